def matmul_kernel(
    a_ptr,
    b_ptr,
    c_ptr,
    M,
    N,
    K,
    stride_am,
    stride_ak,
    stride_bk,
    stride_bn,
    stride_cm,
    stride_cn,
    BLOCK_M: tl.constexpr,
    BLOCK_N: tl.constexpr,
    BLOCK_K: tl.constexpr,
    GROUP_M: tl.constexpr,
):
    pid = tl.program_id(axis=0)
    num_pid_m = tl.cdiv(M, BLOCK_M)
    num_pid_n = tl.cdiv(N, BLOCK_N)
    num_pid_in_group = GROUP_M * num_pid_n
    group_id = pid // num_pid_in_group
    first_pid_m = group_id * GROUP_M
    group_size_m = min(num_pid_m - first_pid_m, GROUP_M)
    pid_m = first_pid_m + ((pid % num_pid_in_group) % group_size_m)
    pid_n = (pid % num_pid_in_group) // group_size_m

    offs_am = (pid_m * BLOCK_M + tl.arange(0, BLOCK_M)) % M
    offs_bn = (pid_n * BLOCK_N + tl.arange(0, BLOCK_N)) % N
    offs_k = tl.arange(0, BLOCK_K)
    a_ptrs = a_ptr + offs_am[:, None] * stride_am + offs_k[None, :] * stride_ak
    b_ptrs = b_ptr + offs_k[:, None] * stride_bk + offs_bn[None, :] * stride_bn

    acc = tl.zeros((BLOCK_M, BLOCK_N), dtype=tl.float32)
    for kk in range(0, tl.cdiv(K, BLOCK_K)):
        a = tl.load(a_ptrs, mask=offs_k[None, :] < K - kk * BLOCK_K, other=0.0)
        b = tl.load(b_ptrs, mask=offs_k[:, None] < K - kk * BLOCK_K, other=0.0)
        acc = tl.dot(a, b, acc)
        a_ptrs += BLOCK_K * stride_ak
        b_ptrs += BLOCK_K * stride_bk

    c = acc.to(c_ptr.dtype.element_ty)
    offs_cm = pid_m * BLOCK_M + tl.arange(0, BLOCK_M)
    offs_cn = pid_n * BLOCK_N + tl.arange(0, BLOCK_N)
    c_ptrs = c_ptr + offs_cm[:, None] * stride_cm + offs_cn[None, :] * stride_cn
    mask = (offs_cm[:, None] < M) & (offs_cn[None, :] < N)
    tl.store(c_ptrs, c, mask=mask)

# config = {"BLOCK_K": 64, "BLOCK_M": 512, "BLOCK_N": 64, "GROUP_M": 8, "arch": "sm_100", "dtype": "fp32", "num_ctas": 1, "num_stages": 3, "num_warps": 1}
# arch = sm_100


// ===== COMPILED SASS (sm_100a) =====

	.target	sm_100a

	.elftype	@"ET_EXEC"


//--------------------- .note.nv.tkinfo           --------------------------
	.section	.note.nv.tkinfo,"",@"SHT_NOTE"
	.sectionflags	@"SHF_NOTE_NV_TKINFO"
	.tkinfo
        /*0018*/ 	.word	0x00000081
        /*0030*/ 	.string	""
        /*0030*/ 	.string	"ptxas-blackwell"
        /*0030*/ 	.string	"Cuda compilation tools, release 12.9, V12.9.86"
        /*0030*/ 	.string	"Build cuda_12.9.r12.9/compiler.36037853_0"
        /*0030*/ 	.string	"-v  -suppress-debug-info  -lineinfo  -arch sm_100a "



//--------------------- .note.nv.cuver            --------------------------
	.section	.note.nv.cuver,"",@"SHT_NOTE"
	.sectionflags	@"SHF_NOTE_NV_CUVER"
        /*0018*/ 	.short	0x0001
        /*001a*/ 	.short	0x0064
        /*001c*/ 	.short	0x0001
        /*001e*/ 	.short	0x0000
        /*0020*/ 	.short	0x0001
        /*0022*/ 	.short	0x0000


//--------------------- .nv.info                  --------------------------
	.section	.nv.info,"",@"SHT_CUDA_INFO"
	.align	4


	//----- nvinfo : EIATTR_REGCOUNT
	.align		4
        /*0000*/ 	.byte	0x04, 0x2f
        /*0002*/ 	.short	(.L_1 - .L_0)
	.align		4
.L_0:
        /*0004*/ 	.word	index@(matmul_kernel)
        /*0008*/ 	.word	0x000000ff


	//----- nvinfo : EIATTR_FRAME_SIZE
	.align		4
.L_1:
        /*000c*/ 	.byte	0x04, 0x11
        /*000e*/ 	.short	(.L_3 - .L_2)
	.align		4
.L_2:
        /*0010*/ 	.word	index@(matmul_kernel)
        /*0014*/ 	.word	0x00005928


	//----- nvinfo : EIATTR_MIN_STACK_SIZE
	.align		4
.L_3:
        /*0018*/ 	.byte	0x04, 0x12
        /*001a*/ 	.short	(.L_5 - .L_4)
	.align		4
.L_4:
        /*001c*/ 	.word	index@(matmul_kernel)
        /*0020*/ 	.word	0x00005928
.L_5:


//--------------------- .nv.info.matmul_kernel    --------------------------
	.section	.nv.info.matmul_kernel,"",@"SHT_CUDA_INFO"
	.sectionflags	@""
	.align	4


	//----- nvinfo : EIATTR_CUDA_API_VERSION
	.align		4
        /*0000*/ 	.byte	0x04, 0x37
        /*0002*/ 	.short	(.L_7 - .L_6)
.L_6:
        /*0004*/ 	.word	0x00000081


	//----- nvinfo : EIATTR_KPARAM_INFO
	.align		4
.L_7:
        /*0008*/ 	.byte	0x04, 0x17
        /*000a*/ 	.short	(.L_9 - .L_8)
.L_8:
        /*000c*/ 	.word	0x00000000
        /*0010*/ 	.short	0x000d
        /*0012*/ 	.short	0x0048
        /*0014*/ 	.byte	0x00, 0xf4, 0x21, 0x00


	//----- nvinfo : EIATTR_KPARAM_INFO
	.align		4
.L_9:
        /*0018*/ 	.byte	0x04, 0x17
        /*001a*/ 	.short	(.L_11 - .L_10)
.L_10:
        /*001c*/ 	.word	0x00000000
        /*0020*/ 	.short	0x000c
        /*0022*/ 	.short	0x0040
        /*0024*/ 	.byte	0x00, 0xf4, 0x21, 0x00


	//----- nvinfo : EIATTR_KPARAM_INFO
	.align		4
.L_11:
        /*0028*/ 	.byte	0x04, 0x17
        /*002a*/ 	.short	(.L_13 - .L_12)
.L_12:
        /*002c*/ 	.word	0x00000000
        /*0030*/ 	.short	0x000b
        /*0032*/ 	.short	0x0038
        /*0034*/ 	.byte	0x00, 0xf0, 0x11, 0x00


	//----- nvinfo : EIATTR_KPARAM_INFO
	.align		4
.L_13:
        /*0038*/ 	.byte	0x04, 0x17
        /*003a*/ 	.short	(.L_15 - .L_14)
.L_14:
        /*003c*/ 	.word	0x00000000
        /*0040*/ 	.short	0x000a
        /*0042*/ 	.short	0x0034
        /*0044*/ 	.byte	0x00, 0xf0, 0x11, 0x00


	//----- nvinfo : EIATTR_KPARAM_INFO
	.align		4
.L_15:
        /*0048*/ 	.byte	0x04, 0x17
        /*004a*/ 	.short	(.L_17 - .L_16)
.L_16:
        /*004c*/ 	.word	0x00000000
        /*0050*/ 	.short	0x0009
        /*0052*/ 	.short	0x0030
        /*0054*/ 	.byte	0x00, 0xf0, 0x11, 0x00


	//----- nvinfo : EIATTR_KPARAM_INFO
	.align		4
.L_17:
        /*0058*/ 	.byte	0x04, 0x17
        /*005a*/ 	.short	(.L_19 - .L_18)
.L_18:
        /*005c*/ 	.word	0x00000000
        /*0060*/ 	.short	0x0008
        /*0062*/ 	.short	0x002c
        /*0064*/ 	.byte	0x00, 0xf0, 0x11, 0x00


	//----- nvinfo : EIATTR_KPARAM_INFO
	.align		4
.L_19:
        /*0068*/ 	.byte	0x04, 0x17
        /*006a*/ 	.short	(.L_21 - .L_20)
.L_20:
        /*006c*/ 	.word	0x00000000
        /*0070*/ 	.short	0x0007
        /*0072*/ 	.short	0x0028
        /*0074*/ 	.byte	0x00, 0xf0, 0x11, 0x00


	//----- nvinfo : EIATTR_KPARAM_INFO
	.align		4
.L_21:
        /*0078*/ 	.byte	0x04, 0x17
        /*007a*/ 	.short	(.L_23 - .L_22)
.L_22:
        /*007c*/ 	.word	0x00000000
        /*0080*/ 	.short	0x0006
        /*0082*/ 	.short	0x0024
        /*0084*/ 	.byte	0x00, 0xf0, 0x11, 0x00


	//----- nvinfo : EIATTR_KPARAM_INFO
	.align		4
.L_23:
        /*0088*/ 	.byte	0x04, 0x17
        /*008a*/ 	.short	(.L_25 - .L_24)
.L_24:
        /*008c*/ 	.word	0x00000000
        /*0090*/ 	.short	0x0005
        /*0092*/ 	.short	0x0020
        /*0094*/ 	.byte	0x00, 0xf0, 0x11, 0x00


	//----- nvinfo : EIATTR_KPARAM_INFO
	.align		4
.L_25:
        /*0098*/ 	.byte	0x04, 0x17
        /*009a*/ 	.short	(.L_27 - .L_26)
.L_26:
        /*009c*/ 	.word	0x00000000
        /*00a0*/ 	.short	0x0004
        /*00a2*/ 	.short	0x001c
        /*00a4*/ 	.byte	0x00, 0xf0, 0x11, 0x00


	//----- nvinfo : EIATTR_KPARAM_INFO
	.align		4
.L_27:
        /*00a8*/ 	.byte	0x04, 0x17
        /*00aa*/ 	.short	(.L_29 - .L_28)
.L_28:
        /*00ac*/ 	.word	0x00000000
        /*00b0*/ 	.short	0x0003
        /*00b2*/ 	.short	0x0018
        /*00b4*/ 	.byte	0x00, 0xf0, 0x11, 0x00


	//----- nvinfo : EIATTR_KPARAM_INFO
	.align		4
.L_29:
        /*00b8*/ 	.byte	0x04, 0x17
        /*00ba*/ 	.short	(.L_31 - .L_30)
.L_30:
        /*00bc*/ 	.word	0x00000000
        /*00c0*/ 	.short	0x0002
        /*00c2*/ 	.short	0x0010
        /*00c4*/ 	.byte	0x00, 0xf4, 0x21, 0x00


	//----- nvinfo : EIATTR_KPARAM_INFO
	.align		4
.L_31:
        /*00c8*/ 	.byte	0x04, 0x17
        /*00ca*/ 	.short	(.L_33 - .L_32)
.L_32:
        /*00cc*/ 	.word	0x00000000
        /*00d0*/ 	.short	0x0001
        /*00d2*/ 	.short	0x0008
        /*00d4*/ 	.byte	0x00, 0xf4, 0x21, 0x00


	//----- nvinfo : EIATTR_KPARAM_INFO
	.align		4
.L_33:
        /*00d8*/ 	.byte	0x04, 0x17
        /*00da*/ 	.short	(.L_35 - .L_34)
.L_34:
        /*00dc*/ 	.word	0x00000000
        /*00e0*/ 	.short	0x0000
        /*00e2*/ 	.short	0x0000
        /*00e4*/ 	.byte	0x00, 0xf4, 0x21, 0x00


	//----- nvinfo : EIATTR_SPARSE_MMA_MASK
	.align		4
.L_35:
        /*00e8*/ 	.byte	0x03, 0x50
        /*00ea*/ 	.short	0x0000


	//----- nvinfo : EIATTR_MAXREG_COUNT
	.align		4
        /*00ec*/ 	.byte	0x03, 0x1b
        /*00ee*/ 	.short	0x00ff


	//----- nvinfo : EIATTR_NUM_BARRIERS
	.align		4
        /*00f0*/ 	.byte	0x02, 0x4c
        /*00f2*/ 	.byte	0x01
	.zero		1


	//----- nvinfo : EIATTR_ANNOTATIONS
	.align		4
        /*00f4*/ 	.byte	0x04, 0x55
        /*00f6*/ 	.short	(.L_37 - .L_36)


	//   ....[0]....
.L_36:
        /*00f8*/ 	.word	0x00000001
        /*00fc*/ 	.byte	0xf0, 0x0a, 0x00, 0x00, 0x01, 0x00, 0x00, 0x00, 0xc0, 0x23, 0x00, 0x00, 0x01, 0x00, 0x00, 0x00
        /* <DEDUP_REMOVED lines=227> */
        /*0f3c*/ 	.byte	0x70, 0xa8, 0x00, 0x00


	//----- nvinfo : EIATTR_COOP_GROUP_MASK_REGIDS
	.align		4
.L_37:
        /*0f40*/ 	.byte	0x04, 0x29
        /*0f42*/ 	.short	(.L_39 - .L_38)


	//   ....[0]....
.L_38:
        /*0f44*/ 	.word	0xffffffff


	//   ....[1]....
        /*0f48*/ 	.word	0xffffffff


	//   ....[2]....
        /*0f4c*/ 	.word	0xffffffff


	//   ....[3]....
        /*0f50*/ 	.word	0xffffffff


	//   ....[4]....
        /*0f54*/ 	.word	0xffffffff


	//   ....[5]....
        /*0f58*/ 	.word	0xffffffff


	//   ....[6]....
        /*0f5c*/ 	.word	0xffffffff


	//   ....[7]....
        /*0f60*/ 	.word	0xffffffff


	//   ....[8]....
        /*0f64*/ 	.word	0xffffffff


	//   ....[9]....
        /*0f68*/ 	.word	0xffffffff


	//   ....[10]....
        /*0f6c*/ 	.word	0xffffffff


	//   ....[11]....
        /*0f70*/ 	.word	0xffffffff


	//   ....[12]....
        /*0f74*/ 	.word	0xffffffff


	//   ....[13]....
        /*0f78*/ 	.word	0xffffffff


	//   ....[14]....
        /*0f7c*/ 	.word	0xffffffff


	//   ....[15]....
        /*0f80*/ 	.word	0xffffffff


	//   ....[16]....
        /*0f84*/ 	.word	0xffffffff


	//   ....[17]....
        /*0f88*/ 	.word	0xffffffff


	//   ....[18]....
        /*0f8c*/ 	.word	0xffffffff


	//   ....[19]....
        /*0f90*/ 	.word	0xffffffff


	//   ....[20]....
        /*0f94*/ 	.word	0xffffffff


	//   ....[21]....
        /*0f98*/ 	.word	0xffffffff


	//   ....[22]....
        /*0f9c*/ 	.word	0xffffffff


	//   ....[23]....
        /*0fa0*/ 	.word	0xffffffff


	//   ....[24]....
        /*0fa4*/ 	.word	0xffffffff


	//   ....[25]....
        /*0fa8*/ 	.word	0xffffffff


	//   ....[26]....
        /*0fac*/ 	.word	0xffffffff


	//   ....[27]....
        /*0fb0*/ 	.word	0xffffffff


	//   ....[28]....
        /*0fb4*/ 	.word	0xffffffff


	//   ....[29]....
        /*0fb8*/ 	.word	0xffffffff


	//   ....[30]....
        /*0fbc*/ 	.word	0xffffffff


	//   ....[31]....
        /*0fc0*/ 	.word	0xffffffff


	//   ....[32]....
        /*0fc4*/ 	.word	0xffffffff


	//   ....[33]....
        /*0fc8*/ 	.word	0xffffffff


	//   ....[34]....
        /*0fcc*/ 	.word	0xffffffff


	//   ....[35]....
        /*0fd0*/ 	.word	0xffffffff


	//   ....[36]....
        /*0fd4*/ 	.word	0xffffffff


	//   ....[37]....
        /*0fd8*/ 	.word	0xffffffff


	//   ....[38]....
        /*0fdc*/ 	.word	0xffffffff


	//   ....[39]....
        /*0fe0*/ 	.word	0xffffffff


	//   ....[40]....
        /*0fe4*/ 	.word	0xffffffff


	//   ....[41]....
        /*0fe8*/ 	.word	0xffffffff


	//   ....[42]....
        /*0fec*/ 	.word	0xffffffff


	//   ....[43]....
        /*0ff0*/ 	.word	0xffffffff


	//   ....[44]....
        /*0ff4*/ 	.word	0xffffffff


	//   ....[45]....
        /*0ff8*/ 	.word	0xffffffff


	//   ....[46]....
        /*0ffc*/ 	.word	0xffffffff


	//   ....[47]....
        /*1000*/ 	.word	0xffffffff


	//   ....[48]....
        /*1004*/ 	.word	0xffffffff


	//   ....[49]....
        /*1008*/ 	.word	0xffffffff


	//   ....[50]....
        /*100c*/ 	.word	0xffffffff


	//   ....[51]....
        /*1010*/ 	.word	0xffffffff


	//   ....[52]....
        /*1014*/ 	.word	0xffffffff


	//   ....[53]....
        /*1018*/ 	.word	0xffffffff


	//   ....[54]....
        /*101c*/ 	.word	0xffffffff


	//   ....[55]....
        /*1020*/ 	.word	0xffffffff


	//   ....[56]....
        /*1024*/ 	.word	0xffffffff


	//   ....[57]....
        /*1028*/ 	.word	0xffffffff


	//   ....[58]....
        /*102c*/ 	.word	0xffffffff


	//   ....[59]....
        /*1030*/ 	.word	0xffffffff


	//   ....[60]....
        /*1034*/ 	.word	0xffffffff


	//   ....[61]....
        /*1038*/ 	.word	0xffffffff


	//   ....[62]....
        /*103c*/ 	.word	0xffffffff


	//   ....[63]....
        /*1040*/ 	.word	0xffffffff


	//   ....[64]....
        /*1044*/ 	.word	0xffffffff


	//   ....[65]....
        /*1048*/ 	.word	0xffffffff


	//   ....[66]....
        /*104c*/ 	.word	0xffffffff


	//   ....[67]....
        /*1050*/ 	.word	0xffffffff


	//   ....[68]....
        /*1054*/ 	.word	0xffffffff


	//   ....[69]....
        /*1058*/ 	.word	0xffffffff


	//   ....[70]....
        /*105c*/ 	.word	0xffffffff


	//   ....[71]....
        /*1060*/ 	.word	0xffffffff


	//   ....[72]....
        /*1064*/ 	.word	0xffffffff


	//   ....[73]....
        /*1068*/ 	.word	0xffffffff


	//   ....[74]....
        /*106c*/ 	.word	0xffffffff


	//   ....[75]....
        /*1070*/ 	.word	0xffffffff


	//   ....[76]....
        /*1074*/ 	.word	0xffffffff


	//   ....[77]....
        /*1078*/ 	.word	0xffffffff


	//   ....[78]....
        /*107c*/ 	.word	0xffffffff


	//   ....[79]....
        /*1080*/ 	.word	0xffffffff


	//   ....[80]....
        /*1084*/ 	.word	0xffffffff


	//   ....[81]....
        /*1088*/ 	.word	0xffffffff


	//   ....[82]....
        /*108c*/ 	.word	0xffffffff


	//   ....[83]....
        /*1090*/ 	.word	0xffffffff


	//   ....[84]....
        /*1094*/ 	.word	0xffffffff


	//   ....[85]....
        /*1098*/ 	.word	0xffffffff


	//   ....[86]....
        /*109c*/ 	.word	0xffffffff


	//   ....[87]....
        /*10a0*/ 	.word	0xffffffff


	//   ....[88]....
        /*10a4*/ 	.word	0xffffffff


	//   ....[89]....
        /*10a8*/ 	.word	0xffffffff


	//   ....[90]....
        /*10ac*/ 	.word	0xffffffff


	//   ....[91]....
        /*10b0*/ 	.word	0xffffffff


	//   ....[92]....
        /*10b4*/ 	.word	0xffffffff


	//   ....[93]....
        /*10b8*/ 	.word	0xffffffff


	//   ....[94]....
        /*10bc*/ 	.word	0xffffffff


	//   ....[95]....
        /*10c0*/ 	.word	0xffffffff


	//   ....[96]....
        /*10c4*/ 	.word	0xffffffff


	//   ....[97]....
        /*10c8*/ 	.word	0xffffffff


	//   ....[98]....
        /*10cc*/ 	.word	0xffffffff


	//   ....[99]....
        /*10d0*/ 	.word	0xffffffff


	//   ....[100]....
        /*10d4*/ 	.word	0xffffffff


	//   ....[101]....
        /*10d8*/ 	.word	0xffffffff


	//   ....[102]....
        /*10dc*/ 	.word	0xffffffff


	//   ....[103]....
        /*10e0*/ 	.word	0xffffffff


	//   ....[104]....
        /*10e4*/ 	.word	0xffffffff


	//   ....[105]....
        /*10e8*/ 	.word	0xffffffff


	//   ....[106]....
        /*10ec*/ 	.word	0xffffffff


	//   ....[107]....
        /*10f0*/ 	.word	0xffffffff


	//   ....[108]....
        /*10f4*/ 	.word	0xffffffff


	//   ....[109]....
        /*10f8*/ 	.word	0xffffffff


	//   ....[110]....
        /*10fc*/ 	.word	0xffffffff


	//   ....[111]....
        /*1100*/ 	.word	0xffffffff


	//   ....[112]....
        /*1104*/ 	.word	0xffffffff


	//   ....[113]....
        /*1108*/ 	.word	0xffffffff


	//   ....[114]....
        /*110c*/ 	.word	0xffffffff


	//   ....[115]....
        /*1110*/ 	.word	0xffffffff


	//   ....[116]....
        /*1114*/ 	.word	0xffffffff


	//   ....[117]....
        /*1118*/ 	.word	0xffffffff


	//   ....[118]....
        /*111c*/ 	.word	0xffffffff


	//   ....[119]....
        /*1120*/ 	.word	0xffffffff


	//   ....[120]....
        /*1124*/ 	.word	0xffffffff


	//   ....[121]....
        /*1128*/ 	.word	0xffffffff


	//   ....[122]....
        /*112c*/ 	.word	0xffffffff


	//   ....[123]....
        /*1130*/ 	.word	0xffffffff


	//   ....[124]....
        /*1134*/ 	.word	0xffffffff


	//   ....[125]....
        /*1138*/ 	.word	0xffffffff


	//   ....[126]....
        /*113c*/ 	.word	0xffffffff


	//   ....[127]....
        /*1140*/ 	.word	0xffffffff


	//   ....[128]....
        /*1144*/ 	.word	0xffffffff


	//   ....[129]....
        /*1148*/ 	.word	0xffffffff


	//   ....[130]....
        /*114c*/ 	.word	0xffffffff


	//   ....[131]....
        /*1150*/ 	.word	0xffffffff


	//   ....[132]....
        /*1154*/ 	.word	0xffffffff


	//   ....[133]....
        /*1158*/ 	.word	0xffffffff


	//   ....[134]....
        /*115c*/ 	.word	0xffffffff


	//   ....[135]....
        /*1160*/ 	.word	0xffffffff


	//   ....[136]....
        /*1164*/ 	.word	0xffffffff


	//   ....[137]....
        /*1168*/ 	.word	0xffffffff


	//   ....[138]....
        /*116c*/ 	.word	0xffffffff


	//   ....[139]....
        /*1170*/ 	.word	0xffffffff


	//   ....[140]....
        /*1174*/ 	.word	0xffffffff


	//   ....[141]....
        /*1178*/ 	.word	0xffffffff


	//   ....[142]....
        /*117c*/ 	.word	0xffffffff


	//   ....[143]....
        /*1180*/ 	.word	0xffffffff


	//   ....[144]....
        /*1184*/ 	.word	0xffffffff


	//   ....[145]....
        /*1188*/ 	.word	0xffffffff


	//   ....[146]....
        /*118c*/ 	.word	0xffffffff


	//   ....[147]....
        /*1190*/ 	.word	0xffffffff


	//   ....[148]....
        /*1194*/ 	.word	0xffffffff


	//   ....[149]....
        /*1198*/ 	.word	0xffffffff


	//   ....[150]....
        /*119c*/ 	.word	0xffffffff


	//   ....[151]....
        /*11a0*/ 	.word	0xffffffff


	//   ....[152]....
        /*11a4*/ 	.word	0xffffffff


	//   ....[153]....
        /*11a8*/ 	.word	0xffffffff


	//   ....[154]....
        /*11ac*/ 	.word	0xffffffff


	//   ....[155]....
        /*11b0*/ 	.word	0xffffffff


	//   ....[156]....
        /*11b4*/ 	.word	0xffffffff


	//   ....[157]....
        /*11b8*/ 	.word	0xffffffff


	//   ....[158]....
        /*11bc*/ 	.word	0xffffffff


	//   ....[159]....
        /*11c0*/ 	.word	0xffffffff


	//   ....[160]....
        /*11c4*/ 	.word	0xffffffff


	//   ....[161]....
        /*11c8*/ 	.word	0xffffffff


	//   ....[162]....
        /*11cc*/ 	.word	0xffffffff


	//   ....[163]....
        /*11d0*/ 	.word	0xffffffff


	//   ....[164]....
        /*11d4*/ 	.word	0xffffffff


	//   ....[165]....
        /*11d8*/ 	.word	0xffffffff


	//   ....[166]....
        /*11dc*/ 	.word	0xffffffff


	//   ....[167]....
        /*11e0*/ 	.word	0xffffffff


	//   ....[168]....
        /*11e4*/ 	.word	0xffffffff


	//   ....[169]....
        /*11e8*/ 	.word	0xffffffff


	//   ....[170]....
        /*11ec*/ 	.word	0xffffffff


	//   ....[171]....
        /*11f0*/ 	.word	0xffffffff


	//   ....[172]....
        /*11f4*/ 	.word	0xffffffff


	//   ....[173]....
        /*11f8*/ 	.word	0xffffffff


	//   ....[174]....
        /*11fc*/ 	.word	0xffffffff


	//   ....[175]....
        /*1200*/ 	.word	0xffffffff


	//   ....[176]....
        /*1204*/ 	.word	0xffffffff


	//   ....[177]....
        /*1208*/ 	.word	0xffffffff


	//   ....[178]....
        /*120c*/ 	.word	0xffffffff


	//   ....[179]....
        /*1210*/ 	.word	0xffffffff


	//   ....[180]....
        /*1214*/ 	.word	0xffffffff


	//   ....[181]....
        /*1218*/ 	.word	0xffffffff


	//   ....[182]....
        /*121c*/ 	.word	0xffffffff


	//   ....[183]....
        /*1220*/ 	.word	0xffffffff


	//   ....[184]....
        /*1224*/ 	.word	0xffffffff


	//   ....[185]....
        /*1228*/ 	.word	0xffffffff


	//   ....[186]....
        /*122c*/ 	.word	0xffffffff


	//   ....[187]....
        /*1230*/ 	.word	0xffffffff


	//   ....[188]....
        /*1234*/ 	.word	0xffffffff


	//   ....[189]....
        /*1238*/ 	.word	0xffffffff


	//   ....[190]....
        /*123c*/ 	.word	0xffffffff


	//   ....[191]....
        /*1240*/ 	.word	0xffffffff


	//   ....[192]....
        /*1244*/ 	.word	0xffffffff


	//   ....[193]....
        /*1248*/ 	.word	0xffffffff


	//   ....[194]....
        /*124c*/ 	.word	0xffffffff


	//   ....[195]....
        /*1250*/ 	.word	0xffffffff


	//   ....[196]....
        /*1254*/ 	.word	0xffffffff


	//   ....[197]....
        /*1258*/ 	.word	0xffffffff


	//   ....[198]....
        /*125c*/ 	.word	0xffffffff


	//   ....[199]....
        /*1260*/ 	.word	0xffffffff


	//   ....[200]....
        /*1264*/ 	.word	0xffffffff


	//   ....[201]....
        /*1268*/ 	.word	0xffffffff


	//   ....[202]....
        /*126c*/ 	.word	0xffffffff


	//   ....[203]....
        /*1270*/ 	.word	0xffffffff


	//   ....[204]....
        /*1274*/ 	.word	0xffffffff


	//   ....[205]....
        /*1278*/ 	.word	0xffffffff


	//   ....[206]....
        /*127c*/ 	.word	0xffffffff


	//   ....[207]....
        /*1280*/ 	.word	0xffffffff


	//   ....[208]....
        /*1284*/ 	.word	0xffffffff


	//   ....[209]....
        /*1288*/ 	.word	0xffffffff


	//   ....[210]....
        /*128c*/ 	.word	0xffffffff


	//   ....[211]....
        /*1290*/ 	.word	0xffffffff


	//   ....[212]....
        /*1294*/ 	.word	0xffffffff


	//   ....[213]....
        /*1298*/ 	.word	0xffffffff


	//   ....[214]....
        /*129c*/ 	.word	0xffffffff


	//   ....[215]....
        /*12a0*/ 	.word	0xffffffff


	//   ....[216]....
        /*12a4*/ 	.word	0xffffffff


	//   ....[217]....
        /*12a8*/ 	.word	0xffffffff


	//   ....[218]....
        /*12ac*/ 	.word	0xffffffff


	//   ....[219]....
        /*12b0*/ 	.word	0xffffffff


	//   ....[220]....
        /*12b4*/ 	.word	0xffffffff


	//   ....[221]....
        /*12b8*/ 	.word	0xffffffff


	//   ....[222]....
        /*12bc*/ 	.word	0xffffffff


	//   ....[223]....
        /*12c0*/ 	.word	0xffffffff


	//   ....[224]....
        /*12c4*/ 	.word	0xffffffff


	//   ....[225]....
        /*12c8*/ 	.word	0xffffffff


	//   ....[226]....
        /*12cc*/ 	.word	0xffffffff


	//   ....[227]....
        /*12d0*/ 	.word	0xffffffff


	//   ....[228]....
        /*12d4*/ 	.word	0xffffffff


	//   ....[229]....
        /*12d8*/ 	.word	0xffffffff


	//   ....[230]....
        /*12dc*/ 	.word	0xffffffff


	//   ....[231]....
        /*12e0*/ 	.word	0xffffffff


	//   ....[232]....
        /*12e4*/ 	.word	0xffffffff


	//   ....[233]....
        /*12e8*/ 	.word	0xffffffff


	//   ....[234]....
        /*12ec*/ 	.word	0xffffffff


	//   ....[235]....
        /*12f0*/ 	.word	0xffffffff


	//   ....[236]....
        /*12f4*/ 	.word	0xffffffff


	//   ....[237]....
        /*12f8*/ 	.word	0xffffffff


	//   ....[238]....
        /*12fc*/ 	.word	0xffffffff


	//   ....[239]....
        /*1300*/ 	.word	0xffffffff


	//   ....[240]....
        /*1304*/ 	.word	0xffffffff


	//   ....[241]....
        /*1308*/ 	.word	0xffffffff


	//   ....[242]....
        /*130c*/ 	.word	0xffffffff


	//   ....[243]....
        /*1310*/ 	.word	0xffffffff


	//   ....[244]....
        /*1314*/ 	.word	0xffffffff


	//   ....[245]....
        /*1318*/ 	.word	0xffffffff


	//   ....[246]....
        /*131c*/ 	.word	0xffffffff


	//   ....[247]....
        /*1320*/ 	.word	0xffffffff


	//   ....[248]....
        /*1324*/ 	.word	0xffffffff


	//   ....[249]....
        /*1328*/ 	.word	0xffffffff


	//   ....[250]....
        /*132c*/ 	.word	0xffffffff


	//   ....[251]....
        /*1330*/ 	.word	0xffffffff


	//   ....[252]....
        /*1334*/ 	.word	0xffffffff


	//   ....[253]....
        /*1338*/ 	.word	0xffffffff


	//   ....[254]....
        /*133c*/ 	.word	0xffffffff


	//   ....[255]....
        /*1340*/ 	.word	0xffffffff


	//   ....[0]....
        /*1344*/ 	.word	0xffffffff


	//   ....[1]....
        /*1348*/ 	.word	0xffffffff


	//   ....[2]....
        /*134c*/ 	.word	0xffffffff


	//   ....[3]....
        /*1350*/ 	.word	0xffffffff


	//   ....[4]....
        /*1354*/ 	.word	0xffffffff


	//   ....[5]....
        /*1358*/ 	.word	0xffffffff


	//   ....[6]....
        /*135c*/ 	.word	0xffffffff


	//   ....[7]....
        /*1360*/ 	.word	0xffffffff


	//   ....[8]....
        /*1364*/ 	.word	0xffffffff


	//   ....[9]....
        /*1368*/ 	.word	0xffffffff


	//   ....[10]....
        /*136c*/ 	.word	0xffffffff


	//   ....[11]....
        /*1370*/ 	.word	0xffffffff


	//   ....[12]....
        /*1374*/ 	.word	0xffffffff


	//   ....[13]....
        /*1378*/ 	.word	0xffffffff


	//   ....[14]....
        /*137c*/ 	.word	0xffffffff


	//   ....[15]....
        /*1380*/ 	.word	0xffffffff


	//   ....[16]....
        /*1384*/ 	.word	0xffffffff


	//   ....[17]....
        /*1388*/ 	.word	0xffffffff


	//   ....[18]....
        /*138c*/ 	.word	0xffffffff


	//   ....[19]....
        /*1390*/ 	.word	0xffffffff


	//   ....[20]....
        /*1394*/ 	.word	0xffffffff


	//   ....[21]....
        /*1398*/ 	.word	0xffffffff


	//   ....[22]....
        /*139c*/ 	.word	0xffffffff


	//   ....[23]....
        /*13a0*/ 	.word	0xffffffff


	//   ....[24]....
        /*13a4*/ 	.word	0xffffffff


	//   ....[25]....
        /*13a8*/ 	.word	0xffffffff


	//   ....[26]....
        /*13ac*/ 	.word	0xffffffff


	//   ....[27]....
        /*13b0*/ 	.word	0xffffffff


	//   ....[28]....
        /*13b4*/ 	.word	0xffffffff


	//   ....[29]....
        /*13b8*/ 	.word	0xffffffff


	//   ....[30]....
        /*13bc*/ 	.word	0xffffffff


	//   ....[31]....
        /*13c0*/ 	.word	0xffffffff


	//   ....[32]....
        /*13c4*/ 	.word	0xffffffff


	//   ....[33]....
        /*13c8*/ 	.word	0xffffffff


	//   ....[34]....
        /*13cc*/ 	.word	0xffffffff


	//   ....[35]....
        /*13d0*/ 	.word	0xffffffff


	//   ....[36]....
        /*13d4*/ 	.word	0xffffffff


	//   ....[37]....
        /*13d8*/ 	.word	0xffffffff


	//   ....[38]....
        /*13dc*/ 	.word	0xffffffff


	//   ....[39]....
        /*13e0*/ 	.word	0xffffffff


	//   ....[40]....
        /*13e4*/ 	.word	0xffffffff


	//   ....[41]....
        /*13e8*/ 	.word	0xffffffff


	//   ....[42]....
        /*13ec*/ 	.word	0xffffffff


	//   ....[43]....
        /*13f0*/ 	.word	0xffffffff


	//   ....[44]....
        /*13f4*/ 	.word	0xffffffff


	//   ....[45]....
        /*13f8*/ 	.word	0xffffffff


	//   ....[46]....
        /*13fc*/ 	.word	0xffffffff


	//   ....[47]....
        /*1400*/ 	.word	0xffffffff


	//   ....[48]....
        /*1404*/ 	.word	0xffffffff


	//   ....[49]....
        /*1408*/ 	.word	0xffffffff


	//   ....[50]....
        /*140c*/ 	.word	0xffffffff


	//   ....[51]....
        /*1410*/ 	.word	0xffffffff


	//   ....[52]....
        /*1414*/ 	.word	0xffffffff


	//   ....[53]....
        /*1418*/ 	.word	0xffffffff


	//   ....[54]....
        /*141c*/ 	.word	0xffffffff


	//   ....[55]....
        /*1420*/ 	.word	0xffffffff


	//   ....[56]....
        /*1424*/ 	.word	0xffffffff


	//   ....[57]....
        /*1428*/ 	.word	0xffffffff


	//   ....[58]....
        /*142c*/ 	.word	0xffffffff


	//   ....[59]....
        /*1430*/ 	.word	0xffffffff


	//   ....[60]....
        /*1434*/ 	.word	0xffffffff


	//   ....[61]....
        /*1438*/ 	.word	0xffffffff


	//   ....[62]....
        /*143c*/ 	.word	0xffffffff


	//   ....[63]....
        /*1440*/ 	.word	0xffffffff


	//   ....[64]....
        /*1444*/ 	.word	0xffffffff


	//   ....[65]....
        /*1448*/ 	.word	0xffffffff


	//   ....[66]....
        /*144c*/ 	.word	0xffffffff


	//   ....[67]....
        /*1450*/ 	.word	0xffffffff


	//   ....[68]....
        /*1454*/ 	.word	0xffffffff


	//   ....[69]....
        /*1458*/ 	.word	0xffffffff


	//   ....[70]....
        /*145c*/ 	.word	0xffffffff


	//   ....[71]....
        /*1460*/ 	.word	0xffffffff


	//   ....[72]....
        /*1464*/ 	.word	0xffffffff


	//   ....[73]....
        /*1468*/ 	.word	0xffffffff


	//   ....[74]....
        /*146c*/ 	.word	0xffffffff


	//   ....[75]....
        /*1470*/ 	.word	0xffffffff


	//   ....[76]....
        /*1474*/ 	.word	0xffffffff


	//   ....[77]....
        /*1478*/ 	.word	0xffffffff


	//   ....[78]....
        /*147c*/ 	.word	0xffffffff


	//   ....[79]....
        /*1480*/ 	.word	0xffffffff


	//   ....[80]....
        /*1484*/ 	.word	0xffffffff


	//   ....[81]....
        /*1488*/ 	.word	0xffffffff


	//   ....[82]....
        /*148c*/ 	.word	0xffffffff


	//   ....[83]....
        /*1490*/ 	.word	0xffffffff


	//   ....[84]....
        /*1494*/ 	.word	0xffffffff


	//   ....[85]....
        /*1498*/ 	.word	0xffffffff


	//   ....[86]....
        /*149c*/ 	.word	0xffffffff


	//   ....[87]....
        /*14a0*/ 	.word	0xffffffff


	//   ....[88]....
        /*14a4*/ 	.word	0xffffffff


	//   ....[89]....
        /*14a8*/ 	.word	0xffffffff


	//   ....[90]....
        /*14ac*/ 	.word	0xffffffff


	//   ....[91]....
        /*14b0*/ 	.word	0xffffffff


	//   ....[92]....
        /*14b4*/ 	.word	0xffffffff


	//   ....[93]....
        /*14b8*/ 	.word	0xffffffff


	//   ....[94]....
        /*14bc*/ 	.word	0xffffffff


	//   ....[95]....
        /*14c0*/ 	.word	0xffffffff


	//   ....[96]....
        /*14c4*/ 	.word	0xffffffff


	//   ....[97]....
        /*14c8*/ 	.word	0xffffffff


	//   ....[98]....
        /*14cc*/ 	.word	0xffffffff


	//   ....[99]....
        /*14d0*/ 	.word	0xffffffff


	//   ....[100]....
        /*14d4*/ 	.word	0xffffffff


	//   ....[101]....
        /*14d8*/ 	.word	0xffffffff


	//   ....[102]....
        /*14dc*/ 	.word	0xffffffff


	//   ....[103]....
        /*14e0*/ 	.word	0xffffffff


	//   ....[104]....
        /*14e4*/ 	.word	0xffffffff


	//   ....[105]....
        /*14e8*/ 	.word	0xffffffff


	//   ....[106]....
        /*14ec*/ 	.word	0xffffffff


	//   ....[107]....
        /*14f0*/ 	.word	0xffffffff


	//   ....[108]....
        /*14f4*/ 	.word	0xffffffff


	//   ....[109]....
        /*14f8*/ 	.word	0xffffffff


	//   ....[110]....
        /*14fc*/ 	.word	0xffffffff


	//   ....[111]....
        /*1500*/ 	.word	0xffffffff


	//   ....[112]....
        /*1504*/ 	.word	0xffffffff


	//   ....[113]....
        /*1508*/ 	.word	0xffffffff


	//   ....[114]....
        /*150c*/ 	.word	0xffffffff


	//   ....[115]....
        /*1510*/ 	.word	0xffffffff


	//   ....[116]....
        /*1514*/ 	.word	0xffffffff


	//   ....[117]....
        /*1518*/ 	.word	0xffffffff


	//   ....[118]....
        /*151c*/ 	.word	0xffffffff


	//   ....[119]....
        /*1520*/ 	.word	0xffffffff


	//   ....[120]....
        /*1524*/ 	.word	0xffffffff


	//   ....[121]....
        /*1528*/ 	.word	0xffffffff


	//   ....[122]....
        /*152c*/ 	.word	0xffffffff


	//   ....[123]....
        /*1530*/ 	.word	0xffffffff


	//   ....[124]....
        /*1534*/ 	.word	0xffffffff


	//   ....[125]....
        /*1538*/ 	.word	0xffffffff


	//   ....[126]....
        /*153c*/ 	.word	0xffffffff


	//   ....[127]....
        /*1540*/ 	.word	0xffffffff


	//   ....[128]....
        /*1544*/ 	.word	0xffffffff


	//   ....[129]....
        /*1548*/ 	.word	0xffffffff


	//   ....[130]....
        /*154c*/ 	.word	0xffffffff


	//   ....[131]....
        /*1550*/ 	.word	0xffffffff


	//   ....[132]....
        /*1554*/ 	.word	0xffffffff


	//   ....[133]....
        /*1558*/ 	.word	0xffffffff


	//   ....[134]....
        /*155c*/ 	.word	0xffffffff


	//   ....[135]....
        /*1560*/ 	.word	0xffffffff


	//   ....[136]....
        /*1564*/ 	.word	0xffffffff


	//   ....[137]....
        /*1568*/ 	.word	0xffffffff


	//   ....[138]....
        /*156c*/ 	.word	0xffffffff


	//   ....[139]....
        /*1570*/ 	.word	0xffffffff


	//   ....[140]....
        /*1574*/ 	.word	0xffffffff


	//   ....[141]....
        /*1578*/ 	.word	0xffffffff


	//   ....[142]....
        /*157c*/ 	.word	0xffffffff


	//   ....[143]....
        /*1580*/ 	.word	0xffffffff


	//   ....[144]....
        /*1584*/ 	.word	0xffffffff


	//   ....[145]....
        /*1588*/ 	.word	0xffffffff


	//   ....[146]....
        /*158c*/ 	.word	0xffffffff


	//   ....[147]....
        /*1590*/ 	.word	0xffffffff


	//   ....[148]....
        /*1594*/ 	.word	0xffffffff


	//   ....[149]....
        /*1598*/ 	.word	0xffffffff


	//   ....[150]....
        /*159c*/ 	.word	0xffffffff


	//   ....[151]....
        /*15a0*/ 	.word	0xffffffff


	//   ....[152]....
        /*15a4*/ 	.word	0xffffffff


	//   ....[153]....
        /*15a8*/ 	.word	0xffffffff


	//   ....[154]....
        /*15ac*/ 	.word	0xffffffff


	//   ....[155]....
        /*15b0*/ 	.word	0xffffffff


	//   ....[156]....
        /*15b4*/ 	.word	0xffffffff


	//   ....[157]....
        /*15b8*/ 	.word	0xffffffff


	//   ....[158]....
        /*15bc*/ 	.word	0xffffffff


	//   ....[159]....
        /*15c0*/ 	.word	0xffffffff


	//   ....[160]....
        /*15c4*/ 	.word	0xffffffff


	//   ....[161]....
        /*15c8*/ 	.word	0xffffffff


	//   ....[162]....
        /*15cc*/ 	.word	0xffffffff


	//   ....[163]....
        /*15d0*/ 	.word	0xffffffff


	//   ....[164]....
        /*15d4*/ 	.word	0xffffffff


	//   ....[165]....
        /*15d8*/ 	.word	0xffffffff


	//   ....[166]....
        /*15dc*/ 	.word	0xffffffff


	//   ....[167]....
        /*15e0*/ 	.word	0xffffffff


	//   ....[168]....
        /*15e4*/ 	.word	0xffffffff


	//   ....[169]....
        /*15e8*/ 	.word	0xffffffff


	//   ....[170]....
        /*15ec*/ 	.word	0xffffffff


	//   ....[171]....
        /*15f0*/ 	.word	0xffffffff


	//   ....[172]....
        /*15f4*/ 	.word	0xffffffff


	//   ....[173]....
        /*15f8*/ 	.word	0xffffffff


	//   ....[174]....
        /*15fc*/ 	.word	0xffffffff


	//   ....[175]....
        /*1600*/ 	.word	0xffffffff


	//   ....[176]....
        /*1604*/ 	.word	0xffffffff


	//   ....[177]....
        /*1608*/ 	.word	0xffffffff


	//   ....[178]....
        /*160c*/ 	.word	0xffffffff


	//   ....[179]....
        /*1610*/ 	.word	0xffffffff


	//   ....[180]....
        /*1614*/ 	.word	0xffffffff


	//   ....[181]....
        /*1618*/ 	.word	0xffffffff


	//   ....[182]....
        /*161c*/ 	.word	0xffffffff


	//   ....[183]....
        /*1620*/ 	.word	0xffffffff


	//   ....[184]....
        /*1624*/ 	.word	0xffffffff


	//   ....[185]....
        /*1628*/ 	.word	0xffffffff


	//   ....[186]....
        /*162c*/ 	.word	0xffffffff


	//   ....[187]....
        /*1630*/ 	.word	0xffffffff


	//   ....[188]....
        /*1634*/ 	.word	0xffffffff


	//   ....[189]....
        /*1638*/ 	.word	0xffffffff


	//   ....[190]....
        /*163c*/ 	.word	0xffffffff


	//   ....[191]....
        /*1640*/ 	.word	0xffffffff


	//   ....[192]....
        /*1644*/ 	.word	0xffffffff


	//   ....[193]....
        /*1648*/ 	.word	0xffffffff


	//   ....[194]....
        /*164c*/ 	.word	0xffffffff


	//   ....[195]....
        /*1650*/ 	.word	0xffffffff


	//   ....[196]....
        /*1654*/ 	.word	0xffffffff


	//   ....[197]....
        /*1658*/ 	.word	0xffffffff


	//   ....[198]....
        /*165c*/ 	.word	0xffffffff


	//   ....[199]....
        /*1660*/ 	.word	0xffffffff


	//   ....[200]....
        /*1664*/ 	.word	0xffffffff


	//   ....[201]....
        /*1668*/ 	.word	0xffffffff


	//   ....[202]....
        /*166c*/ 	.word	0xffffffff


	//   ....[203]....
        /*1670*/ 	.word	0xffffffff


	//   ....[204]....
        /*1674*/ 	.word	0xffffffff


	//   ....[205]....
        /*1678*/ 	.word	0xffffffff


	//   ....[206]....
        /*167c*/ 	.word	0xffffffff


	//   ....[207]....
        /*1680*/ 	.word	0xffffffff


	//   ....[208]....
        /*1684*/ 	.word	0xffffffff


	//   ....[209]....
        /*1688*/ 	.word	0xffffffff


	//   ....[210]....
        /*168c*/ 	.word	0xffffffff


	//   ....[211]....
        /*1690*/ 	.word	0xffffffff


	//   ....[212]....
        /*1694*/ 	.word	0xffffffff


	//   ....[213]....
        /*1698*/ 	.word	0xffffffff


	//   ....[214]....
        /*169c*/ 	.word	0xffffffff


	//   ....[215]....
        /*16a0*/ 	.word	0xffffffff


	//   ....[216]....
        /*16a4*/ 	.word	0xffffffff


	//   ....[217]....
        /*16a8*/ 	.word	0xffffffff


	//   ....[218]....
        /*16ac*/ 	.word	0xffffffff


	//   ....[219]....
        /*16b0*/ 	.word	0xffffffff


	//   ....[220]....
        /*16b4*/ 	.word	0xffffffff


	//   ....[221]....
        /*16b8*/ 	.word	0xffffffff


	//   ....[222]....
        /*16bc*/ 	.word	0xffffffff


	//   ....[223]....
        /*16c0*/ 	.word	0xffffffff


	//   ....[224]....
        /*16c4*/ 	.word	0xffffffff


	//   ....[225]....
        /*16c8*/ 	.word	0xffffffff


	//   ....[226]....
        /*16cc*/ 	.word	0xffffffff


	//   ....[227]....
        /*16d0*/ 	.word	0xffffffff


	//   ....[228]....
        /*16d4*/ 	.word	0xffffffff


	//   ....[229]....
        /*16d8*/ 	.word	0xffffffff


	//   ....[230]....
        /*16dc*/ 	.word	0xffffffff


	//   ....[231]....
        /*16e0*/ 	.word	0xffffffff


	//   ....[232]....
        /*16e4*/ 	.word	0xffffffff


	//   ....[233]....
        /*16e8*/ 	.word	0xffffffff


	//   ....[234]....
        /*16ec*/ 	.word	0xffffffff


	//   ....[235]....
        /*16f0*/ 	.word	0xffffffff


	//   ....[236]....
        /*16f4*/ 	.word	0xffffffff


	//   ....[237]....
        /*16f8*/ 	.word	0xffffffff


	//   ....[238]....
        /*16fc*/ 	.word	0xffffffff


	//   ....[239]....
        /*1700*/ 	.word	0xffffffff


	//   ....[240]....
        /*1704*/ 	.word	0xffffffff


	//   ....[241]....
        /*1708*/ 	.word	0xffffffff


	//   ....[242]....
        /*170c*/ 	.word	0xffffffff


	//   ....[243]....
        /*1710*/ 	.word	0xffffffff


	//   ....[244]....
        /*1714*/ 	.word	0xffffffff


	//   ....[245]....
        /*1718*/ 	.word	0xffffffff


	//   ....[246]....
        /*171c*/ 	.word	0xffffffff


	//   ....[247]....
        /*1720*/ 	.word	0xffffffff


	//   ....[248]....
        /*1724*/ 	.word	0xffffffff


	//   ....[249]....
        /*1728*/ 	.word	0xffffffff


	//   ....[250]....
        /*172c*/ 	.word	0xffffffff


	//   ....[251]....
        /*1730*/ 	.word	0xffffffff


	//   ....[252]....
        /*1734*/ 	.word	0xffffffff


	//   ....[253]....
        /*1738*/ 	.word	0xffffffff


	//   ....[254]....
        /*173c*/ 	.word	0xffffffff


	//----- nvinfo : EIATTR_COOP_GROUP_INSTR_OFFSETS
	.align		4
.L_39:
        /*1740*/ 	.byte	0x04, 0x28
        /*1742*/ 	.short	(.L_41 - .L_40)


	//   ....[0]....
.L_40:
        /*1744*/ 	.word	0x0009d580


	//   ....[1]....
        /*1748*/ 	.word	0x0009d5a0


	//   ....[2]....
        /*174c*/ 	.word	0x0009d620


	//   ....[3]....
        /*1750*/ 	.word	0x0009d640


	//   ....[4]....
        /*1754*/ 	.word	0x0009d6c0


	//   ....[5]....
        /*1758*/ 	.word	0x0009d6e0


	//   ....[6]....
        /*175c*/ 	.word	0x0009d760


	//   ....[7]....
        /*1760*/ 	.word	0x0009d780


	//   ....[8]....
        /*1764*/ 	.word	0x0009d800


	//   ....[9]....
        /*1768*/ 	.word	0x0009d820


	//   ....[10]....
        /*176c*/ 	.word	0x0009d8a0


	//   ....[11]....
        /*1770*/ 	.word	0x0009d8c0


	//   ....[12]....
        /*1774*/ 	.word	0x0009d940


	//   ....[13]....
        /*1778*/ 	.word	0x0009d960


	//   ....[14]....
        /*177c*/ 	.word	0x0009d9e0


	//   ....[15]....
        /*1780*/ 	.word	0x0009da00


	//   ....[16]....
        /*1784*/ 	.word	0x0009da80


	//   ....[17]....
        /*1788*/ 	.word	0x0009daa0


	//   ....[18]....
        /*178c*/ 	.word	0x0009db20


	//   ....[19]....
        /*1790*/ 	.word	0x0009db40


	//   ....[20]....
        /*1794*/ 	.word	0x0009dbc0


	//   ....[21]....
        /*1798*/ 	.word	0x0009dbe0


	//   ....[22]....
        /*179c*/ 	.word	0x0009dc60


	//   ....[23]....
        /*17a0*/ 	.word	0x0009dc80


	//   ....[24]....
        /*17a4*/ 	.word	0x0009dd00


	//   ....[25]....
        /*17a8*/ 	.word	0x0009dd20


	//   ....[26]....
        /*17ac*/ 	.word	0x0009dda0


	//   ....[27]....
        /*17b0*/ 	.word	0x0009ddc0


	//   ....[28]....
        /*17b4*/ 	.word	0x0009de50


	//   ....[29]....
        /*17b8*/ 	.word	0x0009de70


	//   ....[30]....
        /*17bc*/ 	.word	0x0009dee0


	//   ....[31]....
        /*17c0*/ 	.word	0x0009df00


	//   ....[32]....
        /*17c4*/ 	.word	0x0009df80


	//   ....[33]....
        /*17c8*/ 	.word	0x0009dfa0


	//   ....[34]....
        /*17cc*/ 	.word	0x0009e020


	//   ....[35]....
        /*17d0*/ 	.word	0x0009e040


	//   ....[36]....
        /*17d4*/ 	.word	0x0009e0c0


	//   ....[37]....
        /*17d8*/ 	.word	0x0009e0e0


	//   ....[38]....
        /*17dc*/ 	.word	0x0009e160


	//   ....[39]....
        /*17e0*/ 	.word	0x0009e180


	//   ....[40]....
        /*17e4*/ 	.word	0x0009e210


	//   ....[41]....
        /*17e8*/ 	.word	0x0009e230


	//   ....[42]....
        /*17ec*/ 	.word	0x0009e2a0


	//   ....[43]....
        /*17f0*/ 	.word	0x0009e2c0


	//   ....[44]....
        /*17f4*/ 	.word	0x0009e340


	//   ....[45]....
        /*17f8*/ 	.word	0x0009e360


	//   ....[46]....
        /*17fc*/ 	.word	0x0009e3e0


	//   ....[47]....
        /*1800*/ 	.word	0x0009e400


	//   ....[48]....
        /*1804*/ 	.word	0x0009e480


	//   ....[49]....
        /*1808*/ 	.word	0x0009e4a0


	//   ....[50]....
        /*180c*/ 	.word	0x0009e520


	//   ....[51]....
        /*1810*/ 	.word	0x0009e540


	//   ....[52]....
        /*1814*/ 	.word	0x0009e5c0


	//   ....[53]....
        /*1818*/ 	.word	0x0009e5e0


	//   ....[54]....
        /*181c*/ 	.word	0x0009e660


	//   ....[55]....
        /*1820*/ 	.word	0x0009e680


	//   ....[56]....
        /*1824*/ 	.word	0x0009e700


	//   ....[57]....
        /*1828*/ 	.word	0x0009e720


	//   ....[58]....
        /*182c*/ 	.word	0x0009e7a0


	//   ....[59]....
        /*1830*/ 	.word	0x0009e7c0


	//   ....[60]....
        /*1834*/ 	.word	0x0009e840


	//   ....[61]....
        /*1838*/ 	.word	0x0009e860


	//   ....[62]....
        /*183c*/ 	.word	0x0009e8e0


	//   ....[63]....
        /*1840*/ 	.word	0x0009e900


	//   ....[64]....
        /*1844*/ 	.word	0x0009e980


	//   ....[65]....
        /*1848*/ 	.word	0x0009e9a0


	//   ....[66]....
        /*184c*/ 	.word	0x0009ea20


	//   ....[67]....
        /*1850*/ 	.word	0x0009ea40


	//   ....[68]....
        /*1854*/ 	.word	0x0009eac0


	//   ....[69]....
        /*1858*/ 	.word	0x0009eae0


	//   ....[70]....
        /*185c*/ 	.word	0x0009eb60


	//   ....[71]....
        /*1860*/ 	.word	0x0009eb80


	//   ....[72]....
        /*1864*/ 	.word	0x0009ec00


	//   ....[73]....
        /*1868*/ 	.word	0x0009ec20


	//   ....[74]....
        /*186c*/ 	.word	0x0009eca0


	//   ....[75]....
        /*1870*/ 	.word	0x0009ecc0


	//   ....[76]....
        /*1874*/ 	.word	0x0009ed40


	//   ....[77]....
        /*1878*/ 	.word	0x0009ed60


	//   ....[78]....
        /*187c*/ 	.word	0x0009ede0


	//   ....[79]....
        /*1880*/ 	.word	0x0009ee00


	//   ....[80]....
        /*1884*/ 	.word	0x0009ee80


	//   ....[81]....
        /*1888*/ 	.word	0x0009eea0


	//   ....[82]....
        /*188c*/ 	.word	0x0009ef20


	//   ....[83]....
        /*1890*/ 	.word	0x0009ef40


	//   ....[84]....
        /*1894*/ 	.word	0x0009efc0


	//   ....[85]....
        /*1898*/ 	.word	0x0009efe0


	//   ....[86]....
        /*189c*/ 	.word	0x0009f060


	//   ....[87]....
        /*18a0*/ 	.word	0x0009f080


	//   ....[88]....
        /*18a4*/ 	.word	0x0009f100


	//   ....[89]....
        /*18a8*/ 	.word	0x0009f120


	//   ....[90]....
        /*18ac*/ 	.word	0x0009f1a0


	//   ....[91]....
        /*18b0*/ 	.word	0x0009f1c0


	//   ....[92]....
        /*18b4*/ 	.word	0x0009f240


	//   ....[93]....
        /*18b8*/ 	.word	0x0009f260


	//   ....[94]....
        /*18bc*/ 	.word	0x0009f2e0


	//   ....[95]....
        /*18c0*/ 	.word	0x0009f300


	//   ....[96]....
        /*18c4*/ 	.word	0x0009f380


	//   ....[97]....
        /*18c8*/ 	.word	0x0009f3a0


	//   ....[98]....
        /*18cc*/ 	.word	0x0009f420


	//   ....[99]....
        /*18d0*/ 	.word	0x0009f440


	//   ....[100]....
        /*18d4*/ 	.word	0x0009f4c0


	//   ....[101]....
        /*18d8*/ 	.word	0x0009f4e0


	//   ....[102]....
        /*18dc*/ 	.word	0x0009f560


	//   ....[103]....
        /*18e0*/ 	.word	0x0009f580


	//   ....[104]....
        /*18e4*/ 	.word	0x0009f600


	//   ....[105]....
        /*18e8*/ 	.word	0x0009f620


	//   ....[106]....
        /*18ec*/ 	.word	0x0009f6a0


	//   ....[107]....
        /*18f0*/ 	.word	0x0009f6c0


	//   ....[108]....
        /*18f4*/ 	.word	0x0009f740


	//   ....[109]....
        /*18f8*/ 	.word	0x0009f760


	//   ....[110]....
        /*18fc*/ 	.word	0x0009f7e0


	//   ....[111]....
        /*1900*/ 	.word	0x0009f800


	//   ....[112]....
        /*1904*/ 	.word	0x0009f880


	//   ....[113]....
        /*1908*/ 	.word	0x0009f8a0


	//   ....[114]....
        /*190c*/ 	.word	0x0009f920


	//   ....[115]....
        /*1910*/ 	.word	0x0009f940


	//   ....[116]....
        /*1914*/ 	.word	0x0009f9c0


	//   ....[117]....
        /*1918*/ 	.word	0x0009f9e0


	//   ....[118]....
        /*191c*/ 	.word	0x0009fa60


	//   ....[119]....
        /*1920*/ 	.word	0x0009fa80


	//   ....[120]....
        /*1924*/ 	.word	0x0009fb00


	//   ....[121]....
        /*1928*/ 	.word	0x0009fb20


	//   ....[122]....
        /*192c*/ 	.word	0x0009fba0


	//   ....[123]....
        /*1930*/ 	.word	0x0009fbc0


	//   ....[124]....
        /*1934*/ 	.word	0x0009fc40


	//   ....[125]....
        /*1938*/ 	.word	0x0009fc60


	//   ....[126]....
        /*193c*/ 	.word	0x0009fce0


	//   ....[127]....
        /*1940*/ 	.word	0x0009fd00


	//   ....[128]....
        /*1944*/ 	.word	0x0009fd80


	//   ....[129]....
        /*1948*/ 	.word	0x0009fda0


	//   ....[130]....
        /*194c*/ 	.word	0x0009fe20


	//   ....[131]....
        /*1950*/ 	.word	0x0009fe40


	//   ....[132]....
        /*1954*/ 	.word	0x0009fec0


	//   ....[133]....
        /*1958*/ 	.word	0x0009fee0


	//   ....[134]....
        /*195c*/ 	.word	0x0009ff60


	//   ....[135]....
        /*1960*/ 	.word	0x0009ff80


	//   ....[136]....
        /*1964*/ 	.word	0x000a0000


	//   ....[137]....
        /*1968*/ 	.word	0x000a0020


	//   ....[138]....
        /*196c*/ 	.word	0x000a00a0


	//   ....[139]....
        /*1970*/ 	.word	0x000a00c0


	//   ....[140]....
        /*1974*/ 	.word	0x000a0160


	//   ....[141]....
        /*1978*/ 	.word	0x000a0180


	//   ....[142]....
        /*197c*/ 	.word	0x000a0200


	//   ....[143]....
        /*1980*/ 	.word	0x000a0220


	//   ....[144]....
        /*1984*/ 	.word	0x000a02a0


	//   ....[145]....
        /*1988*/ 	.word	0x000a02c0


	//   ....[146]....
        /*198c*/ 	.word	0x000a0340


	//   ....[147]....
        /*1990*/ 	.word	0x000a0360


	//   ....[148]....
        /*1994*/ 	.word	0x000a03e0


	//   ....[149]....
        /*1998*/ 	.word	0x000a0400


	//   ....[150]....
        /*199c*/ 	.word	0x000a0480


	//   ....[151]....
        /*19a0*/ 	.word	0x000a04a0


	//   ....[152]....
        /*19a4*/ 	.word	0x000a0520


	//   ....[153]....
        /*19a8*/ 	.word	0x000a0540


	//   ....[154]....
        /*19ac*/ 	.word	0x000a05c0


	//   ....[155]....
        /*19b0*/ 	.word	0x000a05e0


	//   ....[156]....
        /*19b4*/ 	.word	0x000a0660


	//   ....[157]....
        /*19b8*/ 	.word	0x000a0680


	//   ....[158]....
        /*19bc*/ 	.word	0x000a0700


	//   ....[159]....
        /*19c0*/ 	.word	0x000a0720


	//   ....[160]....
        /*19c4*/ 	.word	0x000a07a0


	//   ....[161]....
        /*19c8*/ 	.word	0x000a07c0


	//   ....[162]....
        /*19cc*/ 	.word	0x000a0840


	//   ....[163]....
        /*19d0*/ 	.word	0x000a0860


	//   ....[164]....
        /*19d4*/ 	.word	0x000a08e0


	//   ....[165]....
        /*19d8*/ 	.word	0x000a0900


	//   ....[166]....
        /*19dc*/ 	.word	0x000a0980


	//   ....[167]....
        /*19e0*/ 	.word	0x000a09a0


	//   ....[168]....
        /*19e4*/ 	.word	0x000a0a50


	//   ....[169]....
        /*19e8*/ 	.word	0x000a0a70


	//   ....[170]....
        /*19ec*/ 	.word	0x000a0b00


	//   ....[171]....
        /*19f0*/ 	.word	0x000a0b20


	//   ....[172]....
        /*19f4*/ 	.word	0x000a0be0


	//   ....[173]....
        /*19f8*/ 	.word	0x000a0c00


	//   ....[174]....
        /*19fc*/ 	.word	0x000a0c80


	//   ....[175]....
        /*1a00*/ 	.word	0x000a0ca0


	//   ....[176]....
        /*1a04*/ 	.word	0x000a0d20


	//   ....[177]....
        /*1a08*/ 	.word	0x000a0d40


	//   ....[178]....
        /*1a0c*/ 	.word	0x000a0dc0


	//   ....[179]....
        /*1a10*/ 	.word	0x000a0de0


	//   ....[180]....
        /*1a14*/ 	.word	0x000a0e60


	//   ....[181]....
        /*1a18*/ 	.word	0x000a0e80


	//   ....[182]....
        /*1a1c*/ 	.word	0x000a0f00


	//   ....[183]....
        /*1a20*/ 	.word	0x000a0f20


	//   ....[184]....
        /*1a24*/ 	.word	0x000a0fa0


	//   ....[185]....
        /*1a28*/ 	.word	0x000a0fc0


	//   ....[186]....
        /*1a2c*/ 	.word	0x000a1040


	//   ....[187]....
        /*1a30*/ 	.word	0x000a1060


	//   ....[188]....
        /*1a34*/ 	.word	0x000a10e0


	//   ....[189]....
        /*1a38*/ 	.word	0x000a1100


	//   ....[190]....
        /*1a3c*/ 	.word	0x000a1180


	//   ....[191]....
        /*1a40*/ 	.word	0x000a11a0


	//   ....[192]....
        /*1a44*/ 	.word	0x000a1220


	//   ....[193]....
        /*1a48*/ 	.word	0x000a1240


	//   ....[194]....
        /*1a4c*/ 	.word	0x000a12c0


	//   ....[195]....
        /*1a50*/ 	.word	0x000a12e0


	//   ....[196]....
        /*1a54*/ 	.word	0x000a1360


	//   ....[197]....
        /*1a58*/ 	.word	0x000a1380


	//   ....[198]....
        /*1a5c*/ 	.word	0x000a1400


	//   ....[199]....
        /*1a60*/ 	.word	0x000a1420


	//   ....[200]....
        /*1a64*/ 	.word	0x000a14a0


	//   ....[201]....
        /*1a68*/ 	.word	0x000a14c0


	//   ....[202]....
        /*1a6c*/ 	.word	0x000a1540


	//   ....[203]....
        /*1a70*/ 	.word	0x000a1560


	//   ....[204]....
        /*1a74*/ 	.word	0x000a15e0


	//   ....[205]....
        /*1a78*/ 	.word	0x000a1600


	//   ....[206]....
        /*1a7c*/ 	.word	0x000a1680


	//   ....[207]....
        /*1a80*/ 	.word	0x000a16a0


	//   ....[208]....
        /*1a84*/ 	.word	0x000a1720


	//   ....[209]....
        /*1a88*/ 	.word	0x000a1740


	//   ....[210]....
        /*1a8c*/ 	.word	0x000a17c0


	//   ....[211]....
        /*1a90*/ 	.word	0x000a17e0


	//   ....[212]....
        /*1a94*/ 	.word	0x000a1860


	//   ....[213]....
        /*1a98*/ 	.word	0x000a1880


	//   ....[214]....
        /*1a9c*/ 	.word	0x000a1900


	//   ....[215]....
        /*1aa0*/ 	.word	0x000a1920


	//   ....[216]....
        /*1aa4*/ 	.word	0x000a19a0


	//   ....[217]....
        /*1aa8*/ 	.word	0x000a19c0


	//   ....[218]....
        /*1aac*/ 	.word	0x000a1a20


	//   ....[219]....
        /*1ab0*/ 	.word	0x000a1a60


	//   ....[220]....
        /*1ab4*/ 	.word	0x000a1af0


	//   ....[221]....
        /*1ab8*/ 	.word	0x000a1b10


	//   ....[222]....
        /*1abc*/ 	.word	0x000a1b70


	//   ....[223]....
        /*1ac0*/ 	.word	0x000a1ba0


	//   ....[224]....
        /*1ac4*/ 	.word	0x000a1c20


	//   ....[225]....
        /*1ac8*/ 	.word	0x000a1c40


	//   ....[226]....
        /*1acc*/ 	.word	0x000a1cb0


	//   ....[227]....
        /*1ad0*/ 	.word	0x000a1ce0


	//   ....[228]....
        /*1ad4*/ 	.word	0x000a1d60


	//   ....[229]....
        /*1ad8*/ 	.word	0x000a1d80


	//   ....[230]....
        /*1adc*/ 	.word	0x000a1df0


	//   ....[231]....
        /*1ae0*/ 	.word	0x000a1e20


	//   ....[232]....
        /*1ae4*/ 	.word	0x000a1ec0


	//   ....[233]....
        /*1ae8*/ 	.word	0x000a1ee0


	//   ....[234]....
        /*1aec*/ 	.word	0x000a1f20


	//   ....[235]....
        /*1af0*/ 	.word	0x000a1f80


	//   ....[236]....
        /*1af4*/ 	.word	0x000a1fc0


	//   ....[237]....
        /*1af8*/ 	.word	0x000a2020


	//   ....[238]....
        /*1afc*/ 	.word	0x000a2060


	//   ....[239]....
        /*1b00*/ 	.word	0x000a20c0


	//   ....[240]....
        /*1b04*/ 	.word	0x000a2100


	//   ....[241]....
        /*1b08*/ 	.word	0x000a2160


	//   ....[242]....
        /*1b0c*/ 	.word	0x000a21a0


	//   ....[243]....
        /*1b10*/ 	.word	0x000a2200


	//   ....[244]....
        /*1b14*/ 	.word	0x000a2240


	//   ....[245]....
        /*1b18*/ 	.word	0x000a22a0


	//   ....[246]....
        /*1b1c*/ 	.word	0x000a22e0


	//   ....[247]....
        /*1b20*/ 	.word	0x000a2340


	//   ....[248]....
        /*1b24*/ 	.word	0x000a2380


	//   ....[249]....
        /*1b28*/ 	.word	0x000a23e0


	//   ....[250]....
        /*1b2c*/ 	.word	0x000a2420


	//   ....[251]....
        /*1b30*/ 	.word	0x000a2480


	//   ....[252]....
        /*1b34*/ 	.word	0x000a24c0


	//   ....[253]....
        /*1b38*/ 	.word	0x000a2520


	//   ....[254]....
        /*1b3c*/ 	.word	0x000a2560


	//   ....[255]....
        /*1b40*/ 	.word	0x000a25c0


	//   ....[0]....
        /*1b44*/ 	.word	0x000a2600


	//   ....[1]....
        /*1b48*/ 	.word	0x000a2660


	//   ....[2]....
        /*1b4c*/ 	.word	0x000a26a0


	//   ....[3]....
        /*1b50*/ 	.word	0x000a2700


	//   ....[4]....
        /*1b54*/ 	.word	0x000a2740


	//   ....[5]....
        /*1b58*/ 	.word	0x000a27a0


	//   ....[6]....
        /*1b5c*/ 	.word	0x000a27e0


	//   ....[7]....
        /*1b60*/ 	.word	0x000a2840


	//   ....[8]....
        /*1b64*/ 	.word	0x000a2880


	//   ....[9]....
        /*1b68*/ 	.word	0x000a28e0


	//   ....[10]....
        /*1b6c*/ 	.word	0x000a2920


	//   ....[11]....
        /*1b70*/ 	.word	0x000a2980


	//   ....[12]....
        /*1b74*/ 	.word	0x000a29c0


	//   ....[13]....
        /*1b78*/ 	.word	0x000a2a20


	//   ....[14]....
        /*1b7c*/ 	.word	0x000a2a60


	//   ....[15]....
        /*1b80*/ 	.word	0x000a2ac0


	//   ....[16]....
        /*1b84*/ 	.word	0x000a2b00


	//   ....[17]....
        /*1b88*/ 	.word	0x000a2b60


	//   ....[18]....
        /*1b8c*/ 	.word	0x000a2ba0


	//   ....[19]....
        /*1b90*/ 	.word	0x000a2c00


	//   ....[20]....
        /*1b94*/ 	.word	0x000a2c40


	//   ....[21]....
        /*1b98*/ 	.word	0x000a2ca0


	//   ....[22]....
        /*1b9c*/ 	.word	0x000a2ce0


	//   ....[23]....
        /*1ba0*/ 	.word	0x000a2d40


	//   ....[24]....
        /*1ba4*/ 	.word	0x000a2d80


	//   ....[25]....
        /*1ba8*/ 	.word	0x000a2de0


	//   ....[26]....
        /*1bac*/ 	.word	0x000a2e20


	//   ....[27]....
        /*1bb0*/ 	.word	0x000a2e80


	//   ....[28]....
        /*1bb4*/ 	.word	0x000a2ec0


	//   ....[29]....
        /*1bb8*/ 	.word	0x000a2f20


	//   ....[30]....
        /*1bbc*/ 	.word	0x000a2f60


	//   ....[31]....
        /*1bc0*/ 	.word	0x000a2fc0


	//   ....[32]....
        /*1bc4*/ 	.word	0x000a3000


	//   ....[33]....
        /*1bc8*/ 	.word	0x000a3060


	//   ....[34]....
        /*1bcc*/ 	.word	0x000a30a0


	//   ....[35]....
        /*1bd0*/ 	.word	0x000a3100


	//   ....[36]....
        /*1bd4*/ 	.word	0x000a3140


	//   ....[37]....
        /*1bd8*/ 	.word	0x000a31a0


	//   ....[38]....
        /*1bdc*/ 	.word	0x000a31e0


	//   ....[39]....
        /*1be0*/ 	.word	0x000a3240


	//   ....[40]....
        /*1be4*/ 	.word	0x000a3280


	//   ....[41]....
        /*1be8*/ 	.word	0x000a32e0


	//   ....[42]....
        /*1bec*/ 	.word	0x000a3340


	//   ....[43]....
        /*1bf0*/ 	.word	0x000a33a0


	//   ....[44]....
        /*1bf4*/ 	.word	0x000a33e0


	//   ....[45]....
        /*1bf8*/ 	.word	0x000a3440


	//   ....[46]....
        /*1bfc*/ 	.word	0x000a3490


	//   ....[47]....
        /*1c00*/ 	.word	0x000a34f0


	//   ....[48]....
        /*1c04*/ 	.word	0x000a3530


	//   ....[49]....
        /*1c08*/ 	.word	0x000a3590


	//   ....[50]....
        /*1c0c*/ 	.word	0x000a35d0


	//   ....[51]....
        /*1c10*/ 	.word	0x000a3630


	//   ....[52]....
        /*1c14*/ 	.word	0x000a3670


	//   ....[53]....
        /*1c18*/ 	.word	0x000a36d0


	//   ....[54]....
        /*1c1c*/ 	.word	0x000a3760


	//   ....[55]....
        /*1c20*/ 	.word	0x000a37c0


	//   ....[56]....
        /*1c24*/ 	.word	0x000a3860


	//   ....[57]....
        /*1c28*/ 	.word	0x000a3880


	//   ....[58]....
        /*1c2c*/ 	.word	0x000a3900


	//   ....[59]....
        /*1c30*/ 	.word	0x000a3920


	//   ....[60]....
        /*1c34*/ 	.word	0x000a3960


	//   ....[61]....
        /*1c38*/ 	.word	0x000a39c0


	//   ....[62]....
        /*1c3c*/ 	.word	0x000a3a10


	//   ....[63]....
        /*1c40*/ 	.word	0x000a3a70


	//   ....[64]....
        /*1c44*/ 	.word	0x000a3ac0


	//   ....[65]....
        /*1c48*/ 	.word	0x000a3b20


	//   ....[66]....
        /*1c4c*/ 	.word	0x000a3b70


	//   ....[67]....
        /*1c50*/ 	.word	0x000a3bd0


	//   ....[68]....
        /*1c54*/ 	.word	0x000a3c10


	//   ....[69]....
        /*1c58*/ 	.word	0x000a3c70


	//   ....[70]....
        /*1c5c*/ 	.word	0x000a3cc0


	//   ....[71]....
        /*1c60*/ 	.word	0x000a3d20


	//   ....[72]....
        /*1c64*/ 	.word	0x000a3d80


	//   ....[73]....
        /*1c68*/ 	.word	0x000a3de0


	//   ....[74]....
        /*1c6c*/ 	.word	0x000a3e20


	//   ....[75]....
        /*1c70*/ 	.word	0x000a3e80


	//   ....[76]....
        /*1c74*/ 	.word	0x000a3ec0


	//   ....[77]....
        /*1c78*/ 	.word	0x000a3f20


	//   ....[78]....
        /*1c7c*/ 	.word	0x000a3fe0


	//   ....[79]....
        /*1c80*/ 	.word	0x000a4040


	//   ....[80]....
        /*1c84*/ 	.word	0x000a4080


	//   ....[81]....
        /*1c88*/ 	.word	0x000a40e0


	//   ....[82]....
        /*1c8c*/ 	.word	0x000a4120


	//   ....[83]....
        /*1c90*/ 	.word	0x000a4180


	//   ....[84]....
        /*1c94*/ 	.word	0x000a41c0


	//   ....[85]....
        /*1c98*/ 	.word	0x000a4220


	//   ....[86]....
        /*1c9c*/ 	.word	0x000a4440


	//   ....[87]....
        /*1ca0*/ 	.word	0x000a4510


	//   ....[88]....
        /*1ca4*/ 	.word	0x000a4a90


	//   ....[89]....
        /*1ca8*/ 	.word	0x000a4b40


	//   ....[90]....
        /*1cac*/ 	.word	0x000a5340


	//   ....[91]....
        /*1cb0*/ 	.word	0x000a53d0


	//   ....[92]....
        /*1cb4*/ 	.word	0x000a5c50


	//   ....[93]....
        /*1cb8*/ 	.word	0x000a5cf0


	//   ....[94]....
        /*1cbc*/ 	.word	0x000a65b0


	//   ....[95]....
        /*1cc0*/ 	.word	0x000a6630


	//   ....[96]....
        /*1cc4*/ 	.word	0x000a6f60


	//   ....[97]....
        /*1cc8*/ 	.word	0x000a7020


	//   ....[98]....
        /*1ccc*/ 	.word	0x000a70e0


	//   ....[99]....
        /*1cd0*/ 	.word	0x000a7160


	//   ....[100]....
        /*1cd4*/ 	.word	0x000a71a0


	//   ....[101]....
        /*1cd8*/ 	.word	0x000a7200


	//   ....[102]....
        /*1cdc*/ 	.word	0x000a7240


	//   ....[103]....
        /*1ce0*/ 	.word	0x000a72a0


	//   ....[104]....
        /*1ce4*/ 	.word	0x000a72e0


	//   ....[105]....
        /*1ce8*/ 	.word	0x000a7340


	//   ....[106]....
        /*1cec*/ 	.word	0x000a7380


	//   ....[107]....
        /*1cf0*/ 	.word	0x000a73e0


	//   ....[108]....
        /*1cf4*/ 	.word	0x000a7420


	//   ....[109]....
        /*1cf8*/ 	.word	0x000a7480


	//   ....[110]....
        /*1cfc*/ 	.word	0x000a74c0


	//   ....[111]....
        /*1d00*/ 	.word	0x000a7520


	//   ....[112]....
        /*1d04*/ 	.word	0x000a7560


	//   ....[113]....
        /*1d08*/ 	.word	0x000a75c0


	//   ....[114]....
        /*1d0c*/ 	.word	0x000a7600


	//   ....[115]....
        /*1d10*/ 	.word	0x000a7660


	//   ....[116]....
        /*1d14*/ 	.word	0x000a76a0


	//   ....[117]....
        /*1d18*/ 	.word	0x000a7700


	//   ....[118]....
        /*1d1c*/ 	.word	0x000a7740


	//   ....[119]....
        /*1d20*/ 	.word	0x000a77a0


	//   ....[120]....
        /*1d24*/ 	.word	0x000a7850


	//   ....[121]....
        /*1d28*/ 	.word	0x000a7920


	//   ....[122]....
        /*1d2c*/ 	.word	0x000a7a70


	//   ....[123]....
        /*1d30*/ 	.word	0x000a7f70


	//   ....[124]....
        /*1d34*/ 	.word	0x000a7fb0


	//   ....[125]....
        /*1d38*/ 	.word	0x000a8010


	//   ....[126]....
        /*1d3c*/ 	.word	0x000a8050


	//   ....[127]....
        /*1d40*/ 	.word	0x000a80b0


	//   ....[128]....
        /*1d44*/ 	.word	0x000a80f0


	//   ....[129]....
        /*1d48*/ 	.word	0x000a8150


	//   ....[130]....
        /*1d4c*/ 	.word	0x000a8190


	//   ....[131]....
        /*1d50*/ 	.word	0x000a81f0


	//   ....[132]....
        /*1d54*/ 	.word	0x000a82b0


	//   ....[133]....
        /*1d58*/ 	.word	0x000a83b0


	//   ....[134]....
        /*1d5c*/ 	.word	0x000a8430


	//   ....[135]....
        /*1d60*/ 	.word	0x000a8490


	//   ....[136]....
        /*1d64*/ 	.word	0x000a84d0


	//   ....[137]....
        /*1d68*/ 	.word	0x000a8530


	//   ....[138]....
        /*1d6c*/ 	.word	0x000a8570


	//   ....[139]....
        /*1d70*/ 	.word	0x000a85d0


	//   ....[140]....
        /*1d74*/ 	.word	0x000a8610


	//   ....[141]....
        /*1d78*/ 	.word	0x000a8670


	//   ....[142]....
        /*1d7c*/ 	.word	0x000a86b0


	//   ....[143]....
        /*1d80*/ 	.word	0x000a8710


	//   ....[144]....
        /*1d84*/ 	.word	0x000a8750


	//   ....[145]....
        /*1d88*/ 	.word	0x000a87b0


	//   ....[146]....
        /*1d8c*/ 	.word	0x000a87f0


	//   ....[147]....
        /*1d90*/ 	.word	0x000a8850


	//   ....[148]....
        /*1d94*/ 	.word	0x000a8a90


	//   ....[149]....
        /*1d98*/ 	.word	0x000a8c40


	//   ....[150]....
        /*1d9c*/ 	.word	0x000a91f0


	//   ....[151]....
        /*1da0*/ 	.word	0x000a9290


	//   ....[152]....
        /*1da4*/ 	.word	0x000a9a70


	//   ....[153]....
        /*1da8*/ 	.word	0x000a9c30


	//   ....[154]....
        /*1dac*/ 	.word	0x000aa380


	//   ....[155]....
        /*1db0*/ 	.word	0x000aa430


	//   ....[156]....
        /*1db4*/ 	.word	0x000aad50


	//   ....[157]....
        /*1db8*/ 	.word	0x000aadf0


	//   ....[158]....
        /*1dbc*/ 	.word	0x000ab760


	//   ....[159]....
        /*1dc0*/ 	.word	0x000ab850


	//   ....[160]....
        /*1dc4*/ 	.word	0x000ac0d0


	//   ....[161]....
        /*1dc8*/ 	.word	0x000ac170


	//   ....[162]....
        /*1dcc*/ 	.word	0x000ac920


	//   ....[163]....
        /*1dd0*/ 	.word	0x000aca30


	//   ....[164]....
        /*1dd4*/ 	.word	0x000ad3f0


	//   ....[165]....
        /*1dd8*/ 	.word	0x000ad720


	//   ....[166]....
        /*1ddc*/ 	.word	0x000ae620


	//   ....[167]....
        /*1de0*/ 	.word	0x000aeec0


	//   ....[168]....
        /*1de4*/ 	.word	0x000af1a0


	//   ....[169]....
        /*1de8*/ 	.word	0x000af1c0


	//   ....[170]....
        /*1dec*/ 	.word	0x000af240


	//   ....[171]....
        /*1df0*/ 	.word	0x000af260


	//   ....[172]....
        /*1df4*/ 	.word	0x000af2c0


	//   ....[173]....
        /*1df8*/ 	.word	0x000af320


	//   ....[174]....
        /*1dfc*/ 	.word	0x000af380


	//   ....[175]....
        /*1e00*/ 	.word	0x000af3a0


	//   ....[176]....
        /*1e04*/ 	.word	0x000af400


	//   ....[177]....
        /*1e08*/ 	.word	0x000af470


	//   ....[178]....
        /*1e0c*/ 	.word	0x000af4c0


	//   ....[179]....
        /*1e10*/ 	.word	0x000af4e0


	//   ....[180]....
        /*1e14*/ 	.word	0x000af540


	//   ....[181]....
        /*1e18*/ 	.word	0x000af5c0


	//   ....[182]....
        /*1e1c*/ 	.word	0x000af630


	//   ....[183]....
        /*1e20*/ 	.word	0x000af650


	//   ....[184]....
        /*1e24*/ 	.word	0x000af6b0


	//   ....[185]....
        /*1e28*/ 	.word	0x000af780


	//   ....[186]....
        /*1e2c*/ 	.word	0x000af7b0


	//   ....[187]....
        /*1e30*/ 	.word	0x000af7d0


	//   ....[188]....
        /*1e34*/ 	.word	0x000af860


	//   ....[189]....
        /*1e38*/ 	.word	0x000af880


	//   ....[190]....
        /*1e3c*/ 	.word	0x000af920


	//   ....[191]....
        /*1e40*/ 	.word	0x000af940


	//   ....[192]....
        /*1e44*/ 	.word	0x000af9e0


	//   ....[193]....
        /*1e48*/ 	.word	0x000afa00


	//   ....[194]....
        /*1e4c*/ 	.word	0x000afa70


	//   ....[195]....
        /*1e50*/ 	.word	0x000afa90


	//   ....[196]....
        /*1e54*/ 	.word	0x000afaf0


	//   ....[197]....
        /*1e58*/ 	.word	0x000afb10


	//   ....[198]....
        /*1e5c*/ 	.word	0x000afb70


	//   ....[199]....
        /*1e60*/ 	.word	0x000afb90


	//   ....[200]....
        /*1e64*/ 	.word	0x000afbe0


	//   ....[201]....
        /*1e68*/ 	.word	0x000afc10


	//   ....[202]....
        /*1e6c*/ 	.word	0x000afc70


	//   ....[203]....
        /*1e70*/ 	.word	0x000afc90


	//   ....[204]....
        /*1e74*/ 	.word	0x000afcf0


	//   ....[205]....
        /*1e78*/ 	.word	0x000afd10


	//   ....[206]....
        /*1e7c*/ 	.word	0x000afd70


	//   ....[207]....
        /*1e80*/ 	.word	0x000afd90


	//   ....[208]....
        /*1e84*/ 	.word	0x000afde0


	//   ....[209]....
        /*1e88*/ 	.word	0x000afe10


	//   ....[210]....
        /*1e8c*/ 	.word	0x000afe70


	//   ....[211]....
        /*1e90*/ 	.word	0x000afe90


	//   ....[212]....
        /*1e94*/ 	.word	0x000afee0


	//   ....[213]....
        /*1e98*/ 	.word	0x000aff10


	//   ....[214]....
        /*1e9c*/ 	.word	0x000aff70


	//   ....[215]....
        /*1ea0*/ 	.word	0x000aff90


	//   ....[216]....
        /*1ea4*/ 	.word	0x000afff0


	//   ....[217]....
        /*1ea8*/ 	.word	0x000b0010


	//   ....[218]....
        /*1eac*/ 	.word	0x000b0070


	//   ....[219]....
        /*1eb0*/ 	.word	0x000b0090


	//   ....[220]....
        /*1eb4*/ 	.word	0x000b00f0


	//   ....[221]....
        /*1eb8*/ 	.word	0x000b0110


	//   ....[222]....
        /*1ebc*/ 	.word	0x000b0170


	//   ....[223]....
        /*1ec0*/ 	.word	0x000b0190


	//   ....[224]....
        /*1ec4*/ 	.word	0x000b01f0


	//   ....[225]....
        /*1ec8*/ 	.word	0x000b0210


	//   ....[226]....
        /*1ecc*/ 	.word	0x000b0280


	//   ....[227]....
        /*1ed0*/ 	.word	0x000b02b0


	//   ....[228]....
        /*1ed4*/ 	.word	0x000b0340


	//   ....[229]....
        /*1ed8*/ 	.word	0x000b0380


	//   ....[230]....
        /*1edc*/ 	.word	0x000b03a0


	//   ....[231]....
        /*1ee0*/ 	.word	0x000b03c0


	//   ....[232]....
        /*1ee4*/ 	.word	0x000b0460


	//   ....[233]....
        /*1ee8*/ 	.word	0x000b0480


	//   ....[234]....
        /*1eec*/ 	.word	0x000b04a0


	//   ....[235]....
        /*1ef0*/ 	.word	0x000b04c0


	//   ....[236]....
        /*1ef4*/ 	.word	0x000b05f0


	//   ....[237]....
        /*1ef8*/ 	.word	0x000b0850


	//   ....[238]....
        /*1efc*/ 	.word	0x000b0890


	//   ....[239]....
        /*1f00*/ 	.word	0x000b08c0


	//   ....[240]....
        /*1f04*/ 	.word	0x000b0960


	//   ....[241]....
        /*1f08*/ 	.word	0x000b0980


	//   ....[242]....
        /*1f0c*/ 	.word	0x000b09a0


	//   ....[243]....
        /*1f10*/ 	.word	0x000b09c0


	//   ....[244]....
        /*1f14*/ 	.word	0x000b09e0


	//   ....[245]....
        /*1f18*/ 	.word	0x000b0a00


	//   ....[246]....
        /*1f1c*/ 	.word	0x000b0a20


	//   ....[247]....
        /*1f20*/ 	.word	0x000b0a40


	//   ....[248]....
        /*1f24*/ 	.word	0x000b0a60


	//   ....[249]....
        /*1f28*/ 	.word	0x000b0a80


	//   ....[250]....
        /*1f2c*/ 	.word	0x000b0aa0


	//   ....[251]....
        /*1f30*/ 	.word	0x000b0ac0


	//   ....[252]....
        /*1f34*/ 	.word	0x000b0af0


	//   ....[253]....
        /*1f38*/ 	.word	0x000b0b10


	//   ....[254]....
        /*1f3c*/ 	.word	0x000b0b30


	//----- nvinfo : EIATTR_VRC_CTA_INIT_COUNT
	.align		4
.L_41:
        /*1f40*/ 	.byte	0x02, 0x4a
	.zero		1
	.zero		1


	//----- nvinfo : EIATTR_EXIT_INSTR_OFFSETS
	.align		4
        /*1f44*/ 	.byte	0x04, 0x1c
        /*1f46*/ 	.short	(.L_43 - .L_42)


	//   ....[0]....
.L_42:
        /*1f48*/ 	.word	0x000c2ef0


	//   ....[1]....
        /*1f4c*/ 	.word	0x000c2f10


	//----- nvinfo : EIATTR_REQNTID
	.align		4
.L_43:
        /*1f50*/ 	.byte	0x04, 0x10
        /*1f52*/ 	.short	(.L_45 - .L_44)
.L_44:
        /*1f54*/ 	.word	0x00000020
        /*1f58*/ 	.word	0x00000001
        /*1f5c*/ 	.word	0x00000001


	//----- nvinfo : EIATTR_CBANK_PARAM_SIZE
	.align		4
.L_45:
        /*1f60*/ 	.byte	0x03, 0x19
        /*1f62*/ 	.short	0x0050


	//----- nvinfo : EIATTR_PARAM_CBANK
	.align		4
        /*1f64*/ 	.byte	0x04, 0x0a
        /*1f66*/ 	.short	(.L_47 - .L_46)
	.align		4
.L_46:
        /*1f68*/ 	.word	index@(.nv.constant0.matmul_kernel)
        /*1f6c*/ 	.short	0x0380
        /*1f6e*/ 	.short	0x0050


	//----- nvinfo : EIATTR_SW_WAR
	.align		4
.L_47:
        /*1f70*/ 	.byte	0x04, 0x36
        /*1f72*/ 	.short	(.L_49 - .L_48)
.L_48:
        /*1f74*/ 	.word	0x00000008
.L_49:


//--------------------- .nv.compat                --------------------------
	.section	.nv.compat,"",@"SHT_CUDA_COMPAT_INFO"
	.align	4
        /*0000*/ 	.byte	0x02, 0x02, 0x01, 0x00, 0x02, 0x05, 0x05, 0x00, 0x02, 0x03, 0x00, 0x00, 0x02, 0x06, 0x01, 0x00


//--------------------- .nv.callgraph             --------------------------
	.section	.nv.callgraph,"",@"SHT_CUDA_CALLGRAPH"
	.align	4
	.sectionentsize	8
	.align		4
        /*0000*/ 	.word	0x00000000
	.align		4
        /*0004*/ 	.word	0xffffffff
	.align		4
        /*0008*/ 	.word	0x00000000
	.align		4
        /*000c*/ 	.word	0xfffffffe
	.align		4
        /*0010*/ 	.word	0x00000000
	.align		4
        /*0014*/ 	.word	0xfffffffd
	.align		4
        /*0018*/ 	.word	0x00000000
	.align		4
        /*001c*/ 	.word	0xfffffffc


//--------------------- .text.matmul_kernel       --------------------------
	.section	.text.matmul_kernel,"ax",@progbits
	.align	128
        .global         matmul_kernel
        .type           matmul_kernel,@function
        .size           matmul_kernel,(.L_x_3 - matmul_kernel)
        .other          matmul_kernel,@"STO_CUDA_ENTRY STV_DEFAULT"
matmul_kernel:
.text.matmul_kernel:
[----:B------:R-:W1:Y:S08]  /*0000*/  LDC R1, c[0x0][0x37c] ;  /* 0x0000df00ff017b82 */ /* 0x000e700000000800 */
[----:B------:R-:W2:Y:S01]  /*0010*/  LDC.64 R2, c[0x0][0x398] ;  /* 0x0000e600ff027b82 */ /* 0x000ea20000000a00 */
[----:B------:R-:W3:Y:S01]  /*0020*/  S2R R7, SR_CTAID.X ;  /* 0x0000000000077919 */ /* 0x000ee20000002500 */
[----:B-1----:R-:W-:Y:S01]  /*0030*/  VIADD R1, R1, 0xffffa6d8 ;  /* 0xffffa6d801017836 */ /* 0x002fe20000000000 */
[----:B------:R-:W1:Y:S01]  /*0040*/  LDCU UR7, c[0x0][0x3a0] ;  /* 0x00007400ff0777ac */ /* 0x000e620008000800 */
[----:B------:R-:W4:Y:S01]  /*0050*/  S2R R71, SR_TID.X ;  /* 0x0000000000477919 */ /* 0x000f220000002100 */
[----:B------:R-:W3:Y:S03]  /*0060*/  LDCU UR8, c[0x0][0x3a0] ;  /* 0x00007400ff0877ac */ /* 0x000ee60008000800 */
[----:B------:R-:W3:Y:S01]  /*0070*/  LDC R246, c[0x0][0x3a8] ;  /* 0x0000ea00fff67b82 */ /* 0x000ee20000000800 */
[----:B------:R-:W3:Y:S01]  /*0080*/  LDCU UR9, c[0x0][0x3a0] ;  /* 0x00007400ff0977ac */ /* 0x000ee20008000800 */
[----:B------:R-:W3:Y:S01]  /*0090*/  LDCU UR5, c[0x0][0x3ac] ;  /* 0x00007580ff0577ac */ /* 0x000ee20008000800 */
[----:B------:R-:W3:Y:S01]  /*00a0*/  LDCU UR71, c[0x0][0x3b0] ;  /* 0x00007600ff4777ac */ /* 0x000ee20008000800 */
[----:B-1----:R-:W-:Y:S01]  /*00b0*/  UIADD3 UR7, UPT, UPT, UR7, 0x3f, URZ ;  /* 0x0000003f07077890 */ /* 0x002fe2000fffe0ff */
[----:B--2---:R-:W-:Y:S01]  /*00c0*/  VIADD R0, R3, 0x3f ;  /* 0x0000003f03007836 */ /* 0x004fe20000000000 */
[-C--:B------:R-:W-:Y:S01]  /*00d0*/  IABS R18, R3.reuse ;  /* 0x0000000300127213 */ /* 0x080fe20000000000 */
[----:B------:R-:W1:Y:S01]  /*00e0*/  LDCU UR63, c[0x0][0x3b0] ;  /* 0x00007600ff3f77ac */ /* 0x000e620008000800 */
[----:B------:R-:W-:-:S02]  /*00f0*/  LOP3.LUT R76, RZ, R3, RZ, 0x33, !PT ;  /* 0x00000003ff4c7212 */ /* 0x000fc400078e33ff */
[----:B------:R-:W-:Y:S01]  /*0100*/  SHF.R.S32.HI R5, RZ, 0x1f, R0 ;  /* 0x0000001fff057819 */ /* 0x000fe20000011400 */
[----:B------:R-:W-:Y:S01]  /*0110*/  UISETP.GT.AND UP0, UPT, UR7, 0x3f, UPT ;  /* 0x0000003f0700788c */ /* 0x000fe2000bf04270 */
[----:B------:R-:W2:Y:S02]  /*0120*/  LDCU UR55, c[0x0][0x3b0] ;  /* 0x00007600ff3777ac */ /* 0x000ea40008000800 */
[----:B------:R-:W-:Y:S01]  /*0130*/  LEA.HI R5, R5, R0, RZ, 0x6 ;  /* 0x0000000005057211 */ /* 0x000fe200078f30ff */
[C---:B---3--:R-:W-:Y:S01]  /*0140*/  IMAD R182, R246.reuse, 0x34, RZ ;  /* 0x00000034f6b67824 */ /* 0x048fe200078e02ff */
[----:B------:R-:W-:Y:S01]  /*0150*/  IABS R10, R7 ;  /* 0x00000007000a7213 */ /* 0x000fe20000000000 */
[----:B------:R-:W-:Y:S01]  /*0160*/  USEL UR4, URZ, 0x4, !UP0 ;  /* 0x00000004ff047887 */ /* 0x000fe2000c000000 */
[----:B------:R-:W-:Y:S01]  /*0170*/  SHF.R.S32.HI R5, RZ, 0x6, R5 ;  /* 0x00000006ff057819 */ /* 0x000fe20000011405 */
[----:B------:R-:W3:Y:S01]  /*0180*/  LDCU UR47, c[0x0][0x3b0] ;  /* 0x00007600ff2f77ac */ /* 0x000ee20008000800 */
[----:B----4-:R-:W-:Y:S01]  /*0190*/  LOP3.LUT R102, R71, 0x1f, RZ, 0xc0, !PT ;  /* 0x0000001f47667812 */ /* 0x010fe200078ec0ff */
[----:B------:R-:W-:-:S02]  /*01a0*/  IMAD R150, R246, 0x38, RZ ;  /* 0x00000038f6967824 */ /* 0x000fc400078e02ff */
[----:B------:R-:W-:Y:S01]  /*01b0*/  IMAD.SHL.U32 R6, R5, 0x8, RZ ;  /* 0x0000000805067824 */ /* 0x000fe200078e00ff */
[----:B------:R-:W-:Y:S01]  /*01c0*/  LOP3.LUT R252, R102, 0x20, RZ, 0xfc, !PT ;  /* 0x0000002066fc7812 */ /* 0x000fe200078efcff */
[----:B------:R-:W4:Y:S01]  /*01d0*/  LDCU UR39, c[0x0][0x3b0] ;  /* 0x00007600ff2777ac */ /* 0x000f220008000800 */
[----:B------:R-:W-:Y:S02]  /*01e0*/  IMAD R247, R246, 0x6, RZ ;  /* 0x00000006f6f77824 */ /* 0x000fe400078e02ff */
[-C--:B------:R-:W-:Y:S01]  /*01f0*/  IABS R9, R6.reuse ;  /* 0x0000000600097213 */ /* 0x080fe20000000000 */
[----:B------:R-:W1:Y:S01]  /*0200*/  LDCU UR15, c[0x0][0x3b0] ;  /* 0x00007600ff0f77ac */ /* 0x000e620008000800 */
[----:B------:R-:W-:Y:S02]  /*0210*/  IABS R12, R6 ;  /* 0x00000006000c7213 */ /* 0x000fe40000000000 */
[----:B------:R-:W1:Y:S01]  /*0220*/  I2F.RP R0, R9 ;  /* 0x0000000900007306 */ /* 0x000e620000209400 */
[----:B------:R-:W2:Y:S01]  /*0230*/  LDCU UR24, c[0x0][0x3b0] ;  /* 0x00007600ff1877ac */ /* 0x000ea20008000800 */
[----:B------:R-:W2:Y:S01]  /*0240*/  LDCU UR16, c[0x0][0x3b0] ;  /* 0x00007600ff1077ac */ /* 0x000ea20008000800 */
[----:B------:R-:W2:Y:S01]  /*0250*/  LDCU UR31, c[0x0][0x3b0] ;  /* 0x00007600ff1f77ac */ /* 0x000ea20008000800 */
[----:B------:R-:W2:Y:S04]  /*0260*/  LDCU UR13, c[0x0][0x3b0] ;  /* 0x00007600ff0d77ac */ /* 0x000ea80008000800 */
[----:B-1----:R-:W1:Y:S01]  /*0270*/  MUFU.RCP R0, R0 ;  /* 0x0000000000007308 */ /* 0x002e620000001000 */
[----:B------:R-:W2:Y:S01]  /*0280*/  LDCU UR12, c[0x0][0x3b0] ;  /* 0x00007600ff0c77ac */ /* 0x000ea20008000800 */
[----:B------:R-:W2:Y:S01]  /*0290*/  LDCU UR70, c[0x0][0x3b0] ;  /* 0x00007600ff4677ac */ /* 0x000ea20008000800 */
[----:B------:R-:W2:Y:S01]  /*02a0*/  LDCU UR23, c[0x0][0x3b0] ;  /* 0x00007600ff1777ac */ /* 0x000ea20008000800 */
[----:B------:R-:W2:Y:S01]  /*02b0*/  LDCU UR62, c[0x0][0x3b0] ;  /* 0x00007600ff3e77ac */ /* 0x000ea20008000800 */
[----:B-1----:R-:W-:Y:S01]  /*02c0*/  IADD3 R4, PT, PT, R0, 0xffffffe, RZ ;  /* 0x0ffffffe00047810 */ /* 0x002fe20007ffe0ff */
[----:B------:R-:W1:Y:S01]  /*02d0*/  LDCU UR54, c[0x0][0x3b0] ;  /* 0x00007600ff3677ac */ /* 0x000e620008000800 */
[----:B------:R-:W-:-:S02]  /*02e0*/  IADD3 R0, PT, PT, RZ, -R12, RZ ;  /* 0x8000000cff007210 */ /* 0x000fc40007ffe0ff */
[----:B------:R2:W1:Y:S01]  /*02f0*/  F2I.FTZ.U32.TRUNC.NTZ R5, R4 ;  /* 0x0000000400057305 */ /* 0x000462000021f000 */
[----:B------:R-:W3:Y:S01]  /*0300*/  LDCU UR46, c[0x0][0x3b0] ;  /* 0x00007600ff2e77ac */ /* 0x000ee20008000800 */
[----:B------:R-:W3:Y:S01]  /*0310*/  LDCU UR38, c[0x0][0x3b0] ;  /* 0x00007600ff2677ac */ /* 0x000ee20008000800 */
[----:B--2---:R-:W-:Y:S01]  /*0320*/  IMAD.MOV.U32 R4, RZ, RZ, RZ ;  /* 0x000000ffff047224 */ /* 0x004fe200078e00ff */
[----:B------:R-:W2:Y:S01]  /*0330*/  LDCU UR30, c[0x0][0x3b0] ;  /* 0x00007600ff1e77ac */ /* 0x000ea20008000800 */
[----:B------:R-:W2:Y:S01]  /*0340*/  LDCU UR22, c[0x0][0x3b0] ;  /* 0x00007600ff1677ac */ /* 0x000ea20008000800 */
[----:B-1----:R-:W-:Y:S01]  /*0350*/  IMAD.MOV R8, RZ, RZ, -R5 ;  /* 0x000000ffff087224 */ /* 0x002fe200078e0a05 */
[----:B------:R-:W1:Y:S03]  /*0360*/  LDCU UR14, c[0x0][0x3b0] ;  /* 0x00007600ff0e77ac */ /* 0x000e660008000800 */
[----:B------:R-:W-:-:S02]  /*0370*/  IMAD R11, R8, R9, RZ ;  /* 0x00000009080b7224 */ /* 0x000fc400078e02ff */
[----:B------:R-:W-:Y:S01]  /*0380*/  IMAD.MOV.U32 R8, RZ, RZ, R10 ;  /* 0x000000ffff087224 */ /* 0x000fe200078e000a */
[----:B------:R-:W1:Y:S01]  /*0390*/  LDCU UR69, c[0x0][0x3b0] ;  /* 0x00007600ff4577ac */ /* 0x000e620008000800 */
[----:B------:R-:W-:Y:S01]  /*03a0*/  IMAD.HI.U32 R5, R5, R11, R4 ;  /* 0x0000000b05057227 */ /* 0x000fe200078e0004 */
[----:B------:R-:W1:Y:S05]  /*03b0*/  LDCU UR61, c[0x0][0x3b0] ;  /* 0x00007600ff3d77ac */ /* 0x000e6a0008000800 */
[----:B------:R-:W-:Y:S01]  /*03c0*/  IMAD.HI.U32 R5, R5, R8, RZ ;  /* 0x0000000805057227 */ /* 0x000fe200078e00ff */
[----:B------:R-:W1:Y:S03]  /*03d0*/  LDCU UR53, c[0x0][0x3b0] ;  /* 0x00007600ff3577ac */ /* 0x000e660008000800 */
[----:B------:R-:W-:Y:S01]  /*03e0*/  IMAD R0, R5, R0, R8 ;  /* 0x0000000005007224 */ /* 0x000fe200078e0208 */
[----:B------:R-:W1:Y:S04]  /*03f0*/  LDCU UR45, c[0x0][0x3b0] ;  /* 0x00007600ff2d77ac */ /* 0x000e680008000800 */
[----:B------:R-:W-:Y:S01]  /*0400*/  ISETP.GT.U32.AND P1, PT, R9, R0, PT ;  /* 0x000000000900720c */ /* 0x000fe20003f24070 */
[----:B------:R-:W1:Y:S01]  /*0410*/  LDCU UR37, c[0x0][0x3b0] ;  /* 0x00007600ff2577ac */ /* 0x000e620008000800 */
[----:B------:R-:W1:Y:S01]  /*0420*/  LDCU UR29, c[0x0][0x3b0] ;  /* 0x00007600ff1d77ac */ /* 0x000e620008000800 */
[----:B------:R-:W1:Y:S10]  /*0430*/  LDCU UR21, c[0x0][0x3b0] ;  /* 0x00007600ff1577ac */ /* 0x000e740008000800 */
[----:B------:R-:W-:Y:S01]  /*0440*/  @!P1 IMAD.IADD R0, R0, 0x1, -R9 ;  /* 0x0000000100009824 */ /* 0x000fe200078e0a09 */
[----:B------:R-:W1:Y:S01]  /*0450*/  LDCU UR68, c[0x0][0x3b0] ;  /* 0x00007600ff4477ac */ /* 0x000e620008000800 */
[----:B------:R-:W-:Y:S01]  /*0460*/  @!P1 VIADD R5, R5, 0x1 ;  /* 0x0000000105059836 */ /* 0x000fe20000000000 */
[----:B------:R-:W-:-:S02]  /*0470*/  ISETP.NE.AND P1, PT, R6, RZ, PT ;  /* 0x000000ff0600720c */ /* 0x000fc40003f25270 */
[----:B------:R-:W-:Y:S01]  /*0480*/  ISETP.GE.U32.AND P0, PT, R0, R9, PT ;  /* 0x000000090000720c */ /* 0x000fe20003f06070 */
[----:B------:R-:W1:Y:S01]  /*0490*/  LDCU UR60, c[0x0][0x3b0] ;  /* 0x00007600ff3c77ac */ /* 0x000e620008000800 */
[----:B------:R-:W-:Y:S01]  /*04a0*/  LOP3.LUT R0, R7, R6, RZ, 0x3c, !PT ;  /* 0x0000000607007212 */ /* 0x000fe200078e3cff */
[----:B------:R-:W1:Y:S03]  /*04b0*/  LDCU UR52, c[0x0][0x3b0] ;  /* 0x00007600ff3477ac */ /* 0x000e660008000800 */
[----:B------:R-:W-:Y:S01]  /*04c0*/  ISETP.GE.AND P2, PT, R0, RZ, PT ;  /* 0x000000ff0000720c */ /* 0x000fe20003f46270 */
[----:B------:R-:W-:Y:S01]  /*04d0*/  VIADD R0, R2, 0x1ff ;  /* 0x000001ff02007836 */ /* 0x000fe20000000000 */
[----:B------:R-:W1:Y:S05]  /*04e0*/  LDCU UR44, c[0x0][0x3b0] ;  /* 0x00007600ff2c77ac */ /* 0x000e6a0008000800 */
[----:B------:R-:W-:Y:S01]  /*04f0*/  @P0 VIADD R5, R5, 0x1 ;  /* 0x0000000105050836 */ /* 0x000fe20000000000 */
[----:B------:R-:W1:Y:S04]  /*0500*/  LDCU UR36, c[0x0][0x3b0] ;  /* 0x00007600ff2477ac */ /* 0x000e680008000800 */
[----:B------:R-:W-:Y:S01]  /*0510*/  MOV R4, R5 ;  /* 0x0000000500047202 */ /* 0x000fe20000000f00 */
[----:B------:R-:W1:Y:S01]  /*0520*/  LDCU UR28, c[0x0][0x3b0] ;  /* 0x00007600ff1c77ac */ /* 0x000e620008000800 */
[----:B------:R-:W-:-:S03]  /*0530*/  SHF.R.S32.HI R5, RZ, 0x1f, R0 ;  /* 0x0000001fff057819 */ /* 0x000fc60000011400 */
[----:B------:R-:W-:Y:S01]  /*0540*/  @!P2 IMAD.MOV R4, RZ, RZ, -R4 ;  /* 0x000000ffff04a224 */ /* 0x000fe200078e0a04 */
[----:B------:R-:W-:Y:S01]  /*0550*/  @!P1 LOP3.LUT R4, RZ, R6, RZ, 0x33, !PT ;  /* 0x00000006ff049212 */ /* 0x000fe200078e33ff */
[----:B------:R-:W1:Y:S01]  /*0560*/  LDCU UR20, c[0x0][0x3b0] ;  /* 0x00007600ff1477ac */ /* 0x000e620008000800 */
[----:B------:R-:W-:-:S03]  /*0570*/  LEA.HI R5, R5, R0, RZ, 0x9 ;  /* 0x0000000005057211 */ /* 0x000fc600078f48ff */
[----:B------:R-:W-:Y:S01]  /*0580*/  IMAD.SHL.U32 R12, R4, 0x8, RZ ;  /* 0x00000008040c7824 */ /* 0x000fe200078e00ff */
[----:B------:R-:W1:Y:S01]  /*0590*/  LDCU UR67, c[0x0][0x3b0] ;  /* 0x00007600ff4377ac */ /* 0x000e620008000800 */
[----:B------:R-:W-:-:S03]  /*05a0*/  IMAD.MOV R4, RZ, RZ, -R4 ;  /* 0x000000ffff047224 */ /* 0x000fc600078e0a04 */
[----:B------:R-:W-:Y:S01]  /*05b0*/  LEA.HI.SX32 R5, R5, -R12, 0x17 ;  /* 0x8000000c05057211 */ /* 0x000fe200078fbaff */
[----:B------:R-:W-:Y:S01]  /*05c0*/  IMAD R14, R6, R4, R7 ;  /* 0x00000004060e7224 */ /* 0x000fe200078e0207 */
[----:B------:R-:W1:Y:S01]  /*05d0*/  LDCU UR59, c[0x0][0x3b0] ;  /* 0x00007600ff3b77ac */ /* 0x000e620008000800 */
[----:B------:R-:W-:Y:S01]  /*05e0*/  IMAD.MOV.U32 R4, RZ, RZ, RZ ;  /* 0x000000ffff047224 */ /* 0x000fe200078e00ff */
[----:B------:R-:W-:Y:S02]  /*05f0*/  VIMNMX R13, PT, PT, R5, 0x8, PT ;  /* 0x00000008050d7848 */ /* 0x000fe40003fe0100 */
[----:B------:R-:W-:Y:S01]  /*0600*/  IABS R6, R14 ;  /* 0x0000000e00067213 */ /* 0x000fe20000000000 */
[----:B------:R-:W1:Y:S01]  /*0610*/  LDCU UR51, c[0x0][0x3b0] ;  /* 0x00007600ff3377ac */ /* 0x000e620008000800 */
[-C--:B------:R-:W-:Y:S01]  /*0620*/  IABS R8, R13.reuse ;  /* 0x0000000d00087213 */ /* 0x080fe20000000000 */
[----:B------:R-:W1:Y:S03]  /*0630*/  LDCU UR43, c[0x0][0x3b0] ;  /* 0x00007600ff2b77ac */ /* 0x000e660008000800 */
[----:B------:R-:W1:Y:S01]  /*0640*/  I2F.RP R0, R8 ;  /* 0x0000000800007306 */ /* 0x000e620000209400 */
[----:B------:R-:W2:Y:S01]  /*0650*/  LDCU UR35, c[0x0][0x3b0] ;  /* 0x00007600ff2377ac */ /* 0x000ea20008000800 */
[----:B------:R-:W2:Y:S01]  /*0660*/  LDCU UR27, c[0x0][0x3b0] ;  /* 0x00007600ff1b77ac */ /* 0x000ea20008000800 */
[----:B------:R-:W2:Y:S05]  /*0670*/  LDCU UR19, c[0x0][0x3b0] ;  /* 0x00007600ff1377ac */ /* 0x000eaa0008000800 */
[----:B-1----:R-:W1:Y:S01]  /*0680*/  MUFU.RCP R0, R0 ;  /* 0x0000000000007308 */ /* 0x002e620000001000 */
[----:B------:R-:W2:Y:S01]  /*0690*/  LDCU UR6, c[0x0][0x3b0] ;  /* 0x00007600ff0677ac */ /* 0x000ea20008000800 */
[----:B------:R-:W2:Y:S01]  /*06a0*/  LDCU UR66, c[0x0][0x3b0] ;  /* 0x00007600ff4277ac */ /* 0x000ea20008000800 */
[----:B------:R-:W2:Y:S01]  /*06b0*/  LDCU UR58, c[0x0][0x3b0] ;  /* 0x00007600ff3a77ac */ /* 0x000ea20008000800 */
[----:B------:R-:W2:Y:S01]  /*06c0*/  LDCU UR50, c[0x0][0x3b0] ;  /* 0x00007600ff3277ac */ /* 0x000ea20008000800 */
[----:B-1----:R-:W-:Y:S01]  /*06d0*/  IADD3 R5, PT, PT, R0, 0xffffffe, RZ ;  /* 0x0ffffffe00057810 */ /* 0x002fe20007ffe0ff */
[----:B------:R-:W1:Y:S01]  /*06e0*/  LDCU UR42, c[0x0][0x3b0] ;  /* 0x00007600ff2a77ac */ /* 0x000e620008000800 */
[----:B------:R-:W1:Y:S04]  /*06f0*/  LDCU UR34, c[0x0][0x3b0] ;  /* 0x00007600ff2277ac */ /* 0x000e680008000800 */
[----:B------:R-:W1:Y:S01]  /*0700*/  F2I.FTZ.U32.TRUNC.NTZ R5, R5 ;  /* 0x0000000500057305 */ /* 0x000e62000021f000 */
[----:B------:R-:W2:Y:S01]  /*0710*/  LDCU UR26, c[0x0][0x3b0] ;  /* 0x00007600ff1a77ac */ /* 0x000ea20008000800 */
[----:B------:R-:W2:Y:S01]  /*0720*/  LDCU UR18, c[0x0][0x3b0] ;  /* 0x00007600ff1277ac */ /* 0x000ea20008000800 */
[----:B------:R-:W2:Y:S01]  /*0730*/  LDCU UR72, c[0x0][0x3b0] ;  /* 0x00007600ff4877ac */ /* 0x000ea20008000800 */
[--C-:B-1----:R-:W-:Y:S01]  /*0740*/  IMAD.MOV R9, RZ, RZ, -R5.reuse ;  /* 0x000000ffff097224 */ /* 0x102fe200078e0a05 */
[----:B------:R-:W1:Y:S03]  /*0750*/  LDCU UR65, c[0x0][0x3b0] ;  /* 0x00007600ff4177ac */ /* 0x000e660008000800 */
[----:B------:R-:W-:Y:S01]  /*0760*/  IMAD R7, R9, R8, RZ ;  /* 0x0000000809077224 */ /* 0x000fe200078e02ff */
[----:B------:R-:W-:Y:S01]  /*0770*/  IABS R9, R13 ;  /* 0x0000000d00097213 */ /* 0x000fe20000000000 */
[----:B------:R-:W1:Y:S02]  /*0780*/  LDCU UR57, c[0x0][0x3b0] ;  /* 0x00007600ff3977ac */ /* 0x000e640008000800 */
[----:B------:R-:W-:Y:S01]  /*0790*/  IMAD.HI.U32 R4, R5, R7, R4 ;  /* 0x0000000705047227 */ /* 0x000fe200078e0004 */
[----:B------:R-:W-:Y:S01]  /*07a0*/  MOV R5, R6 ;  /* 0x0000000600057202 */ /* 0x000fe20000000f00 */
[----:B------:R-:W1:Y:S01]  /*07b0*/  I2F.RP R7, R18 ;  /* 0x0000001200077306 */ /* 0x000e620000209400 */
[----:B------:R-:W1:Y:S01]  /*07c0*/  LDCU UR49, c[0x0][0x3b0] ;  /* 0x00007600ff3177ac */ /* 0x000e620008000800 */
[----:B------:R-:W-:-:S02]  /*07d0*/  IMAD.MOV R0, RZ, RZ, -R9 ;  /* 0x000000ffff007224 */ /* 0x000fc400078e0a09 */
[----:B------:R-:W-:Y:S01]  /*07e0*/  IMAD.HI.U32 R4, R4, R5, RZ ;  /* 0x0000000504047227 */ /* 0x000fe200078e00ff */
[----:B------:R-:W2:Y:S03]  /*07f0*/  LDCU UR41, c[0x0][0x3b0] ;  /* 0x00007600ff2977ac */ /* 0x000ea60008000800 */
[----:B------:R-:W-:Y:S01]  /*0800*/  IMAD R5, R4, R0, R5 ;  /* 0x0000000004057224 */ /* 0x000fe200078e0205 */
[----:B------:R-:W-:Y:S01]  /*0810*/  IABS R0, R2 ;  /* 0x0000000200007213 */ /* 0x000fe20000000000 */
[----:B------:R-:W2:Y:S03]  /*0820*/  LDCU UR33, c[0x0][0x3b0] ;  /* 0x00007600ff2177ac */ /* 0x000ea60008000800 */
[----:B------:R-:W-:Y:S01]  /*0830*/  ISETP.GT.U32.AND P1, PT, R8, R5, PT ;  /* 0x000000050800720c */ /* 0x000fe20003f24070 */
[----:B------:R-:W2:Y:S01]  /*0840*/  I2F.RP R6, R0 ;  /* 0x0000000000067306 */ /* 0x000ea20000209400 */
[----:B------:R-:W3:Y:S01]  /*0850*/  LDCU UR25, c[0x0][0x3b0] ;  /* 0x00007600ff1977ac */ /* 0x000ee20008000800 */
[----:B------:R-:W3:Y:S06]  /*0860*/  LDCU UR17, c[0x0][0x3b0] ;  /* 0x00007600ff1177ac */ /* 0x000eec0008000800 */
[----:B-1----:R-:W1:Y:S01]  /*0870*/  MUFU.RCP R7, R7 ;  /* 0x0000000700077308 */ /* 0x002e620000001000 */
[----:B------:R-:W3:Y:S03]  /*0880*/  LDCU UR73, c[0x0][0x3b0] ;  /* 0x00007600ff4977ac */ /* 0x000ee60008000800 */
[----:B------:R-:W-:Y:S01]  /*0890*/  @!P1 IMAD.IADD R5, R5, 0x1, -R8 ;  /* 0x0000000105059824 */ /* 0x000fe200078e0a08 */
[----:B------:R-:W-:Y:S01]  /*08a0*/  @!P1 IADD3 R4, PT, PT, R4, 0x1, RZ ;  /* 0x0000000104049810 */ /* 0x000fe20007ffe0ff */
[----:B------:R-:W3:Y:S01]  /*08b0*/  LDCU UR64, c[0x0][0x3b0] ;  /* 0x00007600ff4077ac */ /* 0x000ee20008000800 */
[----:B------:R-:W-:Y:S01]  /*08c0*/  ISETP.NE.AND P1, PT, R13, RZ, PT ;  /* 0x000000ff0d00720c */ /* 0x000fe20003f25270 */
[----:B--2---:R-:W2:Y:S01]  /*08d0*/  MUFU.RCP R6, R6 ;  /* 0x0000000600067308 */ /* 0x004ea20000001000 */
[----:B------:R-:W-:Y:S01]  /*08e0*/  ISETP.GE.U32.AND P0, PT, R5, R8, PT ;  /* 0x000000080500720c */ /* 0x000fe20003f06070 */
[----:B------:R-:W3:Y:S01]  /*08f0*/  LDCU UR56, c[0x0][0x3b0] ;  /* 0x00007600ff3877ac */ /* 0x000ee20008000800 */
[----:B------:R-:W-:Y:S01]  /*0900*/  LOP3.LUT R5, R14, R13, RZ, 0x3c, !PT ;  /* 0x0000000d0e057212 */ /* 0x000fe200078e3cff */
[----:B------:R-:W3:Y:S03]  /*0910*/  LDCU UR48, c[0x0][0x3b0] ;  /* 0x00007600ff3077ac */ /* 0x000ee60008000800 */
[----:B------:R-:W-:Y:S01]  /*0920*/  ISETP.GE.AND P2, PT, R5, RZ, PT ;  /* 0x000000ff0500720c */ /* 0x000fe20003f46270 */
[----:B-1----:R-:W-:Y:S01]  /*0930*/  VIADD R8, R7, 0xffffffe ;  /* 0x0ffffffe07087836 */ /* 0x002fe20000000000 */
[----:B------:R-:W1:Y:S03]  /*0940*/  LDCU UR40, c[0x0][0x3b0] ;  /* 0x00007600ff2877ac */ /* 0x000e660008000800 */
[----:B------:R-:W1:Y:S02]  /*0950*/  F2I.FTZ.U32.TRUNC.NTZ R5, R8 ;  /* 0x0000000800057305 */ /* 0x000e64000021f000 */
[----:B------:R-:W-:Y:S01]  /*0960*/  @P0 VIADD R4, R4, 0x1 ;  /* 0x0000000104040836 */ /* 0x000fe20000000000 */
[----:B------:R-:W3:Y:S01]  /*0970*/  LDCU UR32, c[0x0][0x3b0] ;  /* 0x00007600ff2077ac */ /* 0x000ee20008000800 */
[----:B--2---:R-:W-:-:S02]  /*0980*/  VIADD R7, R6, 0xffffffe ;  /* 0x0ffffffe06077836 */ /* 0x004fc40000000000 */
[----:B------:R-:W-:Y:S01]  /*0990*/  IMAD.MOV.U32 R20, RZ, RZ, R4 ;  /* 0x000000ffff147224 */ /* 0x000fe200078e0004 */
[----:B------:R-:W-:Y:S01]  /*09a0*/  MOV R4, RZ ;  /* 0x000000ff00047202 */ /* 0x000fe20000000f00 */
[----:B------:R-:W-:Y:S02]  /*09b0*/  UISETP.GT.AND UP0, UPT, UR7, 0x7f, UPT ;  /* 0x0000007f0700788c */ /* 0x000fe4000bf04270 */
[----:B------:R-:W-:Y:S01]  /*09c0*/  @!P2 IMAD.MOV R20, RZ, RZ, -R20 ;  /* 0x000000ffff14a224 */ /* 0x000fe200078e0a14 */
[----:B------:R-:W-:Y:S02]  /*09d0*/  @!P1 LOP3.LUT R20, RZ, R13, RZ, 0x33, !PT ;  /* 0x0000000dff149212 */ /* 0x000fe400078e33ff */
[----:B-1----:R-:W-:-:S03]  /*09e0*/  IADD3 R19, PT, PT, RZ, -R5, RZ ;  /* 0x80000005ff137210 */ /* 0x002fc60007ffe0ff */
[C---:B------:R-:W-:Y:S01]  /*09f0*/  IMAD.SHL.U32 R72, R20.reuse, 0x40, RZ ;  /* 0x0000004014487824 */ /* 0x040fe200078e00ff */
[----:B------:R-:W-:-:S03]  /*0a00*/  IADD3 R20, PT, PT, -R20, RZ, RZ ;  /* 0x000000ff14147210 */ /* 0x000fc60007ffe1ff */
[C---:B------:R-:W-:Y:S01]  /*0a10*/  VIADD R15, R72.reuse, 0x1 ;  /* 0x00000001480f7836 */ /* 0x040fe20000000000 */
[C---:B------:R-:W-:Y:S01]  /*0a20*/  IADD3 R21, PT, PT, R72.reuse, 0xd, RZ ;  /* 0x0000000d48157810 */ /* 0x040fe20007ffe0ff */
[----:B------:R-:W-:Y:S01]  /*0a30*/  IMAD R19, R19, R18, RZ ;  /* 0x0000001213137224 */ /* 0x000fe200078e02ff */
[C---:B------:R-:W-:Y:S01]  /*0a40*/  IADD3 R44, PT, PT, R72.reuse, 0x2a, RZ ;  /* 0x0000002a482c7810 */ /* 0x040fe20007ffe0ff */
[C---:B------:R-:W-:Y:S01]  /*0a50*/  VIADD R16, R72.reuse, 0x2 ;  /* 0x0000000248107836 */ /* 0x040fe20000000000 */
[----:B------:R-:W-:Y:S01]  /*0a60*/  IABS R6, R15 ;  /* 0x0000000f00067213 */ /* 0x000fe20000000000 */
[----:B------:R-:W-:Y:S01]  /*0a70*/  IMAD.HI.U32 R19, R5, R19, R4 ;  /* 0x0000001305137227 */ /* 0x000fe200078e0004 */
[----:B------:R-:W-:Y:S01]  /*0a80*/  ISETP.GE.AND P6, PT, R15, RZ, PT ;  /* 0x000000ff0f00720c */ /* 0x000fe20003fc6270 */
[----:B------:R1:W2:Y:S01]  /*0a90*/  F2I.FTZ.U32.TRUNC.NTZ R5, R7 ;  /* 0x0000000700057305 */ /* 0x0002a2000021f000 */
[----:B------:R-:W-:Y:S01]  /*0aa0*/  IABS R10, R16 ;  /* 0x00000010000a7213 */ /* 0x000fe20000000000 */
[----:B------:R-:W-:Y:S01]  /*0ab0*/  VIADD R17, R72, 0x3 ;  /* 0x0000000348117836 */ /* 0x000fe20000000000 */
[----:B------:R-:W-:Y:S01]  /*0ac0*/  ISETP.GE.AND P5, PT, R16, RZ, PT ;  /* 0x000000ff1000720c */ /* 0x000fe20003fa6270 */
[C---:B------:R-:W-:Y:S01]  /*0ad0*/  IMAD.HI.U32 R4, R19.reuse, R6, RZ ;  /* 0x0000000613047227 */ /* 0x040fe200078e00ff */
[----:B------:R-:W-:Y:S01]  /*0ae0*/  IADD3 R16, PT, PT, R72, 0xc, RZ ;  /* 0x0000000c48107810 */ /* 0x000fe20007ffe0ff */
[----:B------:R-:W-:Y:S01]  /*0af0*/  STL [R1+0x1684], R72 ;  /* 0x0016844801007387 */ /* 0x000fe20000100800 */
[----:B------:R-:W-:Y:S01]  /*0b00*/  IABS R11, R17 ;  /* 0x00000011000b7213 */ /* 0x000fe20000000000 */
[----:B------:R-:W-:Y:S01]  /*0b10*/  IMAD.MOV R9, RZ, RZ, -R4 ;  /* 0x000000ffff097224 */ /* 0x000fe200078e0a04 */
[----:B------:R-:W-:Y:S01]  /*0b20*/  IABS R33, R16 ;  /* 0x0000001000217213 */ /* 0x000fe20000000000 */
[----:B------:R-:W-:Y:S01]  /*0b30*/  IMAD.HI.U32 R4, R19, R10, RZ ;  /* 0x0000000a13047227 */ /* 0x000fe200078e00ff */
[----:B------:R-:W-:-:S02]  /*0b40*/  IABS R25, R21 ;  /* 0x0000001500197213 */ /* 0x000fc40000000000 */
[----:B------:R-:W-:Y:S01]  /*0b50*/  IABS R47, R44 ;  /* 0x0000002c002f7213 */ /* 0x000fe20000000000 */
[----:B------:R-:W-:Y:S01]  /*0b60*/  IMAD R6, R18, R9, R6 ;  /* 0x0000000912067224 */ /* 0x000fe200078e0206 */
[C---:B------:R-:W-:Y:S01]  /*0b70*/  IADD3 R54, PT, PT, R72.reuse, 0x2d, RZ ;  /* 0x0000002d48367810 */ /* 0x040fe20007ffe0ff */
[----:B-1----:R-:W-:Y:S01]  /*0b80*/  IMAD.MOV R7, RZ, RZ, -R4 ;  /* 0x000000ffff077224 */ /* 0x002fe200078e0a04 */
[----:B------:R-:W-:Y:S01]  /*0b90*/  IADD3 R70, PT, PT, R72, 0x31, RZ ;  /* 0x0000003148467810 */ /* 0x000fe20007ffe0ff */
[----:B------:R-:W-:Y:S01]  /*0ba0*/  IMAD.HI.U32 R8, R19, R11, RZ ;  /* 0x0000000b13087227 */ /* 0x000fe200078e00ff */
[----:B------:R-:W-:Y:S02]  /*0bb0*/  ISETP.GT.U32.AND P0, PT, R18, R6, PT ;  /* 0x000000061200720c */ /* 0x000fe40003f04070 */
[----:B------:R-:W-:Y:S01]  /*0bc0*/  IABS R36, R54 ;  /* 0x0000003600247213 */ /* 0x000fe20000000000 */
[----:B--2---:R-:W-:Y:S01]  /*0bd0*/  IMAD.MOV R4, RZ, RZ, -R5 ;  /* 0x000000ffff047224 */ /* 0x004fe200078e0a05 */
[----:B------:R-:W-:Y:S01]  /*0be0*/  IABS R61, R70 ;  /* 0x00000046003d7213 */ /* 0x000fe20000000000 */
[----:B------:R-:W-:Y:S01]  /*0bf0*/  IMAD.MOV R8, RZ, RZ, -R8 ;  /* 0x000000ffff087224 */ /* 0x000fe200078e0a08 */
[----:B------:R-:W-:Y:S01]  /*0c00*/  IADD3 R120, PT, PT, R72, 0x36, RZ ;  /* 0x0000003648787810 */ /* 0x000fe20007ffe0ff */
[----:B------:R-:W-:Y:S01]  /*0c10*/  IMAD R20, R13, R20, R14 ;  /* 0x000000140d147224 */ /* 0x000fe200078e020e */
[----:B------:R-:W-:Y:S01]  /*0c20*/  MOV R13, R4 ;  /* 0x00000004000d7202 */ /* 0x000fe20000000f00 */
[----:B------:R-:W-:Y:S01]  /*0c30*/  IMAD R7, R18, R7, R10 ;  /* 0x0000000712077224 */ /* 0x000fe200078e020a */
[----:B------:R-:W-:Y:S01]  /*0c40*/  IABS R111, R120 ;  /* 0x00000078006f7213 */ /* 0x000fe20000000000 */
[C---:B------:R-:W-:Y:S01]  /*0c50*/  VIADD R10, R72.reuse, 0x4 ;  /* 0x00000004480a7836 */ /* 0x040fe20000000000 */
[----:B------:R-:W-:Y:S01]  /*0c60*/  IADD3 R114, PT, PT, R72, 0x39, RZ ;  /* 0x0000003948727810 */ /* 0x000fe20007ffe0ff */
[C---:B------:R-:W-:Y:S01]  /*0c70*/  IMAD R9, R18.reuse, R8, R11 ;  /* 0x0000000812097224 */ /* 0x040fe200078e020b */
[----:B------:R-:W-:Y:S01]  /*0c80*/  ISETP.GT.U32.AND P2, PT, R18, R7, PT ;  /* 0x000000071200720c */ /* 0x000fe20003f44070 */
[----:B------:R-:W-:Y:S01]  /*0c90*/  VIADD R14, R72, 0x5 ;  /* 0x00000005480e7836 */ /* 0x000fe20000000000 */
[----:B------:R-:W-:Y:S01]  /*0ca0*/  @!P0 IADD3 R6, PT, PT, R6, -R18, RZ ;  /* 0x8000001206068210 */ /* 0x000fe20007ffe0ff */
[----:B------:R-:W-:Y:S01]  /*0cb0*/  IMAD R11, R13, R0, RZ ;  /* 0x000000000d0b7224 */ /* 0x000fe200078e02ff */
[----:B------:R-:W-:Y:S01]  /*0cc0*/  IABS R13, R10 ;  /* 0x0000000a000d7213 */ /* 0x000fe20000000000 */
[----:B------:R-:W-:Y:S01]  /*0cd0*/  IMAD.MOV.U32 R4, RZ, RZ, RZ ;  /* 0x000000ffff047224 */ /* 0x000fe200078e00ff */
[----:B------:R-:W-:Y:S01]  /*0ce0*/  IABS R8, R14 ;  /* 0x0000000e00087213 */ /* 0x000fe20000000000 */
[----:B------:R-:W-:Y:S01]  /*0cf0*/  IMAD.IADD R20, R12, 0x1, R20 ;  /* 0x000000010c147824 */ /* 0x000fe200078e0214 */
[C---:B------:R-:W-:Y:S01]  /*0d00*/  ISETP.GT.U32.AND P3, PT, R18.reuse, R9, PT ;  /* 0x000000091200720c */ /* 0x040fe20003f64070 */
[----:B------:R-:W-:Y:S01]  /*0d10*/  IMAD.HI.U32 R11, R5, R11, R4 ;  /* 0x0000000b050b7227 */ /* 0x000fe200078e0004 */
[----:B------:R-:W-:-:S02]  /*0d20*/  ISETP.GT.U32.AND P1, PT, R18, R6, PT ;  /* 0x000000061200720c */ /* 0x000fc40003f24070 */
[----:B------:R-:W-:Y:S01]  /*0d30*/  ISETP.GE.AND P0, PT, R17, RZ, PT ;  /* 0x000000ff1100720c */ /* 0x000fe20003f06270 */
[----:B------:R-:W-:Y:S01]  /*0d40*/  IMAD.HI.U32 R4, R19, R13, RZ ;  /* 0x0000000d13047227 */ /* 0x000fe200078e00ff */
[----:B------:R-:W-:-:S03]  /*0d50*/  IABS R117, R114 ;  /* 0x0000007200757213 */ /* 0x000fc60000000000 */
[----:B------:R-:W-:-:S04]  /*0d60*/  IMAD.HI.U32 R5, R19, R8, RZ ;  /* 0x0000000813057227 */ /* 0x000fc800078e00ff */
[----:B------:R-:W-:Y:S01]  /*0d70*/  IMAD.MOV R4, RZ, RZ, -R4 ;  /* 0x000000ffff047224 */ /* 0x000fe200078e0a04 */
[----:B------:R-:W-:Y:S01]  /*0d80*/  @!P3 IADD3 R9, PT, PT, R9, -R18, RZ ;  /* 0x800000120909b210 */ /* 0x000fe20007ffe0ff */
[--C-:B------:R-:W-:Y:S01]  /*0d90*/  @!P2 IMAD.IADD R7, R7, 0x1, -R18.reuse ;  /* 0x000000010707a824 */ /* 0x100fe200078e0a12 */
[----:B------:R-:W-:Y:S01]  /*0da0*/  ISETP.GE.AND P2, PT, R10, RZ, PT ;  /* 0x000000ff0a00720c */ /* 0x000fe20003f46270 */
[----:B------:R-:W-:Y:S01]  /*0db0*/  IMAD.MOV R5, RZ, RZ, -R5 ;  /* 0x000000ffff057224 */ /* 0x000fe200078e0a05 */
[C---:B------:R-:W-:Y:S01]  /*0dc0*/  ISETP.GT.U32.AND P3, PT, R18.reuse, R9, PT ;  /* 0x000000091200720c */ /* 0x040fe20003f64070 */
[C---:B------:R-:W-:Y:S01]  /*0dd0*/  IMAD R13, R18.reuse, R4, R13 ;  /* 0x00000004120d7224 */ /* 0x040fe200078e020d */
[----:B------:R-:W-:Y:S01]  /*0de0*/  ISETP.GT.U32.AND P4, PT, R18, R7, PT ;  /* 0x000000071200720c */ /* 0x000fe20003f84070 */
[----:B------:R-:W-:Y:S02]  /*0df0*/  @!P1 IMAD.IADD R6, R6, 0x1, -R18 ;  /* 0x0000000106069824 */ /* 0x000fe400078e0a12 */
[C---:B------:R-:W-:Y:S01]  /*0e00*/  IMAD R8, R18.reuse, R5, R8 ;  /* 0x0000000512087224 */ /* 0x040fe200078e0208 */
[----:B------:R-:W-:Y:S01]  /*0e10*/  ISETP.GT.U32.AND P1, PT, R18, R13, PT ;  /* 0x0000000d1200720c */ /* 0x000fe20003f24070 */
[----:B------:R-:W-:Y:S01]  /*0e20*/  @!P6 IMAD.MOV R6, RZ, RZ, -R6 ;  /* 0x000000ffff06e224 */ /* 0x000fe200078e0a06 */
[C---:B------:R-:W-:Y:S01]  /*0e30*/  IADD3 R5, PT, PT, R72.reuse, 0x7, RZ ;  /* 0x0000000748057810 */ /* 0x040fe20007ffe0ff */
[----:B------:R-:W-:Y:S01]  /*0e40*/  VIADD R4, R72, 0x6 ;  /* 0x0000000648047836 */ /* 0x000fe20000000000 */
[----:B------:R-:W-:Y:S01]  /*0e50*/  ISETP.GT.U32.AND P6, PT, R18, R8, PT ;  /* 0x000000081200720c */ /* 0x000fe20003fc4070 */
[----:B------:R-:W-:-:S02]  /*0e60*/  VIADD R22, R72, 0xe ;  /* 0x0000000e48167836 */ /* 0x000fc40000000000 */
[--C-:B------:R-:W-:Y:S01]  /*0e70*/  @!P3 IMAD.IADD R9, R9, 0x1, -R18.reuse ;  /* 0x000000010909b824 */ /* 0x100fe200078e0a12 */
[----:B------:R-:W-:Y:S01]  /*0e80*/  IABS R12, R4 ;  /* 0x00000004000c7213 */ /* 0x000fe20000000000 */
[--C-:B------:R-:W-:Y:S01]  /*0e90*/  @!P4 IMAD.IADD R7, R7, 0x1, -R18.reuse ;  /* 0x000000010707c824 */ /* 0x100fe200078e0a12 */
[----:B------:R-:W-:Y:S01]  /*0ea0*/  ISETP.GE.AND P4, PT, R14, RZ, PT ;  /* 0x000000ff0e00720c */ /* 0x000fe20003f86270 */
[C---:B------:R-:W-:Y:S01]  /*0eb0*/  VIADD R23, R72.reuse, 0xf ;  /* 0x0000000f48177836 */ /* 0x040fe20000000000 */
[----:B------:R-:W-:Y:S01]  /*0ec0*/  IABS R14, R5 ;  /* 0x00000005000e7213 */ /* 0x000fe20000000000 */
[C---:B------:R-:W-:Y:S01]  /*0ed0*/  VIADD R26, R72.reuse, 0x16 ;  /* 0x00000016481a7836 */ /* 0x040fe20000000000 */
[----:B------:R-:W-:Y:S01]  /*0ee0*/  @!P1 IADD3 R13, PT, PT, R13, -R18, RZ ;  /* 0x800000120d0d9210 */ /* 0x000fe20007ffe0ff */
[----:B------:R-:W-:Y:S01]  /*0ef0*/  VIADD R34, R72, 0x21 ;  /* 0x0000002148227836 */ /* 0x000fe20000000000 */
[----:B------:R-:W-:Y:S01]  /*0f00*/  ISETP.GE.AND P1, PT, R5, RZ, PT ;  /* 0x000000ff0500720c */ /* 0x000fe20003f26270 */
[----:B------:R-:W-:Y:S01]  /*0f10*/  IMAD.MOV.U32 R5, RZ, RZ, R7 ;  /* 0x000000ffff057224 */ /* 0x000fe200078e0007 */
[----:B------:R-:W-:Y:S01]  /*0f20*/  ISETP.GE.AND P3, PT, R4, RZ, PT ;  /* 0x000000ff0400720c */ /* 0x000fe20003f66270 */
[----:B------:R-:W-:Y:S01]  /*0f30*/  @!P6 IMAD.IADD R8, R8, 0x1, -R18 ;  /* 0x000000010808e824 */ /* 0x000fe200078e0a12 */
[----:B------:R-:W-:Y:S01]  /*0f40*/  ISETP.GT.U32.AND P6, PT, R18, R13, PT ;  /* 0x0000000d1200720c */ /* 0x000fe20003fc4070 */
[----:B------:R-:W-:Y:S01]  /*0f50*/  IMAD.HI.U32 R7, R19, R12, RZ ;  /* 0x0000000c13077227 */ /* 0x000fe200078e00ff */
[----:B------:R-:W-:-:S02]  /*0f60*/  MOV R4, R9 ;  /* 0x0000000900047202 */ /* 0x000fc40000000f00 */
[----:B------:R-:W-:Y:S01]  /*0f70*/  IABS R17, R22 ;  /* 0x0000001600117213 */ /* 0x000fe20000000000 */
[----:B------:R-:W-:Y:S01]  /*0f80*/  @!P5 IMAD.MOV R5, RZ, RZ, -R5 ;  /* 0x000000ffff05d224 */ /* 0x000fe200078e0a05 */
[----:B------:R-:W-:Y:S01]  /*0f90*/  ISETP.GT.U32.AND P5, PT, R18, R8, PT ;  /* 0x000000081200720c */ /* 0x000fe20003fa4070 */
[----:B------:R-:W-:Y:S01]  /*0fa0*/  VIADD R9, R72, 0x8 ;  /* 0x0000000848097836 */ /* 0x000fe20000000000 */
[----:B------:R-:W-:Y:S01]  /*0fb0*/  @!P0 IADD3 R4, PT, PT, -R4, RZ, RZ ;  /* 0x000000ff04048210 */ /* 0x000fe20007ffe1ff */
[----:B------:R-:W-:Y:S01]  /*0fc0*/  IMAD.MOV R7, RZ, RZ, -R7 ;  /* 0x000000ffff077224 */ /* 0x000fe200078e0a07 */
[----:B------:R-:W-:Y:S01]  /*0fd0*/  IABS R56, R34 ;  /* 0x0000002200387213 */ /* 0x000fe20000000000 */
[----:B------:R-:W-:Y:S01]  /*0fe0*/  IMAD.HI.U32 R10, R19, R14, RZ ;  /* 0x0000000e130a7227 */ /* 0x000fe200078e00ff */
[----:B------:R-:W-:Y:S02]  /*0ff0*/  ISETP.GE.AND P0, PT, R9, RZ, PT ;  /* 0x000000ff0900720c */ /* 0x000fe40003f06270 */
[----:B------:R-:W-:Y:S01]  /*1000*/  IABS R67, R9 ;  /* 0x0000000900437213 */ /* 0x000fe20000000000 */
[----:B------:R-:W-:-:S02]  /*1010*/  IMAD R9, R18, R7, R12 ;  /* 0x0000000712097224 */ /* 0x000fc400078e020c */
[----:B------:R-:W-:Y:S02]  /*1020*/  VIADD R7, R72, 0x9 ;  /* 0x0000000948077836 */ /* 0x000fe40000000000 */
[----:B------:R-:W-:Y:S01]  /*1030*/  @!P6 IMAD.IADD R13, R13, 0x1, -R18 ;  /* 0x000000010d0de824 */ /* 0x000fe200078e0a12 */
[----:B------:R-:W-:Y:S01]  /*1040*/  ISETP.GT.U32.AND P6, PT, R18, R9, PT ;  /* 0x000000091200720c */ /* 0x000fe20003fc4070 */
[----:B------:R-:W-:Y:S01]  /*1050*/  IMAD.MOV R15, RZ, RZ, -R10 ;  /* 0x000000ffff0f7224 */ /* 0x000fe200078e0a0a */
[----:B------:R-:W-:Y:S01]  /*1060*/  IABS R59, R7 ;  /* 0x00000007003b7213 */ /* 0x000fe20000000000 */
[----:B------:R-:W-:Y:S01]  /*1070*/  @!P5 IMAD.IADD R8, R8, 0x1, -R18 ;  /* 0x000000010808d824 */ /* 0x000fe200078e0a12 */
[----:B------:R-:W-:Y:S01]  /*1080*/  ISETP.GE.AND P5, PT, R7, RZ, PT ;  /* 0x000000ff0700720c */ /* 0x000fe20003fa6270 */
[----:B------:R-:W-:Y:S02]  /*1090*/  IMAD.MOV.U32 R7, RZ, RZ, R13 ;  /* 0x000000ffff077224 */ /* 0x000fe400078e000d */
[----:B------:R-:W-:Y:S01]  /*10a0*/  IMAD R10, R18, R15, R14 ;  /* 0x0000000f120a7224 */ /* 0x000fe200078e020e */
[----:B------:R-:W-:Y:S01]  /*10b0*/  IADD3 R14, PT, PT, R72, 0xa, RZ ;  /* 0x0000000a480e7810 */ /* 0x000fe20007ffe0ff */
[----:B------:R-:W-:Y:S01]  /*10c0*/  IMAD.HI.U32 R12, R19, R67, RZ ;  /* 0x00000043130c7227 */ /* 0x000fe200078e00ff */
[----:B------:R-:W-:-:S02]  /*10d0*/  @!P2 IADD3 R7, PT, PT, -R7, RZ, RZ ;  /* 0x000000ff0707a210 */ /* 0x000fc40007ffe1ff */
[C---:B------:R-:W-:Y:S01]  /*10e0*/  ISETP.GT.U32.AND P2, PT, R18.reuse, R10, PT ;  /* 0x0000000a1200720c */ /* 0x040fe20003f44070 */
[----:B------:R-:W-:Y:S01]  /*10f0*/  @!P6 IMAD.IADD R9, R9, 0x1, -R18 ;  /* 0x000000010909e824 */ /* 0x000fe200078e0a12 */
[----:B------:R-:W-:Y:S01]  /*1100*/  IABS R51, R14 ;  /* 0x0000000e00337213 */ /* 0x000fe20000000000 */
[----:B------:R-:W-:Y:S02]  /*1110*/  IMAD.MOV R13, RZ, RZ, -R12 ;  /* 0x000000ffff0d7224 */ /* 0x000fe400078e0a0c */
[----:B------:R-:W-:Y:S01]  /*1120*/  IMAD.HI.U32 R12, R19, R59, RZ ;  /* 0x0000003b130c7227 */ /* 0x000fe200078e00ff */
[----:B------:R-:W-:-:S03]  /*1130*/  ISETP.GT.U32.AND P6, PT, R18, R9, PT ;  /* 0x000000091200720c */ /* 0x000fc60003fc4070 */
[----:B------:R-:W-:Y:S02]  /*1140*/  VIADD R15, R72, 0xb ;  /* 0x0000000b480f7836 */ /* 0x000fe40000000000 */
[----:B------:R-:W-:Y:S02]  /*1150*/  IMAD.MOV R12, RZ, RZ, -R12 ;  /* 0x000000ffff0c7224 */ /* 0x000fe400078e0a0c */
[----:B------:R-:W-:Y:S01]  /*1160*/  @!P2 IMAD.IADD R10, R10, 0x1, -R18 ;  /* 0x000000010a0aa824 */ /* 0x000fe200078e0a12 */
[----:B------:R-:W-:Y:S01]  /*1170*/  IABS R43, R15 ;  /* 0x0000000f002b7213 */ /* 0x000fe20000000000 */
[C---:B------:R-:W-:Y:S02]  /*1180*/  IMAD R67, R18.reuse, R13, R67 ;  /* 0x0000000d12437224 */ /* 0x040fe400078e0243 */
[C---:B------:R-:W-:Y:S01]  /*1190*/  IMAD R59, R18.reuse, R12, R59 ;  /* 0x0000000c123b7224 */ /* 0x040fe200078e023b */
[----:B------:R-:W-:Y:S01]  /*11a0*/  ISETP.GT.U32.AND P2, PT, R18, R10, PT ;  /* 0x0000000a1200720c */ /* 0x000fe20003f44070 */
[----:B------:R-:W-:-:S04]  /*11b0*/  IMAD.HI.U32 R12, R19, R51, RZ ;  /* 0x00000033130c7227 */ /* 0x000fc800078e00ff */
[----:B------:R-:W-:-:S04]  /*11c0*/  IMAD.HI.U32 R13, R19, R43, RZ ;  /* 0x0000002b130d7227 */ /* 0x000fc800078e00ff */
[----:B------:R-:W-:Y:S01]  /*11d0*/  @!P6 IMAD.IADD R9, R9, 0x1, -R18 ;  /* 0x000000010909e824 */ /* 0x000fe200078e0a12 */
[----:B------:R-:W-:Y:S01]  /*11e0*/  ISETP.GT.U32.AND P6, PT, R18, R67, PT ;  /* 0x000000431200720c */ /* 0x000fe20003fc4070 */
[----:B------:R-:W-:Y:S01]  /*11f0*/  IMAD.MOV R12, RZ, RZ, -R12 ;  /* 0x000000ffff0c7224 */ /* 0x000fe200078e0a0c */
[----:B------:R-:W-:Y:S01]  /*1200*/  IADD3 R13, PT, PT, -R13, RZ, RZ ;  /* 0x000000ff0d0d7210 */ /* 0x000fe20007ffe1ff */
[----:B------:R-:W-:Y:S02]  /*1210*/  @!P2 IMAD.IADD R10, R10, 0x1, -R18 ;  /* 0x000000010a0aa824 */ /* 0x000fe400078e0a12 */
[C---:B------:R-:W-:Y:S02]  /*1220*/  IMAD R51, R18.reuse, R12, R51 ;  /* 0x0000000c12337224 */ /* 0x040fe400078e0233 */
[C---:B------:R-:W-:Y:S02]  /*1230*/  IMAD R43, R18.reuse, R13, R43 ;  /* 0x0000000d122b7224 */ /* 0x040fe400078e022b */
[----:B------:R-:W-:Y:S01]  /*1240*/  @!P3 IMAD.MOV R9, RZ, RZ, -R9 ;  /* 0x000000ffff09b224 */ /* 0x000fe200078e0a09 */
[C---:B------:R-:W-:Y:S01]  /*1250*/  ISETP.GT.U32.AND P2, PT, R18.reuse, R51, PT ;  /* 0x000000331200720c */ /* 0x040fe20003f44070 */
[----:B------:R-:W-:Y:S01]  /*1260*/  IMAD.HI.U32 R12, R19, R33, RZ ;  /* 0x00000021130c7227 */ /* 0x000fe200078e00ff */
[----:B------:R-:W-:-:S03]  /*1270*/  ISETP.GT.U32.AND P3, PT, R18, R59, PT ;  /* 0x0000003b1200720c */ /* 0x000fc60003f64070 */
[----:B------:R-:W-:Y:S01]  /*1280*/  @!P6 IMAD.IADD R67, R67, 0x1, -R18 ;  /* 0x000000014343e824 */ /* 0x000fe200078e0a12 */
[----:B------:R-:W-:Y:S01]  /*1290*/  ISETP.GT.U32.AND P6, PT, R18, R43, PT ;  /* 0x0000002b1200720c */ /* 0x000fe20003fc4070 */
[----:B------:R-:W-:Y:S02]  /*12a0*/  IMAD.MOV R12, RZ, RZ, -R12 ;  /* 0x000000ffff0c7224 */ /* 0x000fe400078e0a0c */
[----:B------:R-:W-:Y:S01]  /*12b0*/  @!P4 IMAD.MOV R8, RZ, RZ, -R8 ;  /* 0x000000ffff08c224 */ /* 0x000fe200078e0a08 */
[----:B------:R-:W-:Y:S01]  /*12c0*/  ISETP.GE.AND P4, PT, R14, RZ, PT ;  /* 0x000000ff0e00720c */ /* 0x000fe20003f86270 */
[----:B------:R-:W-:Y:S01]  /*12d0*/  IMAD R33, R18, R12, R33 ;  /* 0x0000000c12217224 */ /* 0x000fe200078e0221 */
[----:B------:R-:W-:Y:S01]  /*12e0*/  IABS R14, R23 ;  /* 0x00000017000e7213 */ /* 0x000fe20000000000 */
[----:B------:R-:W-:Y:S02]  /*12f0*/  @!P2 IMAD.IADD R51, R51, 0x1, -R18 ;  /* 0x000000013333a824 */ /* 0x000fe400078e0a12 */
[----:B------:R-:W-:Y:S01]  /*1300*/  IMAD.HI.U32 R12, R19, R25, RZ ;  /* 0x00000019130c7227 */ /* 0x000fe200078e00ff */
[----:B------:R-:W-:-:S02]  /*1310*/  @!P3 IADD3 R59, PT, PT, R59, -R18, RZ ;  /* 0x800000123b3bb210 */ /* 0x000fc40007ffe0ff */
[C---:B------:R-:W-:Y:S01]  /*1320*/  ISETP.GT.U32.AND P3, PT, R18.reuse, R67, PT ;  /* 0x000000431200720c */ /* 0x040fe20003f64070 */
[----:B------:R-:W-:Y:S01]  /*1330*/  @!P6 IMAD.IADD R43, R43, 0x1, -R18 ;  /* 0x000000012b2be824 */ /* 0x000fe200078e0a12 */
[----:B------:R-:W-:Y:S01]  /*1340*/  ISETP.GT.U32.AND P6, PT, R18, R51, PT ;  /* 0x000000331200720c */ /* 0x000fe20003fc4070 */
[C---:B------:R-:W-:Y:S01]  /*1350*/  IMAD.HI.U32 R13, R19.reuse, R14, RZ ;  /* 0x0000000e130d7227 */ /* 0x040fe200078e00ff */
[----:B------:R-:W-:Y:S02]  /*1360*/  IADD3 R12, PT, PT, -R12, RZ, RZ ;  /* 0x000000ff0c0c7210 */ /* 0x000fe40007ffe1ff */
[C---:B------:R-:W-:Y:S01]  /*1370*/  ISETP.GT.U32.AND P2, PT, R18.reuse, R59, PT ;  /* 0x0000003b1200720c */ /* 0x040fe20003f44070 */
[----:B------:R-:W-:Y:S02]  /*1380*/  IMAD.MOV R13, RZ, RZ, -R13 ;  /* 0x000000ffff0d7224 */ /* 0x000fe400078e0a0d */
[----:B------:R-:W-:Y:S02]  /*1390*/  IMAD R25, R18, R12, R25 ;  /* 0x0000000c12197224 */ /* 0x000fe400078e0219 */
[----:B------:R-:W-:-:S04]  /*13a0*/  IMAD.HI.U32 R12, R19, R17, RZ ;  /* 0x00000011130c7227 */ /* 0x000fc800078e00ff */
[----:B------:R-:W-:Y:S01]  /*13b0*/  @!P6 IADD3 R51, PT, PT, R51, -R18, RZ ;  /* 0x800000123333e210 */ /* 0x000fe20007ffe0ff */
[----:B------:R-:W-:Y:S01]  /*13c0*/  IMAD.MOV R12, RZ, RZ, -R12 ;  /* 0x000000ffff0c7224 */ /* 0x000fe200078e0a0c */
[C---:B------:R-:W-:Y:S01]  /*13d0*/  ISETP.GT.U32.AND P6, PT, R18.reuse, R25, PT ;  /* 0x000000191200720c */ /* 0x040fe20003fc4070 */
[----:B------:R-:W-:Y:S01]  /*13e0*/  @!P1 IMAD.MOV R10, RZ, RZ, -R10 ;  /* 0x000000ffff0a9224 */ /* 0x000fe200078e0a0a */
[----:B------:R-:W-:Y:S01]  /*13f0*/  ISETP.GT.U32.AND P1, PT, R18, R43, PT ;  /* 0x0000002b1200720c */ /* 0x000fe20003f24070 */
[----:B------:R-:W-:Y:S01]  /*1400*/  @!P2 IMAD.IADD R59, R59, 0x1, -R18 ;  /* 0x000000013b3ba824 */ /* 0x000fe200078e0a12 */
[----:B------:R-:W-:Y:S01]  /*1410*/  ISETP.GE.AND P2, PT, R15, RZ, PT ;  /* 0x000000ff0f00720c */ /* 0x000fe20003f46270 */
[----:B------:R-:W-:Y:S02]  /*1420*/  VIADD R15, R72, 0x10 ;  /* 0x00000010480f7836 */ /* 0x000fe40000000000 */
[C---:B------:R-:W-:Y:S02]  /*1430*/  IMAD R17, R18.reuse, R12, R17 ;  /* 0x0000000c12117224 */ /* 0x040fe400078e0211 */
[----:B------:R-:W-:Y:S01]  /*1440*/  IMAD R12, R18, R13, R14 ;  /* 0x0000000d120c7224 */ /* 0x000fe200078e020e */
[----:B------:R-:W-:Y:S01]  /*1450*/  IABS R66, R15 ;  /* 0x0000000f00427213 */ /* 0x000fe20000000000 */
[----:B------:R-:W-:-:S02]  /*1460*/  @!P5 IMAD.MOV R59, RZ, RZ, -R59 ;  /* 0x000000ffff3bd224 */ /* 0x000fc400078e0a3b */
[----:B------:R-:W-:Y:S01]  /*1470*/  @!P6 IMAD.IADD R25, R25, 0x1, -R18 ;  /* 0x000000011919e824 */ /* 0x000fe200078e0a12 */
[----:B------:R-:W-:Y:S01]  /*1480*/  ISETP.GT.U32.AND P6, PT, R18, R17, PT ;  /* 0x000000111200720c */ /* 0x000fe20003fc4070 */
[----:B------:R-:W-:-:S03]  /*1490*/  IMAD.HI.U32 R13, R19, R66, RZ ;  /* 0x00000042130d7227 */ /* 0x000fc600078e00ff */
[----:B------:R-:W-:Y:S01]  /*14a0*/  ISETP.GT.U32.AND P5, PT, R18, R25, PT ;  /* 0x000000191200720c */ /* 0x000fe20003fa4070 */
[--C-:B------:R-:W-:Y:S01]  /*14b0*/  @!P3 IMAD.IADD R67, R67, 0x1, -R18.reuse ;  /* 0x000000014343b824 */ /* 0x100fe200078e0a12 */
[----:B------:R-:W-:Y:S01]  /*14c0*/  IADD3 R13, PT, PT, -R13, RZ, RZ ;  /* 0x000000ff0d0d7210 */ /* 0x000fe20007ffe1ff */
[----:B------:R-:W-:Y:S01]  /*14d0*/  VIADD R14, R72, 0x11 ;  /* 0x00000011480e7836 */ /* 0x000fe20000000000 */
[----:B------:R-:W-:Y:S01]  /*14e0*/  ISETP.GT.U32.AND P3, PT, R18, R33, PT ;  /* 0x000000211200720c */ /* 0x000fe20003f64070 */
[----:B------:R-:W-:Y:S01]  /*14f0*/  @!P1 IMAD.IADD R43, R43, 0x1, -R18 ;  /* 0x000000012b2b9824 */ /* 0x000fe200078e0a12 */
[----:B------:R-:W-:Y:S01]  /*1500*/  ISETP.GE.AND P1, PT, R16, RZ, PT ;  /* 0x000000ff1000720c */ /* 0x000fe20003f26270 */
[----:B------:R-:W-:Y:S01]  /*1510*/  IMAD R66, R18, R13, R66 ;  /* 0x0000000d12427224 */ /* 0x000fe200078e0242 */
[----:B------:R-:W-:Y:S01]  /*1520*/  IABS R58, R14 ;  /* 0x0000000e003a7213 */ /* 0x000fe20000000000 */
[----:B------:R-:W-:Y:S02]  /*1530*/  VIADD R16, R72, 0x12 ;  /* 0x0000001248107836 */ /* 0x000fe40000000000 */
[--C-:B------:R-:W-:Y:S01]  /*1540*/  @!P6 IMAD.IADD R17, R17, 0x1, -R18.reuse ;  /* 0x000000011111e824 */ /* 0x100fe200078e0a12 */
[----:B------:R-:W-:Y:S01]  /*1550*/  ISETP.GE.AND P6, PT, R15, RZ, PT ;  /* 0x000000ff0f00720c */ /* 0x000fe20003fc6270 */
[----:B------:R-:W-:Y:S01]  /*1560*/  @!P5 IMAD.IADD R25, R25, 0x1, -R18 ;  /* 0x000000011919d824 */ /* 0x000fe200078e0a12 */
[----:B------:R-:W-:Y:S01]  /*1570*/  ISETP.GT.U32.AND P5, PT, R18, R66, PT ;  /* 0x000000421200720c */ /* 0x000fe20003fa4070 */
[----:B------:R-:W-:Y:S01]  /*1580*/  IMAD.HI.U32 R13, R19, R58, RZ ;  /* 0x0000003a130d7227 */ /* 0x000fe200078e00ff */
[----:B------:R-:W-:-:S02]  /*1590*/  IABS R50, R16 ;  /* 0x0000001000327213 */ /* 0x000fc40000000000 */
[----:B------:R-:W-:Y:S01]  /*15a0*/  @!P3 IADD3 R33, PT, PT, R33, -R18, RZ ;  /* 0x800000122121b210 */ /* 0x000fe20007ffe0ff */
[----:B------:R-:W-:Y:S01]  /*15b0*/  IMAD.MOV R15, RZ, RZ, -R13 ;  /* 0x000000ffff0f7224 */ /* 0x000fe200078e0a0d */
[----:B------:R-:W-:Y:S01]  /*15c0*/  ISETP.GE.AND P3, PT, R21, RZ, PT ;  /* 0x000000ff1500720c */ /* 0x000fe20003f66270 */
[----:B------:R-:W-:Y:S01]  /*15d0*/  IMAD.HI.U32 R13, R19, R50, RZ ;  /* 0x00000032130d7227 */ /* 0x000fe200078e00ff */
[----:B------:R-:W-:-:S03]  /*15e0*/  IADD3 R21, PT, PT, R72, 0x13, RZ ;  /* 0x0000001348157810 */ /* 0x000fc60007ffe0ff */
[----:B------:R-:W-:Y:S01]  /*15f0*/  @!P0 IMAD.MOV R67, RZ, RZ, -R67 ;  /* 0x000000ffff438224 */ /* 0x000fe200078e0a43 */
[----:B------:R-:W-:Y:S01]  /*1600*/  ISETP.GT.U32.AND P0, PT, R18, R33, PT ;  /* 0x000000211200720c */ /* 0x000fe20003f04070 */
[----:B------:R-:W-:Y:S01]  /*1610*/  @!P5 IMAD.IADD R66, R66, 0x1, -R18 ;  /* 0x000000014242d824 */ /* 0x000fe200078e0a12 */
[----:B------:R-:W-:Y:S01]  /*1620*/  IABS R42, R21 ;  /* 0x00000015002a7213 */ /* 0x000fe20000000000 */
[----:B------:R-:W-:Y:S01]  /*1630*/  @!P2 IMAD.MOV R43, RZ, RZ, -R43 ;  /* 0x000000ffff2ba224 */ /* 0x000fe200078e0a2b */
[C---:B------:R-:W-:Y:S01]  /*1640*/  ISETP.GT.U32.AND P2, PT, R18.reuse, R12, PT ;  /* 0x0000000c1200720c */ /* 0x040fe20003f44070 */
[----:B------:R-:W-:Y:S01]  /*1650*/  IMAD.MOV R13, RZ, RZ, -R13 ;  /* 0x000000ffff0d7224 */ /* 0x000fe200078e0a0d */
[----:B------:R-:W-:Y:S01]  /*1660*/  ISETP.GT.U32.AND P5, PT, R18, R66, PT ;  /* 0x000000421200720c */ /* 0x000fe20003fa4070 */
[----:B------:R-:W-:Y:S01]  /*1670*/  @!P4 IMAD.MOV R51, RZ, RZ, -R51 ;  /* 0x000000ffff33c224 */ /* 0x000fe200078e0a33 */
[----:B------:R-:W-:Y:S01]  /*1680*/  ISETP.GE.AND P4, PT, R22, RZ, PT ;  /* 0x000000ff1600720c */ /* 0x000fe20003f86270 */
[----:B------:R-:W-:Y:S01]  /*1690*/  IMAD R50, R18, R13, R50 ;  /* 0x0000000d12327224 */ /* 0x000fe200078e0232 */
[----:B------:R-:W-:Y:S01]  /*16a0*/  IADD3 R22, PT, PT, R72, 0x14, RZ ;  /* 0x0000001448167810 */ /* 0x000fe20007ffe0ff */
[----:B------:R-:W-:Y:S01]  /*16b0*/  IMAD.HI.U32 R13, R19, R42, RZ ;  /* 0x0000002a130d7227 */ /* 0x000fe200078e00ff */
[----:B------:R-:W-:-:S02]  /*16c0*/  @!P3 IADD3 R25, PT, PT, -R25, RZ, RZ ;  /* 0x000000ff1919b210 */ /* 0x000fc40007ffe1ff */
[----:B------:R-:W-:Y:S01]  /*16d0*/  @!P0 IADD3 R33, PT, PT, R33, -R18, RZ ;  /* 0x8000001221218210 */ /* 0x000fe20007ffe0ff */
[----:B------:R-:W-:Y:S01]  /*16e0*/  IMAD.MOV R13, RZ, RZ, -R13 ;  /* 0x000000ffff0d7224 */ /* 0x000fe200078e0a0d */
[----:B------:R-:W-:Y:S01]  /*16f0*/  ISETP.GE.AND P0, PT, R23, RZ, PT ;  /* 0x000000ff1700720c */ /* 0x000fe20003f06270 */
[--C-:B------:R-:W-:Y:S01]  /*1700*/  @!P2 IMAD.IADD R12, R12, 0x1, -R18.reuse ;  /* 0x000000010c0ca824 */ /* 0x100fe200078e0a12 */
[----:B------:R-:W-:Y:S01]  /*1710*/  IABS R32, R22 ;  /* 0x0000001600207213 */ /* 0x000fe20000000000 */
[----:B------:R-:W-:Y:S01]  /*1720*/  @!P5 IMAD.IADD R66, R66, 0x1, -R18 ;  /* 0x000000014242d824 */ /* 0x000fe200078e0a12 */
[C---:B------:R-:W-:Y:S01]  /*1730*/  ISETP.GT.U32.AND P5, PT, R18.reuse, R50, PT ;  /* 0x000000321200720c */ /* 0x040fe20003fa4070 */
[----:B------:R-:W-:Y:S01]  /*1740*/  @!P1 IMAD.MOV R33, RZ, RZ, -R33 ;  /* 0x000000ffff219224 */ /* 0x000fe200078e0a21 */
[----:B------:R-:W-:Y:S01]  /*1750*/  ISETP.GT.U32.AND P1, PT, R18, R17, PT ;  /* 0x000000111200720c */ /* 0x000fe20003f24070 */
[----:B------:R-:W-:Y:S01]  /*1760*/  VIADD R23, R72, 0x15 ;  /* 0x0000001548177836 */ /* 0x000fe20000000000 */
[C---:B------:R-:W-:Y:S01]  /*1770*/  ISETP.GT.U32.AND P2, PT, R18.reuse, R12, PT ;  /* 0x0000000c1200720c */ /* 0x040fe20003f44070 */
[----:B------:R-:W-:Y:S01]  /*1780*/  IMAD R58, R18, R15, R58 ;  /* 0x0000000f123a7224 */ /* 0x000fe200078e023a */
[----:B------:R-:W-:Y:S01]  /*1790*/  @!P6 IADD3 R66, PT, PT, -R66, RZ, RZ ;  /* 0x000000ff4242e210 */ /* 0x000fe20007ffe1ff */
[----:B------:R-:W-:Y:S01]  /*17a0*/  IMAD R42, R18, R13, R42 ;  /* 0x0000000d122a7224 */ /* 0x000fe200078e022a */
[----:B------:R-:W-:Y:S01]  /*17b0*/  IABS R24, R23 ;  /* 0x0000001700187213 */ /* 0x000fe20000000000 */
[----:B------:R-:W-:-:S02]  /*17c0*/  VIADD R28, R72, 0x20 ;  /* 0x00000020481c7836 */ /* 0x000fc40000000000 */
[----:B------:R-:W-:Y:S02]  /*17d0*/  VIADD R35, R72, 0x28 ;  /* 0x0000002848237836 */ /* 0x000fe40000000000 */
[--C-:B------:R-:W-:Y:S01]  /*17e0*/  @!P5 IMAD.IADD R50, R50, 0x1, -R18.reuse ;  /* 0x000000013232d824 */ /* 0x100fe200078e0a12 */
[----:B------:R-:W-:Y:S01]  /*17f0*/  IABS R64, R28 ;  /* 0x0000001c00407213 */ /* 0x000fe20000000000 */
[----:B------:R-:W-:Y:S01]  /*1800*/  IMAD.HI.U32 R13, R19, R24, RZ ;  /* 0x00000018130d7227 */ /* 0x000fe200078e00ff */
[----:B------:R-:W-:Y:S02]  /*1810*/  IABS R63, R35 ;  /* 0x00000023003f7213 */ /* 0x000fe40000000000 */
[C---:B------:R-:W-:Y:S01]  /*1820*/  ISETP.GT.U32.AND P5, PT, R18.reuse, R50, PT ;  /* 0x000000321200720c */ /* 0x040fe20003fa4070 */
[----:B------:R-:W-:Y:S01]  /*1830*/  @!P1 IMAD.IADD R17, R17, 0x1, -R18 ;  /* 0x0000000111119824 */ /* 0x000fe200078e0a12 */
[----:B------:R-:W-:Y:S01]  /*1840*/  ISETP.GT.U32.AND P1, PT, R18, R58, PT ;  /* 0x0000003a1200720c */ /* 0x000fe20003f24070 */
[----:B------:R-:W-:Y:S01]  /*1850*/  IMAD.MOV R13, RZ, RZ, -R13 ;  /* 0x000000ffff0d7224 */ /* 0x000fe200078e0a0d */
[----:B------:R-:W-:Y:S01]  /*1860*/  @!P2 IADD3 R12, PT, PT, R12, -R18, RZ ;  /* 0x800000120c0ca210 */ /* 0x000fe20007ffe0ff */
[----:B------:R-:W-:Y:S01]  /*1870*/  @!P4 IMAD.MOV R17, RZ, RZ, -R17 ;  /* 0x000000ffff11c224 */ /* 0x000fe200078e0a11 */
[----:B------:R-:W-:Y:S01]  /*1880*/  ISETP.GE.AND P2, PT, R14, RZ, PT ;  /* 0x000000ff0e00720c */ /* 0x000fe20003f46270 */
[----:B------:R-:W-:Y:S01]  /*1890*/  IMAD.HI.U32 R14, R19, R32, RZ ;  /* 0x00000020130e7227 */ /* 0x000fe200078e00ff */
[----:B------:R-:W-:-:S03]  /*18a0*/  ISETP.GT.U32.AND P4, PT, R18, R42, PT ;  /* 0x0000002a1200720c */ /* 0x000fc60003f84070 */
[----:B------:R-:W-:Y:S01]  /*18b0*/  IMAD R24, R18, R13, R24 ;  /* 0x0000000d12187224 */ /* 0x000fe200078e0218 */
[----:B------:R-:W-:Y:S01]  /*18c0*/  IADD3 R15, PT, PT, -R14, RZ, RZ ;  /* 0x000000ff0e0f7210 */ /* 0x000fe20007ffe1ff */
[--C-:B------:R-:W-:Y:S02]  /*18d0*/  @!P5 IMAD.IADD R50, R50, 0x1, -R18.reuse ;  /* 0x000000013232d824 */ /* 0x100fe400078e0a12 */
[----:B------:R-:W-:Y:S01]  /*18e0*/  @!P1 IMAD.IADD R58, R58, 0x1, -R18 ;  /* 0x000000013a3a9824 */ /* 0x000fe200078e0a12 */
[C---:B------:R-:W-:Y:S01]  /*18f0*/  ISETP.GT.U32.AND P5, PT, R18.reuse, R24, PT ;  /* 0x000000181200720c */ /* 0x040fe20003fa4070 */
[----:B------:R-:W-:Y:S01]  /*1900*/  IMAD R32, R18, R15, R32 ;  /* 0x0000000f12207224 */ /* 0x000fe200078e0220 */
[----:B------:R-:W-:Y:S01]  /*1910*/  ISETP.GE.AND P1, PT, R16, RZ, PT ;  /* 0x000000ff1000720c */ /* 0x000fe20003f26270 */
[----:B------:R-:W-:Y:S01]  /*1920*/  VIADD R15, R72, 0x17 ;  /* 0x00000017480f7836 */ /* 0x000fe20000000000 */
[----:B------:R-:W-:Y:S01]  /*1930*/  IABS R16, R26 ;  /* 0x0000001a00107213 */ /* 0x000fe20000000000 */
[----:B------:R-:W-:Y:S01]  /*1940*/  @!P0 IMAD.MOV R12, RZ, RZ, -R12 ;  /* 0x000000ffff0c8224 */ /* 0x000fe200078e0a0c */
[----:B------:R-:W-:Y:S01]  /*1950*/  ISETP.GT.U32.AND P6, PT, R18, R32, PT ;  /* 0x000000201200720c */ /* 0x000fe20003fc4070 */
[----:B------:R-:W-:Y:S01]  /*1960*/  VIADD R40, R72, 0x29 ;  /* 0x0000002948287836 */ /* 0x000fe20000000000 */
[----:B------:R-:W-:Y:S01]  /*1970*/  IABS R14, R15 ;  /* 0x0000000f000e7213 */ /* 0x000fe20000000000 */
[----:B------:R-:W-:Y:S01]  /*1980*/  IMAD.HI.U32 R13, R19, R16, RZ ;  /* 0x00000010130d7227 */ /* 0x000fe200078e00ff */
[----:B------:R-:W-:-:S02]  /*1990*/  @!P4 IADD3 R42, PT, PT, R42, -R18, RZ ;  /* 0x800000122a2ac210 */ /* 0x000fc40007ffe0ff */
[----:B------:R-:W-:Y:S01]  /*19a0*/  ISETP.GT.U32.AND P3, PT, R18, R58, PT ;  /* 0x0000003a1200720c */ /* 0x000fe20003f64070 */
[----:B------:R-:W-:Y:S01]  /*19b0*/  @!P5 IMAD.IADD R24, R24, 0x1, -R18 ;  /* 0x000000011818d824 */ /* 0x000fe200078e0a12 */
[----:B------:R-:W-:Y:S01]  /*19c0*/  ISETP.GE.AND P0, PT, R21, RZ, PT ;  /* 0x000000ff1500720c */ /* 0x000fe20003f06270 */
[----:B------:R-:W-:Y:S01]  /*19d0*/  IMAD.MOV R13, RZ, RZ, -R13 ;  /* 0x000000ffff0d7224 */ /* 0x000fe200078e0a0d */
[----:B------:R-:W-:Y:S01]  /*19e0*/  ISETP.GE.AND P4, PT, R23, RZ, PT ;  /* 0x000000ff1700720c */ /* 0x000fe20003f86270 */
[----:B------:R-:W-:Y:S01]  /*19f0*/  VIADD R21, R72, 0x18 ;  /* 0x0000001848157836 */ /* 0x000fe20000000000 */
[C---:B------:R-:W-:Y:S01]  /*1a00*/  ISETP.GT.U32.AND P5, PT, R18.reuse, R24, PT ;  /* 0x000000181200720c */ /* 0x040fe20003fa4070 */
[----:B------:R-:W-:Y:S01]  /*1a10*/  IMAD R16, R18, R13, R16 ;  /* 0x0000000d12107224 */ /* 0x000fe200078e0210 */
[----:B------:R-:W-:Y:S01]  /*1a20*/  IABS R55, R40 ;  /* 0x0000002800377213 */ /* 0x000fe20000000000 */
[----:B------:R-:W-:Y:S01]  /*1a30*/  IMAD.HI.U32 R13, R19, R14, RZ ;  /* 0x0000000e130d7227 */ /* 0x000fe200078e00ff */
[----:B------:R-:W-:-:S03]  /*1a40*/  IABS R65, R21 ;  /* 0x0000001500417213 */ /* 0x000fc60000000000 */
[--C-:B------:R-:W-:Y:S01]  /*1a50*/  @!P6 IMAD.IADD R32, R32, 0x1, -R18.reuse ;  /* 0x000000012020e824 */ /* 0x100fe200078e0a12 */
[----:B------:R-:W-:Y:S01]  /*1a60*/  ISETP.GT.U32.AND P6, PT, R18, R42, PT ;  /* 0x0000002a1200720c */ /* 0x000fe20003fc4070 */
[----:B------:R-:W-:Y:S02]  /*1a70*/  IMAD.MOV R13, RZ, RZ, -R13 ;  /* 0x000000ffff0d7224 */ /* 0x000fe400078e0a0d */
[----:B------:R-:W-:Y:S01]  /*1a80*/  @!P3 IMAD.IADD R58, R58, 0x1, -R18 ;  /* 0x000000013a3ab824 */ /* 0x000fe200078e0a12 */
[----:B------:R-:W-:Y:S01]  /*1a90*/  ISETP.GE.AND P3, PT, R22, RZ, PT ;  /* 0x000000ff1600720c */ /* 0x000fe20003f66270 */
[----:B------:R-:W-:Y:S01]  /*1aa0*/  IMAD R13, R18, R13, R14 ;  /* 0x0000000d120d7224 */ /* 0x000fe200078e020e */
[----:B------:R-:W-:Y:S01]  /*1ab0*/  @!P5 IADD3 R24, PT, PT, R24, -R18, RZ ;  /* 0x800000121818d210 */ /* 0x000fe20007ffe0ff */
[----:B------:R-:W-:Y:S01]  /*1ac0*/  VIADD R22, R72, 0x19 ;  /* 0x0000001948167836 */ /* 0x000fe20000000000 */
[----:B------:R-:W-:Y:S01]  /*1ad0*/  @!P2 IADD3 R58, PT, PT, -R58, RZ, RZ ;  /* 0x000000ff3a3aa210 */ /* 0x000fe20007ffe1ff */
[----:B------:R-:W-:Y:S01]  /*1ae0*/  IMAD.HI.U32 R14, R19, R65, RZ ;  /* 0x00000041130e7227 */ /* 0x000fe200078e00ff */
[----:B------:R-:W-:-:S02]  /*1af0*/  ISETP.GT.U32.AND P5, PT, R18, R13, PT ;  /* 0x0000000d1200720c */ /* 0x000fc40003fa4070 */
[----:B------:R-:W-:Y:S01]  /*1b00*/  ISETP.GT.U32.AND P2, PT, R18, R32, PT ;  /* 0x000000201200720c */ /* 0x000fe20003f44070 */
[----:B------:R-:W-:Y:S01]  /*1b10*/  IMAD.MOV R14, RZ, RZ, -R14 ;  /* 0x000000ffff0e7224 */ /* 0x000fe200078e0a0e */
[----:B------:R-:W-:Y:S01]  /*1b20*/  @!P6 IADD3 R42, PT, PT, R42, -R18, RZ ;  /* 0x800000122a2ae210 */ /* 0x000fe20007ffe0ff */
[----:B------:R-:W-:Y:S01]  /*1b30*/  VIADD R23, R72, 0x1a ;  /* 0x0000001a48177836 */ /* 0x000fe20000000000 */
[C---:B------:R-:W-:Y:S01]  /*1b40*/  ISETP.GT.U32.AND P6, PT, R18.reuse, R16, PT ;  /* 0x000000101200720c */ /* 0x040fe20003fc4070 */
[----:B------:R-:W-:Y:S01]  /*1b50*/  IMAD R65, R18, R14, R65 ;  /* 0x0000000e12417224 */ /* 0x000fe200078e0241 */
[----:B------:R-:W-:Y:S01]  /*1b60*/  IABS R57, R22 ;  /* 0x0000001600397213 */ /* 0x000fe20000000000 */
[----:B------:R-:W-:Y:S01]  /*1b70*/  @!P0 IMAD.MOV R42, RZ, RZ, -R42 ;  /* 0x000000ffff2a8224 */ /* 0x000fe200078e0a2a */
[----:B------:R-:W-:Y:S01]  /*1b80*/  IABS R49, R23 ;  /* 0x0000001700317213 */ /* 0x000fe20000000000 */
[----:B------:R-:W-:Y:S01]  /*1b90*/  @!P1 IMAD.MOV R50, RZ, RZ, -R50 ;  /* 0x000000ffff329224 */ /* 0x000fe200078e0a32 */
[----:B------:R-:W-:Y:S01]  /*1ba0*/  ISETP.GE.AND P1, PT, R26, RZ, PT ;  /* 0x000000ff1a00720c */ /* 0x000fe20003f26270 */
[----:B------:R-:W-:Y:S01]  /*1bb0*/  IMAD.HI.U32 R14, R19, R57, RZ ;  /* 0x00000039130e7227 */ /* 0x000fe200078e00ff */
[----:B------:R-:W-:-:S03]  /*1bc0*/  @!P5 IADD3 R13, PT, PT, R13, -R18, RZ ;  /* 0x800000120d0dd210 */ /* 0x000fc60007ffe0ff */
[--C-:B------:R-:W-:Y:S01]  /*1bd0*/  @!P2 IMAD.IADD R32, R32, 0x1, -R18.reuse ;  /* 0x000000012020a824 */ /* 0x100fe200078e0a12 */
[----:B------:R-:W-:Y:S01]  /*1be0*/  ISETP.GT.U32.AND P5, PT, R18, R13, PT ;  /* 0x0000000d1200720c */ /* 0x000fe20003fa4070 */
[----:B------:R-:W-:Y:S01]  /*1bf0*/  @!P6 IMAD.IADD R16, R16, 0x1, -R18 ;  /* 0x000000011010e824 */ /* 0x000fe200078e0a12 */
[----:B------:R-:W-:Y:S01]  /*1c00*/  ISETP.GE.AND P2, PT, R15, RZ, PT ;  /* 0x000000ff0f00720c */ /* 0x000fe20003f46270 */
[----:B------:R-:W-:Y:S01]  /*1c10*/  IMAD.MOV R14, RZ, RZ, -R14 ;  /* 0x000000ffff0e7224 */ /* 0x000fe200078e0a0e */
[----:B------:R-:W-:Y:S01]  /*1c20*/  ISETP.GE.AND P6, PT, R21, RZ, PT ;  /* 0x000000ff1500720c */ /* 0x000fe20003fc6270 */
[----:B------:R-:W-:Y:S01]  /*1c30*/  IMAD.HI.U32 R15, R19, R49, RZ ;  /* 0x00000031130f7227 */ /* 0x000fe200078e00ff */
[----:B------:R-:W-:-:S03]  /*1c40*/  ISETP.GT.U32.AND P0, PT, R18, R16, PT ;  /* 0x000000101200720c */ /* 0x000fc60003f04070 */
[C---:B------:R-:W-:Y:S01]  /*1c50*/  IMAD R57, R18.reuse, R14, R57 ;  /* 0x0000000e12397224 */ /* 0x040fe200078e0239 */
[----:B------:R-:W-:Y:S01]  /*1c60*/  IADD3 R15, PT, PT, -R15, RZ, RZ ;  /* 0x000000ff0f0f7210 */ /* 0x000fe20007ffe1ff */
[----:B------:R-:W-:Y:S01]  /*1c70*/  @!P3 IMAD.MOV R32, RZ, RZ, -R32 ;  /* 0x000000ffff20b224 */ /* 0x000fe200078e0a20 */
[----:B------:R-:W-:Y:S01]  /*1c80*/  ISETP.GT.U32.AND P3, PT, R18, R65, PT ;  /* 0x000000411200720c */ /* 0x000fe20003f64070 */
[----:B------:R-:W-:Y:S01]  /*1c90*/  VIADD R21, R72, 0x1b ;  /* 0x0000001b48157836 */ /* 0x000fe20000000000 */
[----:B------:R-:W-:Y:S01]  /*1ca0*/  @!P5 IADD3 R13, PT, PT, R13, -R18, RZ ;  /* 0x800000120d0dd210 */ /* 0x000fe20007ffe0ff */
[C---:B------:R-:W-:Y:S01]  /*1cb0*/  IMAD R49, R18.reuse, R15, R49 ;  /* 0x0000000f12317224 */ /* 0x040fe200078e0231 */
[----:B------:R-:W-:Y:S01]  /*1cc0*/  ISETP.GT.U32.AND P5, PT, R18, R57, PT ;  /* 0x000000391200720c */ /* 0x000fe20003fa4070 */
[----:B------:R-:W-:Y:S01]  /*1cd0*/  @!P4 IMAD.MOV R24, RZ, RZ, -R24 ;  /* 0x000000ffff18c224 */ /* 0x000fe200078e0a18 */
[----:B------:R-:W-:Y:S01]  /*1ce0*/  IABS R39, R21 ;  /* 0x0000001500277213 */ /* 0x000fe20000000000 */
[----:B------:R-:W-:Y:S01]  /*1cf0*/  @!P0 IMAD.IADD R16, R16, 0x1, -R18 ;  /* 0x0000000110108824 */ /* 0x000fe200078e0a12 */
[----:B------:R-:W-:Y:S01]  /*1d00*/  ISETP.GE.AND P4, PT, R22, RZ, PT ;  /* 0x000000ff1600720c */ /* 0x000fe20003f86270 */
[----:B------:R-:W-:Y:S01]  /*1d10*/  VIADD R22, R72, 0x1d ;  /* 0x0000001d48167836 */ /* 0x000fe20000000000 */
[----:B------:R-:W-:Y:S01]  /*1d20*/  @!P2 IADD3 R13, PT, PT, -R13, RZ, RZ ;  /* 0x000000ff0d0da210 */ /* 0x000fe20007ffe1ff */
[----:B------:R-:W-:Y:S01]  /*1d30*/  @!P1 IMAD.MOV R16, RZ, RZ, -R16 ;  /* 0x000000ffff109224 */ /* 0x000fe200078e0a10 */
[----:B------:R-:W-:Y:S01]  /*1d40*/  ISETP.GT.U32.AND P1, PT, R18, R49, PT ;  /* 0x000000311200720c */ /* 0x000fe20003f24070 */
[----:B------:R-:W-:Y:S01]  /*1d50*/  @!P3 IMAD.IADD R65, R65, 0x1, -R18 ;  /* 0x000000014141b824 */ /* 0x000fe200078e0a12 */
[----:B------:R-:W-:Y:S01]  /*1d60*/  ISETP.GE.AND P2, PT, R21, RZ, PT ;  /* 0x000000ff1500720c */ /* 0x000fe20003f46270 */
[----:B------:R-:W-:Y:S01]  /*1d70*/  IMAD.HI.U32 R14, R19, R39, RZ ;  /* 0x00000027130e7227 */ /* 0x000fe200078e00ff */
[----:B------:R-:W-:-:S02]  /*1d80*/  ISETP.GE.AND P0, PT, R23, RZ, PT ;  /* 0x000000ff1700720c */ /* 0x000fc40003f06270 */
[----:B------:R-:W-:Y:S01]  /*1d90*/  ISETP.GT.U32.AND P3, PT, R18, R65, PT ;  /* 0x000000411200720c */ /* 0x000fe20003f64070 */
[----:B------:R-:W-:Y:S01]  /*1da0*/  @!P5 IMAD.IADD R57, R57, 0x1, -R18 ;  /* 0x000000013939d824 */ /* 0x000fe200078e0a12 */
[----:B------:R-:W-:Y:S01]  /*1db0*/  IABS R23, R22 ;  /* 0x0000001600177213 */ /* 0x000fe20000000000 */
[----:B------:R-:W-:Y:S02]  /*1dc0*/  IMAD.MOV R21, RZ, RZ, -R14 ;  /* 0x000000ffff157224 */ /* 0x000fe400078e0a0e */
[----:B------:R-:W-:Y:S01]  /*1dd0*/  VIADD R15, R72, 0x1c ;  /* 0x0000001c480f7836 */ /* 0x000fe20000000000 */
[C---:B------:R-:W-:Y:S01]  /*1de0*/  ISETP.GT.U32.AND P5, PT, R18.reuse, R57, PT ;  /* 0x000000391200720c */ /* 0x040fe20003fa4070 */
[----:B------:R-:W-:Y:S01]  /*1df0*/  IMAD R39, R18, R21, R39 ;  /* 0x0000001512277224 */ /* 0x000fe200078e0227 */
[----:B------:R-:W-:Y:S01]  /*1e00*/  @!P1 IADD3 R49, PT, PT, R49, -R18, RZ ;  /* 0x8000001231319210 */ /* 0x000fe20007ffe0ff */
[C---:B------:R-:W-:Y:S01]  /*1e10*/  VIADD R21, R72.reuse, 0x1f ;  /* 0x0000001f48157836 */ /* 0x040fe20000000000 */
[----:B------:R-:W-:Y:S01]  /*1e20*/  IABS R31, R15 ;  /* 0x0000000f001f7213 */ /* 0x000fe20000000000 */
[----:B------:R-:W-:Y:S01]  /*1e30*/  VIADD R52, R72, 0x2c ;  /* 0x0000002c48347836 */ /* 0x000fe20000000000 */
[----:B------:R-:W-:Y:S01]  /*1e40*/  ISETP.GT.U32.AND P1, PT, R18, R49, PT ;  /* 0x000000311200720c */ /* 0x000fe20003f24070 */
[----:B------:R-:W-:Y:S01]  /*1e50*/  @!P3 IMAD.IADD R65, R65, 0x1, -R18 ;  /* 0x000000014141b824 */ /* 0x000fe200078e0a12 */
[----:B------:R-:W-:Y:S01]  /*1e60*/  ISETP.GE.AND P3, PT, R15, RZ, PT ;  /* 0x000000ff0f00720c */ /* 0x000fe20003f66270 */
[----:B------:R-:W-:Y:S01]  /*1e70*/  IMAD.HI.U32 R15, R19, R23, RZ ;  /* 0x00000017130f7227 */ /* 0x000fe200078e00ff */
[----:B------:R-:W-:-:S02]  /*1e80*/  IABS R26, R21 ;  /* 0x00000015001a7213 */ /* 0x000fc40000000000 */
[----:B------:R-:W-:Y:S01]  /*1e90*/  IABS R69, R52 ;  /* 0x0000003400457213 */ /* 0x000fe20000000000 */
[----:B------:R-:W-:Y:S01]  /*1ea0*/  IMAD.MOV R15, RZ, RZ, -R15 ;  /* 0x000000ffff0f7224 */ /* 0x000fe200078e0a0f */
[----:B------:R-:W-:Y:S01]  /*1eb0*/  @!P5 IADD3 R57, PT, PT, R57, -R18, RZ ;  /* 0x800000123939d210 */ /* 0x000fe20007ffe0ff */
[----:B------:R-:W-:Y:S01]  /*1ec0*/  IMAD.HI.U32 R14, R19, R31, RZ ;  /* 0x0000001f130e7227 */ /* 0x000fe200078e00ff */
[C---:B------:R-:W-:Y:S02]  /*1ed0*/  ISETP.GT.U32.AND P5, PT, R18.reuse, R39, PT ;  /* 0x000000271200720c */ /* 0x040fe40003fa4070 */
[----:B------:R-:W-:Y:S01]  /*1ee0*/  @!P4 IADD3 R57, PT, PT, -R57, RZ, RZ ;  /* 0x000000ff3939c210 */ /* 0x000fe20007ffe1ff */
[----:B------:R-:W-:Y:S02]  /*1ef0*/  IMAD R23, R18, R15, R23 ;  /* 0x0000000f12177224 */ /* 0x000fe400078e0217 */
[----:B------:R-:W-:Y:S02]  /*1f00*/  @!P1 IMAD.IADD R49, R49, 0x1, -R18 ;  /* 0x0000000131319824 */ /* 0x000fe400078e0a12 */
[----:B------:R-:W-:-:S02]  /*1f10*/  IMAD.MOV R14, RZ, RZ, -R14 ;  /* 0x000000ffff0e7224 */ /* 0x000fc400078e0a0e */
[----:B------:R-:W-:Y:S01]  /*1f20*/  @!P0 IMAD.MOV R49, RZ, RZ, -R49 ;  /* 0x000000ffff318224 */ /* 0x000fe200078e0a31 */
[C---:B------:R-:W-:Y:S01]  /*1f30*/  ISETP.GT.U32.AND P0, PT, R18.reuse, R23, PT ;  /* 0x000000171200720c */ /* 0x040fe20003f04070 */
[----:B------:R-:W-:Y:S02]  /*1f40*/  IMAD R31, R18, R14, R31 ;  /* 0x0000000e121f7224 */ /* 0x000fe400078e021f */
[----:B------:R-:W-:Y:S02]  /*1f50*/  @!P5 IMAD.IADD R39, R39, 0x1, -R18 ;  /* 0x000000012727d824 */ /* 0x000fe400078e0a12 */
[----:B------:R-:W-:Y:S01]  /*1f60*/  VIADD R14, R72, 0x1e ;  /* 0x0000001e480e7836 */ /* 0x000fe20000000000 */
[----:B------:R-:W-:Y:S01]  /*1f70*/  ISETP.GT.U32.AND P4, PT, R18, R31, PT ;  /* 0x0000001f1200720c */ /* 0x000fe20003f84070 */
[----:B------:R-:W-:Y:S01]  /*1f80*/  @!P6 IMAD.MOV R65, RZ, RZ, -R65 ;  /* 0x000000ffff41e224 */ /* 0x000fe200078e0a41 */
[----:B------:R-:W-:Y:S01]  /*1f90*/  ISETP.GE.AND P6, PT, R22, RZ, PT ;  /* 0x000000ff1600720c */ /* 0x000fe20003fc6270 */
[----:B------:R-:W-:Y:S01]  /*1fa0*/  IMAD.HI.U32 R15, R19, R26, RZ ;  /* 0x0000001a130f7227 */ /* 0x000fe200078e00ff */
[----:B------:R-:W-:-:S02]  /*1fb0*/  ISETP.GT.U32.AND P5, PT, R18, R39, PT ;  /* 0x000000271200720c */ /* 0x000fc40003fa4070 */
[----:B------:R-:W-:Y:S01]  /*1fc0*/  IABS R22, R14 ;  /* 0x0000000e00167213 */ /* 0x000fe20000000000 */
[----:B------:R-:W-:Y:S01]  /*1fd0*/  IMAD.MOV R29, RZ, RZ, -R15 ;  /* 0x000000ffff1d7224 */ /* 0x000fe200078e0a0f */
[----:B------:R-:W-:Y:S01]  /*1fe0*/  ISETP.GE.AND P1, PT, R14, RZ, PT ;  /* 0x000000ff0e00720c */ /* 0x000fe20003f26270 */
[----:B------:R-:W-:Y:S01]  /*1ff0*/  VIADD R46, R72, 0x2b ;  /* 0x0000002b482e7836 */ /* 0x000fe20000000000 */
[----:B------:R-:W-:Y:S01]  /*2000*/  @!P0 IADD3 R23, PT, PT, R23, -R18, RZ ;  /* 0x8000001217178210 */ /* 0x000fe20007ffe0ff */
[----:B------:R-:W-:Y:S02]  /*2010*/  IMAD.HI.U32 R14, R19, R22, RZ ;  /* 0x00000016130e7227 */ /* 0x000fe400078e00ff */
[-C--:B------:R-:W-:Y:S02]  /*2020*/  @!P4 IADD3 R31, PT, PT, R31, -R18.reuse, RZ ;  /* 0x800000121f1fc210 */ /* 0x080fe40007ffe0ff */
[----:B------:R-:W-:Y:S01]  /*2030*/  IMAD.MOV R27, RZ, RZ, -R14 ;  /* 0x000000ffff1b7224 */ /* 0x000fe200078e0a0e */
[C---:B------:R-:W-:Y:S01]  /*2040*/  ISETP.GT.U32.AND P0, PT, R18.reuse, R23, PT ;  /* 0x000000171200720c */ /* 0x040fe20003f04070 */
[C---:B------:R-:W-:Y:S01]  /*2050*/  IMAD R14, R18.reuse, R29, R26 ;  /* 0x0000001d120e7224 */ /* 0x040fe200078e021a */
[----:B------:R-:W-:Y:S01]  /*2060*/  @!P5 IADD3 R39, PT, PT, R39, -R18, RZ ;  /* 0x800000122727d210 */ /* 0x000fe20007ffe0ff */
[C---:B------:R-:W-:Y:S01]  /*2070*/  IMAD R15, R18.reuse, R27, R22 ;  /* 0x0000001b120f7224 */ /* 0x040fe200078e0216 */
[----:B------:R-:W-:Y:S01]  /*2080*/  ISETP.GT.U32.AND P4, PT, R18, R31, PT ;  /* 0x0000001f1200720c */ /* 0x000fe20003f84070 */
[----:B------:R-:W-:Y:S01]  /*2090*/  IMAD.HI.U32 R22, R19, R56, RZ ;  /* 0x0000003813167227 */ /* 0x000fe200078e00ff */
[----:B------:R-:W-:-:S03]  /*20a0*/  ISETP.GE.AND P5, PT, R21, RZ, PT ;  /* 0x000000ff1500720c */ /* 0x000fc60003fa6270 */
[----:B------:R-:W-:Y:S01]  /*20b0*/  @!P2 IMAD.MOV R39, RZ, RZ, -R39 ;  /* 0x000000ffff27a224 */ /* 0x000fe200078e0a27 */
[C---:B------:R-:W-:Y:S01]  /*20c0*/  ISETP.GT.U32.AND P2, PT, R18.reuse, R14, PT ;  /* 0x0000000e1200720c */ /* 0x040fe20003f44070 */
[----:B------:R-:W-:Y:S02]  /*20d0*/  IMAD.MOV R27, RZ, RZ, -R22 ;  /* 0x000000ffff1b7224 */ /* 0x000fe400078e0a16 */
[----:B------:R-:W-:Y:S02]  /*20e0*/  @!P0 IMAD.IADD R23, R23, 0x1, -R18 ;  /* 0x0000000117178824 */ /* 0x000fe400078e0a12 */
[----:B------:R-:W-:Y:S02]  /*20f0*/  IMAD R56, R18, R27, R56 ;  /* 0x0000001b12387224 */ /* 0x000fe400078e0238 */
[----:B------:R-:W-:Y:S02]  /*2100*/  VIADD R26, R72, 0x22 ;  /* 0x00000022481a7836 */ /* 0x000fe40000000000 */
[----:B------:R-:W-:-:S03]  /*2110*/  IMAD.HI.U32 R21, R19, R64, RZ ;  /* 0x0000004013157227 */ /* 0x000fc600078e00ff */
[----:B------:R-:W-:Y:S01]  /*2120*/  IABS R48, R26 ;  /* 0x0000001a00307213 */ /* 0x000fe20000000000 */
[----:B------:R-:W-:Y:S01]  /*2130*/  @!P6 IMAD.MOV R23, RZ, RZ, -R23 ;  /* 0x000000ffff17e224 */ /* 0x000fe200078e0a17 */
[----:B------:R-:W-:Y:S01]  /*2140*/  ISETP.GT.U32.AND P6, PT, R18, R56, PT ;  /* 0x000000381200720c */ /* 0x000fe20003fc4070 */
[----:B------:R-:W-:Y:S01]  /*2150*/  IMAD.MOV R21, RZ, RZ, -R21 ;  /* 0x000000ffff157224 */ /* 0x000fe200078e0a15 */
[----:B------:R-:W-:Y:S01]  /*2160*/  @!P2 IADD3 R14, PT, PT, R14, -R18, RZ ;  /* 0x800000120e0ea210 */ /* 0x000fe20007ffe0ff */
[----:B------:R-:W-:Y:S02]  /*2170*/  VIADD R27, R72, 0x23 ;  /* 0x00000023481b7836 */ /* 0x000fe40000000000 */
[C---:B------:R-:W-:Y:S01]  /*2180*/  IMAD R64, R18.reuse, R21, R64 ;  /* 0x0000001512407224 */ /* 0x040fe200078e0240 */
[----:B------:R-:W-:Y:S01]  /*2190*/  ISETP.GT.U32.AND P2, PT, R18, R14, PT ;  /* 0x0000000e1200720c */ /* 0x000fe20003f44070 */
[----:B------:R-:W-:Y:S01]  /*21a0*/  IMAD.HI.U32 R21, R19, R48, RZ ;  /* 0x0000003013157227 */ /* 0x000fe200078e00ff */
[----:B------:R-:W-:-:S02]  /*21b0*/  IABS R38, R27 ;  /* 0x0000001b00267213 */ /* 0x000fc40000000000 */
[C---:B------:R-:W-:Y:S01]  /*21c0*/  ISETP.GT.U32.AND P0, PT, R18.reuse, R64, PT ;  /* 0x000000401200720c */ /* 0x040fe20003f04070 */
[--C-:B------:R-:W-:Y:S01]  /*21d0*/  @!P4 IMAD.IADD R31, R31, 0x1, -R18.reuse ;  /* 0x000000011f1fc824 */ /* 0x100fe200078e0a12 */
[----:B------:R-:W-:Y:S01]  /*21e0*/  ISETP.GT.U32.AND P4, PT, R18, R15, PT ;  /* 0x0000000f1200720c */ /* 0x000fe20003f84070 */
[----:B------:R-:W-:Y:S02]  /*21f0*/  IMAD.MOV R21, RZ, RZ, -R21 ;  /* 0x000000ffff157224 */ /* 0x000fe400078e0a15 */
[----:B------:R-:W-:Y:S02]  /*2200*/  @!P6 IMAD.IADD R56, R56, 0x1, -R18 ;  /* 0x000000013838e824 */ /* 0x000fe400078e0a12 */
[C---:B------:R-:W-:Y:S02]  /*2210*/  IMAD R48, R18.reuse, R21, R48 ;  /* 0x0000001512307224 */ /* 0x040fe400078e0230 */
[----:B------:R-:W-:Y:S01]  /*2220*/  IMAD.HI.U32 R21, R19, R38, RZ ;  /* 0x0000002613157227 */ /* 0x000fe200078e00ff */
[----:B------:R-:W-:-:S03]  /*2230*/  ISETP.GT.U32.AND P6, PT, R18, R56, PT ;  /* 0x000000381200720c */ /* 0x000fc60003fc4070 */
[----:B------:R-:W-:Y:S01]  /*2240*/  @!P2 IMAD.IADD R14, R14, 0x1, -R18 ;  /* 0x000000010e0ea824 */ /* 0x000fe200078e0a12 */
[----:B------:R-:W-:Y:S01]  /*2250*/  ISETP.GT.U32.AND P2, PT, R18, R48, PT ;  /* 0x000000301200720c */ /* 0x000fe20003f44070 */
[----:B------:R-:W-:Y:S01]  /*2260*/  @!P3 IMAD.MOV R31, RZ, RZ, -R31 ;  /* 0x000000ffff1fb224 */ /* 0x000fe200078e0a1f */
[----:B------:R-:W-:Y:S01]  /*2270*/  IADD3 R21, PT, PT, -R21, RZ, RZ ;  /* 0x000000ff15157210 */ /* 0x000fe20007ffe1ff */
[----:B------:R-:W-:Y:S01]  /*2280*/  @!P5 IMAD.MOV R14, RZ, RZ, -R14 ;  /* 0x000000ffff0ed224 */ /* 0x000fe200078e0a0e */
[-C--:B------:R-:W-:Y:S01]  /*2290*/  @!P4 IADD3 R15, PT, PT, R15, -R18.reuse, RZ ;  /* 0x800000120f0fc210 */ /* 0x080fe20007ffe0ff */
[----:B------:R-:W-:Y:S01]  /*22a0*/  VIADD R60, R72, 0x2e ;  /* 0x0000002e483c7836 */ /* 0x000fe20000000000 */
[----:B------:R-:W-:Y:S01]  /*22b0*/  @!P0 IADD3 R64, PT, PT, R64, -R18, RZ ;  /* 0x8000001240408210 */ /* 0x000fe20007ffe0ff */
[C---:B------:R-:W-:Y:S01]  /*22c0*/  IMAD R38, R18.reuse, R21, R38 ;  /* 0x0000001512267224 */ /* 0x040fe200078e0226 */
[----:B------:R-:W-:Y:S01]  /*22d0*/  ISETP.GT.U32.AND P4, PT, R18, R15, PT ;  /* 0x0000000f1200720c */ /* 0x000fe20003f84070 */
[--C-:B------:R-:W-:Y:S01]  /*22e0*/  @!P6 IMAD.IADD R56, R56, 0x1, -R18.reuse ;  /* 0x000000013838e824 */ /* 0x100fe200078e0a12 */
[----:B------:R-:W-:Y:S01]  /*22f0*/  ISETP.GE.AND P3, PT, R28, RZ, PT ;  /* 0x000000ff1c00720c */ /* 0x000fe20003f66270 */
[----:B------:R-:W-:Y:S01]  /*2300*/  VIADD R28, R72, 0x24 ;  /* 0x00000024481c7836 */ /* 0x000fe20000000000 */
[----:B------:R-:W-:Y:S01]  /*2310*/  ISETP.GT.U32.AND P0, PT, R18, R64, PT ;  /* 0x000000401200720c */ /* 0x000fe20003f04070 */
[----:B------:R-:W-:Y:S01]  /*2320*/  VIADD R21, R72, 0x25 ;  /* 0x0000002548157836 */ /* 0x000fe20000000000 */
[----:B------:R-:W-:Y:S01]  /*2330*/  ISETP.GT.U32.AND P6, PT, R18, R38, PT ;  /* 0x000000261200720c */ /* 0x000fe20003fc4070 */
[C---:B------:R-:W-:Y:S01]  /*2340*/  VIADD R68, R72.reuse, 0x30 ;  /* 0x0000003048447836 */ /* 0x040fe20000000000 */
[----:B------:R-:W-:Y:S01]  /*2350*/  IABS R30, R28 ;  /* 0x0000001c001e7213 */ /* 0x000fe20000000000 */
[----:B------:R-:W-:Y:S01]  /*2360*/  VIADD R74, R72, 0x3f ;  /* 0x0000003f484a7836 */ /* 0x000fe20000000000 */
[----:B------:R-:W-:Y:S01]  /*2370*/  @!P2 IADD3 R48, PT, PT, R48, -R18, RZ ;  /* 0x800000123030a210 */ /* 0x000fe20007ffe0ff */
[----:B------:R-:W-:Y:S01]  /*2380*/  VIADD R62, R72, 0x2f ;  /* 0x0000002f483e7836 */ /* 0x000fe20000000000 */
[----:B------:R-:W-:Y:S01]  /*2390*/  ISETP.GE.AND P5, PT, R27, RZ, PT ;  /* 0x000000ff1b00720c */ /* 0x000fe20003fa6270 */
[----:B------:R-:W-:Y:S01]  /*23a0*/  IMAD.HI.U32 R22, R19, R30, RZ ;  /* 0x0000001e13167227 */ /* 0x000fe200078e00ff */
[----:B------:R-:W-:Y:S01]  /*23b0*/  ISETP.GT.U32.AND P2, PT, R18, R48, PT ;  /* 0x000000301200720c */ /* 0x000fe20003f44070 */
[----:B------:R-:W-:Y:S01]  /*23c0*/  STL [R1+0x4768], R74 ;  /* 0x0047684a01007387 */ /* 0x000fe20000100800 */
[----:B------:R-:W-:Y:S01]  /*23d0*/  IABS R37, R60 ;  /* 0x0000003c00257213 */ /* 0x000fe20000000000 */
[----:B------:R-:W-:Y:S01]  /*23e0*/  @!P4 IMAD.IADD R15, R15, 0x1, -R18 ;  /* 0x000000010f0fc824 */ /* 0x000fe200078e0a12 */
[----:B------:R-:W-:Y:S01]  /*23f0*/  ISETP.GE.AND P4, PT, R34, RZ, PT ;  /* 0x000000ff2200720c */ /* 0x000fe20003f86270 */
[----:B------:R-:W-:Y:S01]  /*2400*/  IMAD.MOV R27, RZ, RZ, -R22 ;  /* 0x000000ffff1b7224 */ /* 0x000fe200078e0a16 */
[----:B------:R-:W-:Y:S01]  /*2410*/  IADD3 R34, PT, PT, R72, 0x27, RZ ;  /* 0x0000002748227810 */ /* 0x000fe20007ffe0ff */
[----:B------:R-:W-:Y:S01]  /*2420*/  @!P1 IMAD.MOV R15, RZ, RZ, -R15 ;  /* 0x000000ffff0f9224 */ /* 0x000fe200078e0a0f */
[----:B------:R-:W-:Y:S01]  /*2430*/  ISETP.GE.AND P1, PT, R26, RZ, PT ;  /* 0x000000ff1a00720c */ /* 0x000fe20003f26270 */
[--C-:B------:R-:W-:Y:S01]  /*2440*/  @!P0 IMAD.IADD R64, R64, 0x1, -R18.reuse ;  /* 0x0000000140408824 */ /* 0x100fe200078e0a12 */
[----:B------:R-:W-:Y:S01]  /*2450*/  IABS R26, R21 ;  /* 0x00000015001a7213 */ /* 0x000fe20000000000 */
[----:B------:R-:W-:Y:S01]  /*2460*/  VIADD R22, R72, 0x26 ;  /* 0x0000002648167836 */ /* 0x000fe20000000000 */
[----:B------:R-:W-:Y:S01]  /*2470*/  ISETP.GE.AND P0, PT, R28, RZ, PT ;  /* 0x000000ff1c00720c */ /* 0x000fe20003f06270 */
[----:B------:R-:W-:Y:S01]  /*2480*/  @!P6 IMAD.IADD R38, R38, 0x1, -R18 ;  /* 0x000000012626e824 */ /* 0x000fe200078e0a12 */
[----:B------:R-:W-:Y:S01]  /*2490*/  @!P3 IADD3 R64, PT, PT, -R64, RZ, RZ ;  /* 0x000000ff4040b210 */ /* 0x000fe20007ffe1ff */
[----:B------:R-:W-:Y:S01]  /*24a0*/  IMAD R30, R18, R27, R30 ;  /* 0x0000001b121e7224 */ /* 0x000fe200078e021e */
[----:B------:R-:W-:Y:S01]  /*24b0*/  IABS R27, R22 ;  /* 0x00000016001b7213 */ /* 0x000fe20000000000 */
[----:B------:R-:W-:Y:S01]  /*24c0*/  @!P2 IMAD.IADD R48, R48, 0x1, -R18 ;  /* 0x000000013030a824 */ /* 0x000fe200078e0a12 */
[----:B------:R-:W-:Y:S01]  /*24d0*/  ISETP.GE.AND P3, PT, R21, RZ, PT ;  /* 0x000000ff1500720c */ /* 0x000fe20003f66270 */
[----:B------:R-:W-:Y:S01]  /*24e0*/  IMAD.HI.U32 R21, R19, R26, RZ ;  /* 0x0000001a13157227 */ /* 0x000fe200078e00ff */
[----:B------:R-:W-:-:S02]  /*24f0*/  ISETP.GT.U32.AND P6, PT, R18, R38, PT ;  /* 0x000000261200720c */ /* 0x000fc40003fc4070 */
[----:B------:R-:W-:Y:S01]  /*2500*/  ISETP.GE.AND P2, PT, R22, RZ, PT ;  /* 0x000000ff1600720c */ /* 0x000fe20003f46270 */
[----:B------:R-:W-:Y:S01]  /*2510*/  IMAD.HI.U32 R22, R19, R27, RZ ;  /* 0x0000001b13167227 */ /* 0x000fe200078e00ff */
[----:B------:R-:W-:Y:S02]  /*2520*/  IABS R29, R34 ;  /* 0x00000022001d7213 */ /* 0x000fe40000000000 */
[----:B------:R-:W-:Y:S01]  /*2530*/  IABS R53, R68 ;  /* 0x0000004400357213 */ /* 0x000fe20000000000 */
[----:B------:R-:W-:Y:S01]  /*2540*/  IMAD.MOV R21, RZ, RZ, -R21 ;  /* 0x000000ffff157224 */ /* 0x000fe200078e0a15 */
[----:B------:R-:W-:Y:S01]  /*2550*/  IABS R45, R74 ;  /* 0x0000004a002d7213 */ /* 0x000fe20000000000 */
[----:B------:R-:W-:Y:S02]  /*2560*/  IMAD.MOV R28, RZ, RZ, -R22 ;  /* 0x000000ffff1c7224 */ /* 0x000fe400078e0a16 */
[----:B------:R-:W-:Y:S02]  /*2570*/  IMAD R22, R18, R21, R26 ;  /* 0x0000001512167224 */ /* 0x000fe400078e021a */
[----:B------:R-:W-:-:S02]  /*2580*/  @!P6 IMAD.IADD R38, R38, 0x1, -R18 ;  /* 0x000000012626e824 */ /* 0x000fc400078e0a12 */
[C---:B------:R-:W-:Y:S01]  /*2590*/  IMAD R21, R18.reuse, R28, R27 ;  /* 0x0000001c12157224 */ /* 0x040fe200078e021b */
[C---:B------:R-:W-:Y:S01]  /*25a0*/  ISETP.GT.U32.AND P6, PT, R18.reuse, R22, PT ;  /* 0x000000161200720c */ /* 0x040fe20003fc4070 */
[----:B------:R-:W-:Y:S02]  /*25b0*/  @!P5 IMAD.MOV R38, RZ, RZ, -R38 ;  /* 0x000000ffff26d224 */ /* 0x000fe400078e0a26 */
[----:B------:R-:W-:Y:S01]  /*25c0*/  IMAD.HI.U32 R26, R19, R29, RZ ;  /* 0x0000001d131a7227 */ /* 0x000fe200078e00ff */
[----:B------:R-:W-:-:S03]  /*25d0*/  ISETP.GT.U32.AND P5, PT, R18, R21, PT ;  /* 0x000000151200720c */ /* 0x000fc60003fa4070 */
[----:B------:R-:W-:-:S04]  /*25e0*/  IMAD.HI.U32 R27, R19, R63, RZ ;  /* 0x0000003f131b7227 */ /* 0x000fc800078e00ff */
[----:B------:R-:W-:Y:S01]  /*25f0*/  IMAD.MOV R26, RZ, RZ, -R26 ;  /* 0x000000ffff1a7224 */ /* 0x000fe200078e0a1a */
[----:B------:R-:W-:Y:S01]  /*2600*/  IADD3 R28, PT, PT, -R27, RZ, RZ ;  /* 0x000000ff1b1c7210 */ /* 0x000fe20007ffe1ff */
[--C-:B------:R-:W-:Y:S02]  /*2610*/  @!P6 IMAD.IADD R22, R22, 0x1, -R18.reuse ;  /* 0x000000011616e824 */ /* 0x100fe400078e0a12 */
[C---:B------:R-:W-:Y:S02]  /*2620*/  IMAD R27, R18.reuse, R26, R29 ;  /* 0x0000001a121b7224 */ /* 0x040fe400078e021d */
[----:B------:R-:W-:Y:S01]  /*2630*/  @!P5 IMAD.IADD R21, R21, 0x1, -R18 ;  /* 0x000000011515d824 */ /* 0x000fe200078e0a12 */
[----:B------:R-:W-:Y:S01]  /*2640*/  ISETP.GT.U32.AND P6, PT, R18, R22, PT ;  /* 0x000000161200720c */ /* 0x000fe20003fc4070 */
[----:B------:R-:W-:-:S03]  /*2650*/  IMAD.HI.U32 R26, R19, R55, RZ ;  /* 0x00000037131a7227 */ /* 0x000fc600078e00ff */
[C---:B------:R-:W-:Y:S01]  /*2660*/  ISETP.GT.U32.AND P5, PT, R18.reuse, R21, PT ;  /* 0x000000151200720c */ /* 0x040fe20003fa4070 */
[----:B------:R-:W-:Y:S02]  /*2670*/  IMAD.MOV R26, RZ, RZ, -R26 ;  /* 0x000000ffff1a7224 */ /* 0x000fe400078e0a1a */
[----:B------:R-:W-:Y:S01]  /*2680*/  @!P4 IMAD.MOV R56, RZ, RZ, -R56 ;  /* 0x000000ffff38c224 */ /* 0x000fe200078e0a38 */
[C---:B------:R-:W-:Y:S01]  /*2690*/  ISETP.GT.U32.AND P4, PT, R18.reuse, R30, PT ;  /* 0x0000001e1200720c */ /* 0x040fe20003f84070 */
[C---:B------:R-:W-:Y:S02]  /*26a0*/  IMAD R63, R18.reuse, R28, R63 ;  /* 0x0000001c123f7224 */ /* 0x040fe400078e023f */
[----:B------:R-:W-:Y:S02]  /*26b0*/  IMAD R55, R18, R26, R55 ;  /* 0x0000001a12377224 */ /* 0x000fe400078e0237 */
[----:B------:R-:W-:Y:S01]  /*26c0*/  @!P6 IMAD.IADD R22, R22, 0x1, -R18 ;  /* 0x000000011616e824 */ /* 0x000fe200078e0a12 */
[----:B------:R-:W-:Y:S01]  /*26d0*/  ISETP.GT.U32.AND P6, PT, R18, R27, PT ;  /* 0x0000001b1200720c */ /* 0x000fe20003fc4070 */
[----:B------:R-:W-:-:S04]  /*26e0*/  IMAD.HI.U32 R28, R19, R47, RZ ;  /* 0x0000002f131c7227 */ /* 0x000fc800078e00ff */
[----:B------:R-:W-:Y:S01]  /*26f0*/  @!P5 IMAD.IADD R21, R21, 0x1, -R18 ;  /* 0x000000011515d824 */ /* 0x000fe200078e0a12 */
[----:B------:R-:W-:Y:S01]  /*2700*/  ISETP.GT.U32.AND P5, PT, R18, R63, PT ;  /* 0x0000003f1200720c */ /* 0x000fe20003fa4070 */
[----:B------:R-:W-:Y:S01]  /*2710*/  IMAD.HI.U32 R26, R19, R69, RZ ;  /* 0x00000045131a7227 */ /* 0x000fe200078e00ff */
[----:B------:R-:W-:Y:S02]  /*2720*/  @!P4 IADD3 R30, PT, PT, R30, -R18, RZ ;  /* 0x800000121e1ec210 */ /* 0x000fe40007ffe0ff */
[----:B------:R-:W-:Y:S01]  /*2730*/  IADD3 R28, PT, PT, -R28, RZ, RZ ;  /* 0x000000ff1c1c7210 */ /* 0x000fe20007ffe1ff */
[----:B------:R-:W-:Y:S01]  /*2740*/  @!P1 IMAD.MOV R48, RZ, RZ, -R48 ;  /* 0x000000ffff309224 */ /* 0x000fe200078e0a30 */
[C---:B------:R-:W-:Y:S01]  /*2750*/  ISETP.GT.U32.AND P4, PT, R18.reuse, R30, PT ;  /* 0x0000001e1200720c */ /* 0x040fe20003f84070 */
[--C-:B------:R-:W-:Y:S01]  /*2760*/  @!P6 IMAD.IADD R27, R27, 0x1, -R18.reuse ;  /* 0x000000011b1be824 */ /* 0x100fe200078e0a12 */
[C---:B------:R-:W-:Y:S01]  /*2770*/  ISETP.GT.U32.AND P6, PT, R18.reuse, R55, PT ;  /* 0x000000371200720c */ /* 0x040fe20003fc4070 */
[----:B------:R-:W-:Y:S01]  /*2780*/  IMAD R47, R18, R28, R47 ;  /* 0x0000001c122f7224 */ /* 0x000fe200078e022f */
[----:B------:R-:W-:Y:S01]  /*2790*/  ISETP.GE.AND P1, PT, R34, RZ, PT ;  /* 0x000000ff2200720c */ /* 0x000fe20003f26270 */
[----:B------:R-:W-:Y:S01]  /*27a0*/  @!P2 IMAD.MOV R21, RZ, RZ, -R21 ;  /* 0x000000ffff15a224 */ /* 0x000fe200078e0a15 */
[----:B------:R-:W-:Y:S01]  /*27b0*/  IABS R34, R46 ;  /* 0x0000002e00227213 */ /* 0x000fe20000000000 */
[----:B------:R-:W-:Y:S01]  /*27c0*/  @!P5 IMAD.IADD R63, R63, 0x1, -R18 ;  /* 0x000000013f3fd824 */ /* 0x000fe200078e0a12 */
[----:B------:R-:W-:Y:S01]  /*27d0*/  ISETP.GT.U32.AND P5, PT, R18, R27, PT ;  /* 0x0000001b1200720c */ /* 0x000fe20003fa4070 */
[----:B------:R-:W-:Y:S01]  /*27e0*/  VIADD R126, R72, 0x33 ;  /* 0x00000033487e7836 */ /* 0x000fe20000000000 */
[----:B------:R-:W-:Y:S01]  /*27f0*/  IADD3 R26, PT, PT, -R26, RZ, RZ ;  /* 0x000000ff1a1a7210 */ /* 0x000fe20007ffe1ff */
[----:B------:R-:W-:-:S03]  /*2800*/  IMAD.HI.U32 R29, R19, R34, RZ ;  /* 0x00000022131d7227 */ /* 0x000fc600078e00ff */
[----:B------:R-:W-:Y:S01]  /*2810*/  IABS R105, R126 ;  /* 0x0000007e00697213 */ /* 0x000fe20000000000 */
[----:B------:R-:W-:Y:S01]  /*2820*/  @!P4 IMAD.IADD R30, R30, 0x1, -R18 ;  /* 0x000000011e1ec824 */ /* 0x000fe200078e0a12 */
[----:B------:R-:W-:Y:S01]  /*2830*/  @!P6 IADD3 R55, PT, PT, R55, -R18, RZ ;  /* 0x800000123737e210 */ /* 0x000fe20007ffe0ff */
[C---:B------:R-:W-:Y:S01]  /*2840*/  IMAD R69, R18.reuse, R26, R69 ;  /* 0x0000001a12457224 */ /* 0x040fe200078e0245 */
[----:B------:R-:W-:Y:S01]  /*2850*/  ISETP.GE.AND P4, PT, R35, RZ, PT ;  /* 0x000000ff2300720c */ /* 0x000fe20003f86270 */
[----:B------:R-:W-:Y:S01]  /*2860*/  IMAD.MOV R35, RZ, RZ, -R29 ;  /* 0x000000ffff237224 */ /* 0x000fe200078e0a1d */
[C---:B------:R-:W-:Y:S01]  /*2870*/  ISETP.GT.U32.AND P6, PT, R18.reuse, R55, PT ;  /* 0x000000371200720c */ /* 0x040fe20003fc4070 */
[----:B------:R-:W-:Y:S01]  /*2880*/  IMAD.HI.U32 R29, R19, R36, RZ ;  /* 0x00000024131d7227 */ /* 0x000fe200078e00ff */
[----:B------:R-:W-:Y:S01]  /*2890*/  @!P5 IADD3 R27, PT, PT, R27, -R18, RZ ;  /* 0x800000121b1bd210 */ /* 0x000fe20007ffe0ff */
[----:B------:R-:W-:Y:S01]  /*28a0*/  STL [R1+0x3acc], R126 ;  /* 0x003acc7e01007387 */ /* 0x000fe20000100800 */
[----:B------:R-:W-:Y:S01]  /*28b0*/  ISETP.GT.U32.AND P5, PT, R18, R47, PT ;  /* 0x0000002f1200720c */ /* 0x000fe20003fa4070 */
[----:B------:R-:W-:-:S02]  /*28c0*/  IMAD.MOV R29, RZ, RZ, -R29 ;  /* 0x000000ffff1d7224 */ /* 0x000fc400078e0a1d */
[----:B------:R-:W-:-:S04]  /*28d0*/  IMAD.HI.U32 R26, R19, R37, RZ ;  /* 0x00000025131a7227 */ /* 0x000fc800078e00ff */
[C---:B------:R-:W-:Y:S01]  /*28e0*/  IMAD R29, R18.reuse, R29, R36 ;  /* 0x0000001d121d7224 */ /* 0x040fe200078e0224 */
[----:B------:R-:W-:Y:S01]  /*28f0*/  IABS R36, R62 ;  /* 0x0000003e00247213 */ /* 0x000fe20000000000 */
[----:B------:R-:W-:Y:S01]  /*2900*/  @!P6 IMAD.IADD R55, R55, 0x1, -R18 ;  /* 0x000000013737e824 */ /* 0x000fe200078e0a12 */
[C---:B------:R-:W-:Y:S01]  /*2910*/  ISETP.GT.U32.AND P6, PT, R18.reuse, R69, PT ;  /* 0x000000451200720c */ /* 0x040fe20003fc4070 */
[C---:B------:R-:W-:Y:S02]  /*2920*/  IMAD R28, R18.reuse, R35, R34 ;  /* 0x00000023121c7224 */ /* 0x040fe400078e0222 */
[----:B------:R-:W-:Y:S01]  /*2930*/  @!P5 IADD3 R47, PT, PT, R47, -R18, RZ ;  /* 0x800000122f2fd210 */ /* 0x000fe20007ffe0ff */
[----:B------:R-:W-:Y:S01]  /*2940*/  IMAD.MOV R35, RZ, RZ, -R26 ;  /* 0x000000ffff237224 */ /* 0x000fe200078e0a1a */
[----:B------:R-:W-:Y:S01]  /*2950*/  ISETP.GT.U32.AND P5, PT, R18, R29, PT ;  /* 0x0000001d1200720c */ /* 0x000fe20003fa4070 */
[----:B------:R-:W-:-:S04]  /*2960*/  IMAD.HI.U32 R26, R19, R53, RZ ;  /* 0x00000035131a7227 */ /* 0x000fc800078e00ff */
[C---:B------:R-:W-:Y:S02]  /*2970*/  IMAD R37, R18.reuse, R35, R37 ;  /* 0x0000002312257224 */ /* 0x040fe400078e0225 */
[----:B------:R-:W-:Y:S01]  /*2980*/  IMAD.MOV R26, RZ, RZ, -R26 ;  /* 0x000000ffff1a7224 */ /* 0x000fe200078e0a1a */
[----:B------:R-:W-:Y:S01]  /*2990*/  @!P6 IADD3 R69, PT, PT, R69, -R18, RZ ;  /* 0x800000124545e210 */ /* 0x000fe20007ffe0ff */
[----:B------:R-:W-:Y:S01]  /*29a0*/  IMAD.HI.U32 R34, R19, R36, RZ ;  /* 0x0000002413227227 */ /* 0x000fe200078e00ff */
[C---:B------:R-:W-:Y:S02]  /*29b0*/  ISETP.GT.U32.AND P6, PT, R18.reuse, R47, PT ;  /* 0x0000002f1200720c */ /* 0x040fe40003fc4070 */
[C---:B------:R-:W-:Y:S01]  /*29c0*/  ISETP.GT.U32.AND P2, PT, R18.reuse, R69, PT ;  /* 0x000000451200720c */ /* 0x040fe20003f44070 */
[----:B------:R-:W-:Y:S02]  /*29d0*/  @!P5 IMAD.IADD R29, R29, 0x1, -R18 ;  /* 0x000000011d1dd824 */ /* 0x000fe400078e0a12 */
[----:B------:R-:W-:-:S02]  /*29e0*/  IMAD R53, R18, R26, R53 ;  /* 0x0000001a12357224 */ /* 0x000fc400078e0235 */
[----:B------:R-:W-:Y:S01]  /*29f0*/  IMAD.HI.U32 R26, R19, R61, RZ ;  /* 0x0000003d131a7227 */ /* 0x000fe200078e00ff */
[----:B------:R-:W-:-:S03]  /*2a00*/  ISETP.GT.U32.AND P5, PT, R18, R29, PT ;  /* 0x0000001d1200720c */ /* 0x000fc60003fa4070 */
[----:B------:R-:W-:Y:S02]  /*2a10*/  IMAD.MOV R26, RZ, RZ, -R26 ;  /* 0x000000ffff1a7224 */ /* 0x000fe400078e0a1a */
[--C-:B------:R-:W-:Y:S01]  /*2a20*/  @!P6 IMAD.IADD R47, R47, 0x1, -R18.reuse ;  /* 0x000000012f2fe824 */ /* 0x100fe200078e0a12 */
[----:B------:R-:W-:Y:S01]  /*2a30*/  ISETP.GT.U32.AND P6, PT, R18, R37, PT ;  /* 0x000000251200720c */ /* 0x000fe20003fc4070 */
[----:B------:R-:W-:Y:S01]  /*2a40*/  @!P2 IMAD.IADD R69, R69, 0x1, -R18 ;  /* 0x000000014545a824 */ /* 0x000fe200078e0a12 */
[----:B------:R-:W-:Y:S01]  /*2a50*/  ISETP.GE.AND P2, PT, R44, RZ, PT ;  /* 0x000000ff2c00720c */ /* 0x000fe20003f46270 */
[----:B------:R-:W-:Y:S02]  /*2a60*/  VIADD R44, R72, 0x32 ;  /* 0x00000032482c7836 */ /* 0x000fe40000000000 */
[C---:B------:R-:W-:Y:S02]  /*2a70*/  IMAD R61, R18.reuse, R26, R61 ;  /* 0x0000001a123d7224 */ /* 0x040fe400078e023d */
[----:B------:R-:W-:Y:S01]  /*2a80*/  @!P5 IADD3 R29, PT, PT, R29, -R18, RZ ;  /* 0x800000121d1dd210 */ /* 0x000fe20007ffe0ff */
[----:B------:R-:W-:Y:S01]  /*2a90*/  IMAD.MOV R41, RZ, RZ, -R34 ;  /* 0x000000ffff297224 */ /* 0x000fe200078e0a22 */
[----:B------:R-:W-:Y:S01]  /*2aa0*/  ISETP.GT.U32.AND P5, PT, R18, R53, PT ;  /* 0x000000351200720c */ /* 0x000fe20003fa4070 */
[----:B------:R-:W-:Y:S01]  /*2ab0*/  VIADD R124, R72, 0x34 ;  /* 0x00000034487c7836 */ /* 0x000fe20000000000 */
[----:B------:R-:W-:Y:S01]  /*2ac0*/  IABS R73, R44 ;  /* 0x0000002c00497213 */ /* 0x000fe20000000000 */
[C---:B------:R-:W-:Y:S01]  /*2ad0*/  IMAD R35, R18.reuse, R41, R36 ;  /* 0x0000002912237224 */ /* 0x040fe200078e0224 */
[----:B------:R-:W-:Y:S01]  /*2ae0*/  IABS R41, R72 ;  /* 0x0000004800297213 */ /* 0x000fe20000000000 */
[--C-:B------:R-:W-:Y:S01]  /*2af0*/  @!P6 IMAD.IADD R37, R37, 0x1, -R18.reuse ;  /* 0x000000012525e824 */ /* 0x100fe200078e0a12 */
[----:B------:R-:W-:Y:S01]  /*2b00*/  IABS R107, R124 ;  /* 0x0000007c006b7213 */ /* 0x000fe20000000000 */
[----:B------:R-:W-:Y:S01]  /*2b10*/  IMAD.HI.U32 R26, R19, R73, RZ ;  /* 0x00000049131a7227 */ /* 0x000fe200078e00ff */
[----:B------:R-:W-:Y:S02]  /*2b20*/  STL [R1+0x4750], R124 ;  /* 0x0047507c01007387 */ /* 0x000fe40000100800 */
[----:B------:R-:W-:Y:S01]  /*2b30*/  ISETP.GT.U32.AND P6, PT, R18, R37, PT ;  /* 0x000000251200720c */ /* 0x000fe20003fc4070 */
[----:B------:R-:W-:Y:S01]  /*2b40*/  VIADD R122, R72, 0x35 ;  /* 0x00000035487a7836 */ /* 0x000fe20000000000 */
[----:B------:R-:W-:Y:S01]  /*2b50*/  IADD3 R26, PT, PT, -R26, RZ, RZ ;  /* 0x000000ff1a1a7210 */ /* 0x000fe20007ffe1ff */
[----:B------:R-:W-:-:S02]  /*2b60*/  @!P5 IMAD.IADD R53, R53, 0x1, -R18 ;  /* 0x000000013535d824 */ /* 0x000fc400078e0a12 */
[C---:B------:R-:W-:Y:S01]  /*2b70*/  IMAD.HI.U32 R34, R19.reuse, R107, RZ ;  /* 0x0000006b13227227 */ /* 0x040fe200078e00ff */
[----:B------:R-:W-:Y:S01]  /*2b80*/  IABS R109, R122 ;  /* 0x0000007a006d7213 */ /* 0x000fe20000000000 */
[----:B------:R-:W-:Y:S01]  /*2b90*/  STL [R1+0x4754], R122 ;  /* 0x0047547a01007387 */ /* 0x000fe20000100800 */
[C---:B------:R-:W-:Y:S01]  /*2ba0*/  ISETP.GT.U32.AND P5, PT, R18.reuse, R53, PT ;  /* 0x000000351200720c */ /* 0x040fe20003fa4070 */
[C---:B------:R-:W-:Y:S02]  /*2bb0*/  IMAD R73, R18.reuse, R26, R73 ;  /* 0x0000001a12497224 */ /* 0x040fe400078e0249 */
[----:B------:R-:W-:Y:S01]  /*2bc0*/  IMAD.HI.U32 R26, R19, R45, RZ ;  /* 0x0000002d131a7227 */ /* 0x000fe200078e00ff */
[----:B------:R-:W-:Y:S03]  /*2bd0*/  STL [R1+0x4758], R120 ;  /* 0x0047587801007387 */ /* 0x000fe60000100800 */
[----:B------:R-:W-:Y:S01]  /*2be0*/  @!P6 IMAD.IADD R37, R37, 0x1, -R18 ;  /* 0x000000012525e824 */ /* 0x000fe200078e0a12 */
[----:B------:R-:W-:Y:S01]  /*2bf0*/  ISETP.GT.U32.AND P6, PT, R18, R61, PT ;  /* 0x0000003d1200720c */ /* 0x000fe20003fc4070 */
[----:B------:R-:W-:-:S02]  /*2c00*/  IMAD.MOV R26, RZ, RZ, -R26 ;  /* 0x000000ffff1a7224 */ /* 0x000fc400078e0a1a */
[----:B------:R-:W-:Y:S01]  /*2c10*/  IMAD.MOV R34, RZ, RZ, -R34 ;  /* 0x000000ffff227224 */ /* 0x000fe200078e0a22 */
[----:B------:R-:W-:Y:S01]  /*2c20*/  MOV R103, R37 ;  /* 0x0000002500677202 */ /* 0x000fe20000000f00 */
[----:B------:R-:W-:Y:S01]  /*2c30*/  @!P5 IMAD.IADD R53, R53, 0x1, -R18 ;  /* 0x000000013535d824 */ /* 0x000fe200078e0a12 */
[C---:B------:R-:W-:Y:S01]  /*2c40*/  ISETP.GT.U32.AND P5, PT, R18.reuse, R73, PT ;  /* 0x000000491200720c */ /* 0x040fe20003fa4070 */
[----:B------:R-:W-:Y:S02]  /*2c50*/  IMAD R45, R18, R26, R45 ;  /* 0x0000001a122d7224 */ /* 0x000fe400078e022d */
[----:B------:R-:W-:-:S04]  /*2c60*/  IMAD.HI.U32 R26, R19, R41, RZ ;  /* 0x00000029131a7227 */ /* 0x000fc800078e00ff */
[----:B------:R-:W-:Y:S01]  /*2c70*/  @!P6 IADD3 R61, PT, PT, R61, -R18, RZ ;  /* 0x800000123d3de210 */ /* 0x000fe20007ffe0ff */
[----:B------:R-:W-:Y:S02]  /*2c80*/  IMAD.MOV R26, RZ, RZ, -R26 ;  /* 0x000000ffff1a7224 */ /* 0x000fe400078e0a1a */
[C---:B------:R-:W-:Y:S01]  /*2c90*/  IMAD R107, R18.reuse, R34, R107 ;  /* 0x00000022126b7224 */ /* 0x040fe200078e026b */
[C---:B------:R-:W-:Y:S01]  /*2ca0*/  ISETP.GT.U32.AND P6, PT, R18.reuse, R61, PT ;  /* 0x0000003d1200720c */ /* 0x040fe20003fc4070 */
[----:B------:R-:W-:Y:S01]  /*2cb0*/  IMAD R41, R18, R26, R41 ;  /* 0x0000001a12297224 */ /* 0x000fe200078e0229 */
[----:B------:R-:W-:Y:S01]  /*2cc0*/  @!P5 IADD3 R73, PT, PT, R73, -R18, RZ ;  /* 0x800000124949d210 */ /* 0x000fe20007ffe0ff */
[----:B------:R-:W-:-:S03]  /*2cd0*/  IMAD.HI.U32 R26, R19, R105, RZ ;  /* 0x00000069131a7227 */ /* 0x000fc600078e00ff */
[C---:B------:R-:W-:Y:S01]  /*2ce0*/  ISETP.GT.U32.AND P5, PT, R18.reuse, R73, PT ;  /* 0x000000491200720c */ /* 0x040fe20003fa4070 */
[----:B------:R-:W-:Y:S02]  /*2cf0*/  IMAD.MOV R26, RZ, RZ, -R26 ;  /* 0x000000ffff1a7224 */ /* 0x000fe400078e0a1a */
[----:B------:R-:W-:Y:S01]  /*2d00*/  @!P0 IMAD.MOV R30, RZ, RZ, -R30 ;  /* 0x000000ffff1e8224 */ /* 0x000fe200078e0a1e */
[C---:B------:R-:W-:Y:S01]  /*2d10*/  ISETP.GT.U32.AND P0, PT, R18.reuse, R63, PT ;  /* 0x0000003f1200720c */ /* 0x040fe20003f04070 */
[C---:B------:R-:W-:Y:S02]  /*2d20*/  IMAD R105, R18.reuse, R26, R105 ;  /* 0x0000001a12697224 */ /* 0x040fe400078e0269 */
[----:B------:R-:W-:Y:S01]  /*2d30*/  @!P6 IMAD.IADD R61, R61, 0x1, -R18 ;  /* 0x000000013d3de824 */ /* 0x000fe200078e0a12 */
[----:B------:R-:W-:Y:S01]  /*2d40*/  ISETP.GT.U32.AND P6, PT, R18, R45, PT ;  /* 0x0000002d1200720c */ /* 0x000fe20003fc4070 */
[----:B------:R-:W-:-:S04]  /*2d50*/  IMAD.HI.U32 R26, R19, R109, RZ ;  /* 0x0000006d131a7227 */ /* 0x000fc800078e00ff */
[----:B------:R-:W-:Y:S01]  /*2d60*/  @!P5 IADD3 R73, PT, PT, R73, -R18, RZ ;  /* 0x800000124949d210 */ /* 0x000fe20007ffe0ff */
[----:B------:R-:W-:Y:S01]  /*2d70*/  IMAD.MOV R26, RZ, RZ, -R26 ;  /* 0x000000ffff1a7224 */ /* 0x000fe200078e0a1a */
[----:B------:R-:W-:Y:S01]  /*2d80*/  ISETP.GT.U32.AND P5, PT, R18, R41, PT ;  /* 0x000000291200720c */ /* 0x000fe20003fa4070 */
[----:B------:R-:W-:Y:S02]  /*2d90*/  VIADD R118, R72, 0x37 ;  /* 0x0000003748767836 */ /* 0x000fe40000000000 */
[----:B------:R-:W-:Y:S02]  /*2da0*/  IMAD R109, R18, R26, R109 ;  /* 0x0000001a126d7224 */ /* 0x000fe400078e026d */
[----:B------:R-:W-:Y:S01]  /*2db0*/  IMAD.HI.U32 R26, R19, R111, RZ ;  /* 0x0000006f131a7227 */ /* 0x000fe200078e00ff */
[----:B------:R-:W-:Y:S01]  /*2dc0*/  IABS R113, R118 ;  /* 0x0000007600717213 */ /* 0x000fe20000000000 */
[----:B------:R1:W-:Y:S02]  /*2dd0*/  STL [R1+0x475c], R118 ;  /* 0x00475c7601007387 */ /* 0x0003e40000100800 */
[----:B------:R-:W-:Y:S01]  /*2de0*/  @!P6 IMAD.IADD R45, R45, 0x1, -R18 ;  /* 0x000000012d2de824 */ /* 0x000fe200078e0a12 */
[----:B------:R-:W-:Y:S01]  /*2df0*/  IADD3 R26, PT, PT, -R26, RZ, RZ ;  /* 0x000000ff1a1a7210 */ /* 0x000fe20007ffe1ff */
[----:B------:R-:W-:-:S02]  /*2e00*/  VIADD R116, R72, 0x38 ;  /* 0x0000003848747836 */ /* 0x000fc40000000000 */
[--C-:B------:R-:W-:Y:S01]  /*2e10*/  @!P5 IMAD.IADD R41, R41, 0x1, -R18.reuse ;  /* 0x000000012929d824 */ /* 0x100fe200078e0a12 */
[C---:B------:R-:W-:Y:S01]  /*2e20*/  ISETP.GT.U32.AND P6, PT, R18.reuse, R45, PT ;  /* 0x0000002d1200720c */ /* 0x040fe20003fc4070 */
[C---:B------:R-:W-:Y:S01]  /*2e30*/  IMAD R111, R18.reuse, R26, R111 ;  /* 0x0000001a126f7224 */ /* 0x040fe200078e026f */
[----:B------:R-:W-:Y:S01]  /*2e40*/  IABS R115, R116 ;  /* 0x0000007400737213 */ /* 0x000fe20000000000 */
[----:B------:R-:W-:Y:S01]  /*2e50*/  @!P0 IMAD.IADD R63, R63, 0x1, -R18 ;  /* 0x000000013f3f8824 */ /* 0x000fe200078e0a12 */
[C---:B------:R-:W-:Y:S01]  /*2e60*/  ISETP.GT.U32.AND P5, PT, R18.reuse, R41, PT ;  /* 0x000000291200720c */ /* 0x040fe20003fa4070 */
[----:B------:R-:W-:Y:S01]  /*2e70*/  IMAD.HI.U32 R34, R19, R113, RZ ;  /* 0x0000007113227227 */ /* 0x000fe200078e00ff */
[----:B------:R-:W-:Y:S01]  /*2e80*/  ISETP.GT.U32.AND P0, PT, R18, R28, PT ;  /* 0x0000001c1200720c */ /* 0x000fe20003f04070 */
[----:B------:R-:W-:Y:S02]  /*2e90*/  STL [R1+0x4764], R116 ;  /* 0x0047647401007387 */ /* 0x000fe40000100800 */
[----:B------:R-:W-:-:S02]  /*2ea0*/  VIADD R112, R72, 0x3a ;  /* 0x0000003a48707836 */ /* 0x000fc40000000000 */
[----:B------:R-:W-:Y:S01]  /*2eb0*/  IMAD.MOV R34, RZ, RZ, -R34 ;  /* 0x000000ffff227224 */ /* 0x000fe200078e0a22 */
[----:B------:R-:W-:Y:S01]  /*2ec0*/  STL [R1+0x4760], R114 ;  /* 0x0047607201007387 */ /* 0x000fe20000100800 */
[----:B------:R-:W-:Y:S01]  /*2ed0*/  @!P6 IADD3 R45, PT, PT, R45, -R18, RZ ;  /* 0x800000122d2de210 */ /* 0x000fe20007ffe0ff */
[----:B------:R-:W-:Y:S01]  /*2ee0*/  IMAD.HI.U32 R26, R19, R115, RZ ;  /* 0x00000073131a7227 */ /* 0x000fe200078e00ff */
[----:B------:R-:W-:Y:S01]  /*2ef0*/  ISETP.GT.U32.AND P6, PT, R18, R105, PT ;  /* 0x000000691200720c */ /* 0x000fe20003fc4070 */
[----:B------:R-:W-:Y:S01]  /*2f00*/  STL [R1+0x477c], R112 ;  /* 0x00477c7001007387 */ /* 0x000fe20000100800 */
[----:B------:R-:W-:Y:S01]  /*2f10*/  IABS R119, R112 ;  /* 0x0000007000777213 */ /* 0x000fe20000000000 */
[----:B------:R-:W-:Y:S01]  /*2f20*/  @!P5 IMAD.IADD R41, R41, 0x1, -R18 ;  /* 0x000000012929d824 */ /* 0x000fe200078e0a12 */
[----:B------:R-:W-:Y:S01]  /*2f30*/  ISETP.GE.AND P5, PT, R72, RZ, PT ;  /* 0x000000ff4800720c */ /* 0x000fe20003fa6270 */
[----:B------:R-:W-:Y:S02]  /*2f40*/  IMAD R113, R18, R34, R113 ;  /* 0x0000002212717224 */ /* 0x000fe400078e0271 */
[----:B------:R-:W-:-:S02]  /*2f50*/  IMAD.MOV.U32 R36, RZ, RZ, R41 ;  /* 0x000000ffff247224 */ /* 0x000fc400078e0029 */
[----:B------:R-:W-:Y:S02]  /*2f60*/  @!P4 IMAD.MOV R63, RZ, RZ, -R63 ;  /* 0x000000ffff3fc224 */ /* 0x000fe400078e0a3f */
[----:B------:R-:W-:Y:S02]  /*2f70*/  IMAD.MOV R26, RZ, RZ, -R26 ;  /* 0x000000ffff1a7224 */ /* 0x000fe400078e0a1a */
[--C-:B------:R-:W-:Y:S02]  /*2f80*/  @!P6 IMAD.IADD R105, R105, 0x1, -R18.reuse ;  /* 0x000000016969e824 */ /* 0x100fe400078e0a12 */
[----:B------:R-:W-:Y:S01]  /*2f90*/  @!P0 IMAD.IADD R28, R28, 0x1, -R18 ;  /* 0x000000011c1c8824 */ /* 0x000fe200078e0a12 */
[----:B------:R-:W-:Y:S01]  /*2fa0*/  ISETP.GE.AND P0, PT, R40, RZ, PT ;  /* 0x000000ff2800720c */ /* 0x000fe20003f06270 */
[----:B------:R-:W-:Y:S01]  /*2fb0*/  @!P5 IMAD.MOV R36, RZ, RZ, -R36 ;  /* 0x000000ffff24d224 */ /* 0x000fe200078e0a24 */
[C---:B------:R-:W-:Y:S01]  /*2fc0*/  ISETP.GT.U32.AND P6, PT, R18.reuse, R105, PT ;  /* 0x000000691200720c */ /* 0x040fe20003fc4070 */
[----:B------:R-:W-:Y:S01]  /*2fd0*/  IMAD.HI.U32 R34, R19, R119, RZ ;  /* 0x0000007713227227 */ /* 0x000fe200078e00ff */
[----:B------:R-:W-:-:S03]  /*2fe0*/  ISETP.GT.U32.AND P5, PT, R18, R107, PT ;  /* 0x0000006b1200720c */ /* 0x000fc60003fa4070 */
[----:B------:R-:W-:Y:S01]  /*2ff0*/  IMAD R115, R18, R26, R115 ;  /* 0x0000001a12737224 */ /* 0x000fe200078e0273 */
[----:B------:R-:W-:Y:S01]  /*3000*/  IADD3 R34, PT, PT, -R34, RZ, RZ ;  /* 0x000000ff22227210 */ /* 0x000fe20007ffe1ff */
[----:B------:R-:W-:Y:S01]  /*3010*/  @!P3 IMAD.MOV R22, RZ, RZ, -R22 ;  /* 0x000000ffff16b224 */ /* 0x000fe200078e0a16 */
[----:B------:R-:W-:Y:S01]  /*3020*/  ISETP.GT.U32.AND P3, PT, R18, R28, PT ;  /* 0x0000001c1200720c */ /* 0x000fe20003f64070 */
[----:B------:R-:W-:-:S04]  /*3030*/  IMAD.HI.U32 R26, R19, R117, RZ ;  /* 0x00000075131a7227 */ /* 0x000fc800078e00ff */
[----:B------:R-:W-:Y:S01]  /*3040*/  @!P6 IMAD.IADD R105, R105, 0x1, -R18 ;  /* 0x000000016969e824 */ /* 0x000fe200078e0a12 */
[C---:B------:R-:W-:Y:S01]  /*3050*/  ISETP.GT.U32.AND P6, PT, R18.reuse, R109, PT ;  /* 0x0000006d1200720c */ /* 0x040fe20003fc4070 */
[----:B------:R-:W-:Y:S01]  /*3060*/  IMAD.MOV R26, RZ, RZ, -R26 ;  /* 0x000000ffff1a7224 */ /* 0x000fe200078e0a1a */
[----:B------:R-:W-:Y:S01]  /*3070*/  @!P5 IADD3 R107, PT, PT, R107, -R18, RZ ;  /* 0x800000126b6bd210 */ /* 0x000fe20007ffe0ff */
[C---:B------:R-:W-:Y:S01]  /*3080*/  IMAD R119, R18.reuse, R34, R119 ;  /* 0x0000002212777224 */ /* 0x040fe200078e0277 */
[C---:B------:R-:W-:Y:S01]  /*3090*/  ISETP.GT.U32.AND P5, PT, R18.reuse, R111, PT ;  /* 0x0000006f1200720c */ /* 0x040fe20003fa4070 */
[----:B------:R-:W-:Y:S02]  /*30a0*/  IMAD R117, R18, R26, R117 ;  /* 0x0000001a12757224 */ /* 0x000fe400078e0275 */
[----:B------:R-:W-:Y:S01]  /*30b0*/  @!P3 IMAD.IADD R28, R28, 0x1, -R18 ;  /* 0x000000011c1cb824 */ /* 0x000fe200078e0a12 */
[----:B------:R-:W-:Y:S01]  /*30c0*/  ISETP.GT.U32.AND P3, PT, R18, R35, PT ;  /* 0x000000231200720c */ /* 0x000fe20003f64070 */
[----:B------:R-:W-:-:S02]  /*30d0*/  VIADD R108, R72, 0x3c ;  /* 0x0000003c486c7836 */ /* 0x000fc40000000000 */
[----:B------:R-:W-:Y:S02]  /*30e0*/  VIADD R110, R72, 0x3b ;  /* 0x0000003b486e7836 */ /* 0x000fe40000000000 */
[--C-:B------:R-:W-:Y:S01]  /*30f0*/  @!P6 IMAD.IADD R109, R109, 0x1, -R18.reuse ;  /* 0x000000016d6de824 */ /* 0x100fe200078e0a12 */
[----:B------:R-:W-:Y:S01]  /*3100*/  ISETP.GT.U32.AND P6, PT, R18, R107, PT ;  /* 0x0000006b1200720c */ /* 0x000fe20003fc4070 */
[----:B------:R-:W-:Y:S01]  /*3110*/  VIADD R106, R72, 0x3d ;  /* 0x0000003d486a7836 */ /* 0x000fe20000000000 */
[----:B------:R-:W-:Y:S01]  /*3120*/  IABS R123, R108 ;  /* 0x0000006c007b7213 */ /* 0x000fe20000000000 */
[--C-:B------:R-:W-:Y:S01]  /*3130*/  @!P5 IMAD.IADD R111, R111, 0x1, -R18.reuse ;  /* 0x000000016f6fd824 */ /* 0x100fe200078e0a12 */
[C---:B------:R-:W-:Y:S01]  /*3140*/  ISETP.GT.U32.AND P4, PT, R18.reuse, R109, PT ;  /* 0x0000006d1200720c */ /* 0x040fe20003f84070 */
[----:B------:R-:W-:Y:S01]  /*3150*/  @!P0 IMAD.MOV R55, RZ, RZ, -R55 ;  /* 0x000000ffff378224 */ /* 0x000fe200078e0a37 */
[----:B------:R-:W-:Y:S01]  /*3160*/  IABS R121, R110 ;  /* 0x0000006e00797213 */ /* 0x000fe20000000000 */
[C---:B------:R-:W-:Y:S01]  /*3170*/  IMAD.HI.U32 R34, R19.reuse, R123, RZ ;  /* 0x0000007b13227227 */ /* 0x040fe200078e00ff */
[C---:B------:R-:W-:Y:S01]  /*3180*/  ISETP.GT.U32.AND P5, PT, R18.reuse, R111, PT ;  /* 0x0000006f1200720c */ /* 0x040fe20003fa4070 */
[----:B------:R-:W-:Y:S01]  /*3190*/  STL [R1+0x4778], R110 ;  /* 0x0047786e01007387 */ /* 0x000fe20000100800 */
[----:B------:R-:W-:Y:S01]  /*31a0*/  IABS R125, R106 ;  /* 0x0000006a007d7213 */ /* 0x000fe20000000000 */
[----:B------:R-:W-:Y:S01]  /*31b0*/  IMAD.HI.U32 R26, R19, R121, RZ ;  /* 0x00000079131a7227 */ /* 0x000fe200078e00ff */
[-C--:B------:R-:W-:Y:S01]  /*31c0*/  @!P3 IADD3 R35, PT, PT, R35, -R18.reuse, RZ ;  /* 0x800000122323b210 */ /* 0x080fe20007ffe0ff */
[----:B------:R-:W-:Y:S01]  /*31d0*/  STL [R1+0x4774], R108 ;  /* 0x0047746c01007387 */ /* 0x000fe20000100800 */
[----:B------:R-:W-:Y:S01]  /*31e0*/  @!P6 IADD3 R107, PT, PT, R107, -R18, RZ ;  /* 0x800000126b6be210 */ /* 0x000fe20007ffe0ff */
[----:B------:R-:W-:Y:S01]  /*31f0*/  IMAD.HI.U32 R40, R19, R125, RZ ;  /* 0x0000007d13287227 */ /* 0x000fe200078e00ff */
[C---:B------:R-:W-:Y:S01]  /*3200*/  ISETP.GT.U32.AND P6, PT, R18.reuse, R113, PT ;  /* 0x000000711200720c */ /* 0x040fe20003fc4070 */
[----:B------:R-:W-:Y:S01]  /*3210*/  STL [R1+0x4770], R106 ;  /* 0x0047706a01007387 */ /* 0x000fe20000100800 */
[C---:B------:R-:W-:Y:S01]  /*3220*/  ISETP.GT.U32.AND P3, PT, R18.reuse, R35, PT ;  /* 0x000000231200720c */ /* 0x040fe20003f64070 */
[--C-:B------:R-:W-:Y:S01]  /*3230*/  @!P4 IMAD.IADD R109, R109, 0x1, -R18.reuse ;  /* 0x000000016d6dc824 */ /* 0x100fe200078e0a12 */
[C---:B------:R-:W-:Y:S01]  /*3240*/  ISETP.GT.U32.AND P4, PT, R18.reuse, R115, PT ;  /* 0x000000731200720c */ /* 0x040fe20003f84070 */
[----:B------:R-:W-:Y:S01]  /*3250*/  @!P5 IMAD.IADD R111, R111, 0x1, -R18 ;  /* 0x000000016f6fd824 */ /* 0x000fe200078e0a12 */
[----:B------:R-:W-:Y:S01]  /*3260*/  ISETP.GT.U32.AND P5, PT, R18, R117, PT ;  /* 0x000000751200720c */ /* 0x000fe20003fa4070 */
[----:B------:R-:W-:Y:S01]  /*3270*/  @!P2 IMAD.MOV R47, RZ, RZ, -R47 ;  /* 0x000000ffff2fa224 */ /* 0x000fe200078e0a2f */
[----:B------:R-:W-:Y:S01]  /*3280*/  IADD3 R40, PT, PT, -R40, RZ, RZ ;  /* 0x000000ff28287210 */ /* 0x000fe20007ffe1ff */
[----:B------:R-:W-:-:S02]  /*3290*/  IMAD.MOV R34, RZ, RZ, -R34 ;  /* 0x000000ffff227224 */ /* 0x000fc400078e0a22 */
[----:B------:R-:W-:Y:S02]  /*32a0*/  IMAD.MOV R26, RZ, RZ, -R26 ;  /* 0x000000ffff1a7224 */ /* 0x000fe400078e0a1a */
[----:B------:R-:W-:Y:S01]  /*32b0*/  @!P6 IADD3 R113, PT, PT, R113, -R18, RZ ;  /* 0x800000127171e210 */ /* 0x000fe20007ffe0ff */
[C---:B------:R-:W-:Y:S01]  /*32c0*/  IMAD R123, R18.reuse, R34, R123 ;  /* 0x00000022127b7224 */ /* 0x040fe200078e027b */
[C---:B------:R-:W-:Y:S01]  /*32d0*/  ISETP.GT.U32.AND P6, PT, R18.reuse, R119, PT ;  /* 0x000000771200720c */ /* 0x040fe20003fc4070 */
[C---:B------:R-:W-:Y:S02]  /*32e0*/  IMAD R121, R18.reuse, R26, R121 ;  /* 0x0000001a12797224 */ /* 0x040fe400078e0279 */
[--C-:B------:R-:W-:Y:S01]  /*32f0*/  @!P4 IMAD.IADD R115, R115, 0x1, -R18.reuse ;  /* 0x000000017373c824 */ /* 0x100fe200078e0a12 */
[----:B------:R-:W-:Y:S01]  /*3300*/  @!P5 IADD3 R117, PT, PT, R117, -R18, RZ ;  /* 0x800000127575d210 */ /* 0x000fe20007ffe0ff */
[C---:B------:R-:W-:Y:S01]  /*3310*/  IMAD R125, R18.reuse, R40, R125 ;  /* 0x00000028127d7224 */ /* 0x040fe200078e027d */
[C---:B------:R-:W-:Y:S01]  /*3320*/  ISETP.GT.U32.AND P5, PT, R18.reuse, R113, PT ;  /* 0x000000711200720c */ /* 0x040fe20003fa4070 */
[--C-:B------:R-:W-:Y:S01]  /*3330*/  @!P3 IMAD.IADD R35, R35, 0x1, -R18.reuse ;  /* 0x000000012323b824 */ /* 0x100fe200078e0a12 */
[----:B------:R-:W-:Y:S01]  /*3340*/  ISETP.GT.U32.AND P0, PT, R18, R115, PT ;  /* 0x000000731200720c */ /* 0x000fe20003f04070 */
[----:B------:R-:W-:Y:S01]  /*3350*/  @!P1 IMAD.MOV R27, RZ, RZ, -R27 ;  /* 0x000000ffff1b9224 */ /* 0x000fe200078e0a1b */
[----:B------:R-:W-:Y:S01]  /*3360*/  ISETP.GE.AND P3, PT, R46, RZ, PT ;  /* 0x000000ff2e00720c */ /* 0x000fe20003f66270 */
[----:B------:R-:W-:Y:S01]  /*3370*/  IMAD.SHL.U32 R20, R20, 0x200, RZ ;  /* 0x0000020014147824 */ /* 0x000fe200078e00ff */
[----:B------:R-:W-:Y:S01]  /*3380*/  IADD3 R46, PT, PT, R72, 0x3e, RZ ;  /* 0x0000003e482e7810 */ /* 0x000fe20007ffe0ff */
[--C-:B------:R-:W-:Y:S01]  /*3390*/  @!P6 IMAD.IADD R119, R119, 0x1, -R18.reuse ;  /* 0x000000017777e824 */ /* 0x100fe200078e0a12 */
[----:B------:R-:W-:Y:S01]  /*33a0*/  ISETP.GE.AND P1, PT, R52, RZ, PT ;  /* 0x000000ff3400720c */ /* 0x000fe20003f26270 */
[----:B------:R-:W-:Y:S01]  /*33b0*/  IMAD.MOV.U32 R75, RZ, RZ, R29 ;  /* 0x000000ffff4b7224 */ /* 0x000fe200078e001d */
[----:B------:R-:W-:Y:S01]  /*33c0*/  IABS R127, R46 ;  /* 0x0000002e007f7213 */ /* 0x000fe20000000000 */
[----:B------:R2:W-:Y:S01]  /*33d0*/  STL [R1+0x476c], R46 ;  /* 0x00476c2e01007387 */ /* 0x0005e20000100800 */
[C---:B------:R-:W-:Y:S01]  /*33e0*/  ISETP.GT.U32.AND P2, PT, R18.reuse, R119, PT ;  /* 0x000000771200720c */ /* 0x040fe20003f44070 */
[--C-:B------:R-:W-:Y:S01]  /*33f0*/  @!P5 IMAD.IADD R113, R113, 0x1, -R18.reuse ;  /* 0x000000017171d824 */ /* 0x100fe200078e0a12 */
[C---:B------:R-:W-:Y:S01]  /*3400*/  ISETP.GT.U32.AND P5, PT, R18.reuse, R121, PT ;  /* 0x000000791200720c */ /* 0x040fe20003fa4070 */
[----:B------:R-:W-:Y:S01]  /*3410*/  @!P0 IMAD.IADD R115, R115, 0x1, -R18 ;  /* 0x0000000173738824 */ /* 0x000fe200078e0a12 */
[----:B------:R-:W-:Y:S01]  /*3420*/  ISETP.GT.U32.AND P0, PT, R18, R123, PT ;  /* 0x0000007b1200720c */ /* 0x000fe20003f04070 */
[----:B------:R-:W-:Y:S01]  /*3430*/  IMAD.HI.U32 R26, R19, R127, RZ ;  /* 0x0000007f131a7227 */ /* 0x000fe200078e00ff */
[----:B------:R-:W-:-:S02]  /*3440*/  MOV R19, R69 ;  /* 0x0000004500137202 */ /* 0x000fc40000000f00 */
[----:B------:R-:W-:Y:S01]  /*3450*/  ISETP.GE.AND P4, PT, R54, RZ, PT ;  /* 0x000000ff3600720c */ /* 0x000fe20003f86270 */
[----:B------:R-:W-:Y:S01]  /*3460*/  @!P3 IMAD.MOV R28, RZ, RZ, -R28 ;  /* 0x000000ffff1cb224 */ /* 0x000fe200078e0a1c */
[----:B------:R-:W-:Y:S01]  /*3470*/  ISETP.GE.AND P3, PT, R68, RZ, PT ;  /* 0x000000ff4400720c */ /* 0x000fe20003f66270 */
[----:B------:R-:W-:Y:S01]  /*3480*/  @!P1 IMAD.MOV R19, RZ, RZ, -R19 ;  /* 0x000000ffff139224 */ /* 0x000fe200078e0a13 */
[----:B------:R-:W-:Y:S01]  /*3490*/  IADD3 R26, PT, PT, -R26, RZ, RZ ;  /* 0x000000ff1a1a7210 */ /* 0x000fe20007ffe1ff */
[--C-:B------:R-:W-:Y:S01]  /*34a0*/  @!P2 IMAD.IADD R119, R119, 0x1, -R18.reuse ;  /* 0x000000017777a824 */ /* 0x100fe200078e0a12 */
[----:B------:R-:W-:Y:S01]  /*34b0*/  ISETP.GT.U32.AND P2, PT, R18, R125, PT ;  /* 0x0000007d1200720c */ /* 0x000fe20003f44070 */
[--C-:B------:R-:W-:Y:S01]  /*34c0*/  @!P5 IMAD.IADD R121, R121, 0x1, -R18.reuse ;  /* 0x000000017979d824 */ /* 0x100fe200078e0a12 */
[----:B------:R-:W-:Y:S01]  /*34d0*/  ISETP.GE.AND P5, PT, R62, RZ, PT ;  /* 0x000000ff3e00720c */ /* 0x000fe20003fa6270 */
[----:B------:R-:W-:Y:S01]  /*34e0*/  @!P0 IMAD.IADD R123, R123, 0x1, -R18 ;  /* 0x000000017b7b8824 */ /* 0x000fe200078e0a12 */
[----:B------:R-:W-:Y:S01]  /*34f0*/  LOP3.LUT R104, R20, 0x1f, R71, 0xf8, !PT ;  /* 0x0000001f14687812 */ /* 0x000fe200078ef847 */
[C---:B------:R-:W-:Y:S01]  /*3500*/  IMAD R127, R18.reuse, R26, R127 ;  /* 0x0000001a127f7224 */ /* 0x040fe200078e027f */
[----:B------:R-:W-:Y:S01]  /*3510*/  ISETP.GT.U32.AND P0, PT, R18, R121, PT ;  /* 0x000000791200720c */ /* 0x000fe20003f04070 */
[----:B------:R-:W-:Y:S01]  /*3520*/  @!P4 IMAD.MOV R75, RZ, RZ, -R75 ;  /* 0x000000ffff4bc224 */ /* 0x000fe200078e0a4b */
[----:B------:R-:W-:Y:S01]  /*3530*/  IABS R41, R104 ;  /* 0x0000006800297213 */ /* 0x000fe20000000000 */
[----:B------:R-:W-:Y:S01]  /*3540*/  STL [R1+0x2674], R104 ;  /* 0x0026746801007387 */ /* 0x000fe20000100800 */
[----:B------:R-:W-:-:S02]  /*3550*/  @!P3 IADD3 R53, PT, PT, -R53, RZ, RZ ;  /* 0x000000ff3535b210 */ /* 0x000fc40007ffe1ff */
[----:B------:R-:W-:Y:S01]  /*3560*/  ISETP.GE.AND P3, PT, R122, RZ, PT ;  /* 0x000000ff7a00720c */ /* 0x000fe20003f66270 */
[--C-:B------:R-:W-:Y:S01]  /*3570*/  @!P2 IMAD.IADD R125, R125, 0x1, -R18.reuse ;  /* 0x000000017d7da824 */ /* 0x100fe200078e0a12 */
[----:B------:R-:W-:Y:S01]  /*3580*/  ISETP.GT.U32.AND P2, PT, R18, R123, PT ;  /* 0x0000007b1200720c */ /* 0x000fe20003f44070 */
[----:B------:R-:W-:Y:S01]  /*3590*/  @!P5 IMAD.MOV R35, RZ, RZ, -R35 ;  /* 0x000000ffff23d224 */ /* 0x000fe200078e0a23 */
[----:B------:R-:W-:Y:S02]  /*35a0*/  ISETP.GE.AND P5, PT, R124, RZ, PT ;  /* 0x000000ff7c00720c */ /* 0x000fe40003fa6270 */
[----:B------:R-:W-:Y:S01]  /*35b0*/  ISETP.GT.U32.AND P1, PT, R18, R125, PT ;  /* 0x0000007d1200720c */ /* 0x000fe20003f24070 */
[----:B------:R-:W-:Y:S01]  /*35c0*/  @!P0 IMAD.IADD R121, R121, 0x1, -R18 ;  /* 0x0000000179798824 */ /* 0x000fe200078e0a12 */
[----:B------:R-:W-:Y:S02]  /*35d0*/  ISETP.GE.AND P0, PT, R70, RZ, PT ;  /* 0x000000ff4600720c */ /* 0x000fe40003f06270 */
[----:B------:R-:W-:-:S02]  /*35e0*/  LOP3.LUT R98, R104, 0x40, RZ, 0xfc, !PT ;  /* 0x0000004068627812 */ /* 0x000fc400078efcff */
[----:B------:R-:W-:Y:S01]  /*35f0*/  ISETP.GT.U32.AND P6, PT, R18, R117, PT ;  /* 0x000000751200720c */ /* 0x000fe20003fc4070 */
[----:B------:R-:W-:Y:S01]  /*3600*/  @!P3 IMAD.MOV R109, RZ, RZ, -R109 ;  /* 0x000000ffff6db224 */ /* 0x000fe200078e0a6d */
[----:B------:R-:W-:Y:S01]  /*3610*/  LOP3.LUT R100, R20, 0x20, R102, 0xfe, !PT ;  /* 0x0000002014647812 */ /* 0x000fe200078efe66 */
[----:B------:R-:W-:Y:S01]  /*3620*/  @!P2 IMAD.IADD R123, R123, 0x1, -R18 ;  /* 0x000000017b7ba824 */ /* 0x000fe200078e0a12 */
[----:B------:R-:W-:Y:S01]  /*3630*/  ISETP.GT.U32.AND P2, PT, R18, R127, PT ;  /* 0x0000007f1200720c */ /* 0x000fe20003f44070 */
[----:B------:R-:W-:Y:S01]  /*3640*/  IMAD.HI.U32 R20, R11, R41, RZ ;  /* 0x000000290b147227 */ /* 0x000fe200078e00ff */
[----:B------:R-:W-:Y:S01]  /*3650*/  ISETP.GE.AND P4, PT, R126, RZ, PT ;  /* 0x000000ff7e00720c */ /* 0x000fe20003f86270 */
[----:B------:R-:W-:Y:S01]  /*3660*/  STL [R1+0x2678], R100 ;  /* 0x0026786401007387 */ /* 0x000fe20000100800 */
[----:B------:R-:W-:Y:S01]  /*3670*/  @!P1 IADD3 R125, PT, PT, R125, -R18, RZ ;  /* 0x800000127d7d9210 */ /* 0x000fe20007ffe0ff */
[----:B------:R-:W-:Y:S01]  /*3680*/  @!P0 IMAD.MOV R61, RZ, RZ, -R61 ;  /* 0x000000ffff3d8224 */ /* 0x000fe200078e0a3d */
[----:B------:R-:W-:Y:S01]  /*3690*/  ISETP.GE.AND P1, PT, R44, RZ, PT ;  /* 0x000000ff2c00720c */ /* 0x000fe20003f26270 */
[----:B------:R-:W-:Y:S01]  /*36a0*/  IMAD.MOV R40, RZ, RZ, -R20 ;  /* 0x000000ffff287224 */ /* 0x000fe200078e0a14 */
[----:B------:R-:W-:Y:S01]  /*36b0*/  IABS R71, R98 ;  /* 0x0000006200477213 */ /* 0x000fe20000000000 */
[--C-:B------:R-:W-:Y:S01]  /*36c0*/  @!P6 IMAD.IADD R117, R117, 0x1, -R18.reuse ;  /* 0x000000017575e824 */ /* 0x100fe200078e0a12 */
[----:B------:R-:W-:Y:S01]  /*36d0*/  ISETP.GE.AND P0, PT, R120, RZ, PT ;  /* 0x000000ff7800720c */ /* 0x000fe20003f06270 */
[----:B------:R-:W-:Y:S01]  /*36e0*/  IMAD R41, R0, R40, R41 ;  /* 0x0000002800297224 */ /* 0x000fe200078e0229 */
[----:B------:R-:W-:Y:S01]  /*36f0*/  @!P5 IADD3 R107, PT, PT, -R107, RZ, RZ ;  /* 0x000000ff6b6bd210 */ /* 0x000fe20007ffe1ff */
[----:B------:R-:W-:Y:S01]  /*3700*/  @!P2 IMAD.IADD R127, R127, 0x1, -R18 ;  /* 0x000000017f7fa824 */ /* 0x000fe200078e0a12 */
[----:B------:R-:W-:Y:S01]  /*3710*/  ISETP.GE.AND P3, PT, R112, RZ, PT ;  /* 0x000000ff7000720c */ /* 0x000fe20003f66270 */
[C---:B------:R-:W-:Y:S01]  /*3720*/  IMAD.HI.U32 R20, R11.reuse, R71, RZ ;  /* 0x000000470b147227 */ /* 0x040fe200078e00ff */
[----:B------:R-:W-:Y:S01]  /*3730*/  ISETP.GE.AND P5, PT, R114, RZ, PT ;  /* 0x000000ff7200720c */ /* 0x000fe20003fa6270 */
[----:B------:R-:W-:Y:S01]  /*3740*/  STL [R1+0x2698], R98 ;  /* 0x0026986201007387 */ /* 0x000fe20000100800 */
[----:B------:R-:W-:Y:S01]  /*3750*/  ISETP.GT.U32.AND P2, PT, R18, R127, PT ;  /* 0x0000007f1200720c */ /* 0x000fe20003f44070 */
[----:B------:R-:W-:Y:S01]  /*3760*/  @!P1 IMAD.MOV R73, RZ, RZ, -R73 ;  /* 0x000000ffff499224 */ /* 0x000fe200078e0a49 */
[----:B------:R-:W-:Y:S01]  /*3770*/  LOP3.LUT R92, R104, 0xa0, RZ, 0xfc, !PT ;  /* 0x000000a0685c7812 */ /* 0x000fe200078efcff */
[----:B------:R-:W-:Y:S01]  /*3780*/  @!P4 IMAD.MOV R105, RZ, RZ, -R105 ;  /* 0x000000ffff69c224 */ /* 0x000fe200078e0a69 */
[----:B------:R-:W-:Y:S01]  /*3790*/  ISETP.GE.AND P1, PT, R118, RZ, PT ;  /* 0x000000ff7600720c */ /* 0x000fe20003f26270 */
[----:B------:R-:W-:Y:S01]  /*37a0*/  @!P0 IMAD.MOV R111, RZ, RZ, -R111 ;  /* 0x000000ffff6f8224 */ /* 0x000fe200078e0a6f */
[----:B------:R-:W-:Y:S01]  /*37b0*/  IABS R69, R100 ;  /* 0x0000006400457213 */ /* 0x000fe20000000000 */
[----:B-1----:R-:W-:Y:S01]  /*37c0*/  IMAD R118, R246, 0x3c, RZ ;  /* 0x0000003cf6767824 */ /* 0x002fe200078e02ff */
[----:B------:R-:W-:Y:S01]  /*37d0*/  IADD3 R20, PT, PT, -R20, RZ, RZ ;  /* 0x000000ff14147210 */ /* 0x000fe20007ffe1ff */
[----:B------:R-:W-:Y:S01]  /*37e0*/  @!P3 IMAD.MOV R119, RZ, RZ, -R119 ;  /* 0x000000ffff77b224 */ /* 0x000fe200078e0a77 */
[----:B------:R-:W-:Y:S01]  /*37f0*/  LOP3.LUT R94, R104, 0x80, RZ, 0xfc, !PT ;  /* 0x00000080685e7812 */ /* 0x000fe200078efcff */
[----:B------:R-:W-:Y:S01]  /*3800*/  IMAD.HI.U32 R26, R11, R69, RZ ;  /* 0x000000450b1a7227 */ /* 0x000fe200078e00ff */
[----:B------:R-:W-:-:S02]  /*3810*/  IABS R81, R92 ;  /* 0x0000005c00517213 */ /* 0x000fc40000000000 */
[----:B------:R-:W-:Y:S01]  /*3820*/  ISETP.GE.AND P6, PT, R60, RZ, PT ;  /* 0x000000ff3c00720c */ /* 0x000fe20003fc6270 */
[----:B------:R-:W-:Y:S01]  /*3830*/  IMAD R71, R0, R20, R71 ;  /* 0x0000001400477224 */ /* 0x000fe200078e0247 */
[----:B------:R-:W-:Y:S01]  /*3840*/  LOP3.LUT R96, R104, 0x60, RZ, 0xfc, !PT ;  /* 0x0000006068607812 */ /* 0x000fe200078efcff */
[----:B------:R-:W-:Y:S01]  /*3850*/  IMAD.HI.U32 R20, R11, R81, RZ ;  /* 0x000000510b147227 */ /* 0x000fe200078e00ff */
[----:B------:R-:W-:Y:S02]  /*3860*/  ISETP.GE.AND P4, PT, R116, RZ, PT ;  /* 0x000000ff7400720c */ /* 0x000fe40003f86270 */
[----:B------:R-:W-:Y:S01]  /*3870*/  IABS R79, R94 ;  /* 0x0000005e004f7213 */ /* 0x000fe20000000000 */
[----:B------:R-:W-:Y:S01]  /*3880*/  @!P5 IMAD.MOV R117, RZ, RZ, -R117 ;  /* 0x000000ffff75d224 */ /* 0x000fe200078e0a75 */
[----:B------:R-:W-:Y:S01]  /*3890*/  LOP3.LUT R90, R104, 0xc0, RZ, 0xfc, !PT ;  /* 0x000000c0685a7812 */ /* 0x000fe200078efcff */
[----:B------:R-:W-:Y:S01]  /*38a0*/  @!P2 IMAD.IADD R127, R127, 0x1, -R18 ;  /* 0x000000017f7fa824 */ /* 0x000fe200078e0a12 */
[----:B------:R-:W-:Y:S01]  /*38b0*/  ISETP.GE.AND P0, PT, R110, RZ, PT ;  /* 0x000000ff6e00720c */ /* 0x000fe20003f06270 */
[----:B------:R-:W-:Y:S01]  /*38c0*/  IMAD.MOV R26, RZ, RZ, -R26 ;  /* 0x000000ffff1a7224 */ /* 0x000fe200078e0a1a */
[----:B------:R-:W-:Y:S01]  /*38d0*/  IABS R77, R96 ;  /* 0x00000060004d7213 */ /* 0x000fe20000000000 */
[C---:B------:R-:W-:Y:S01]  /*38e0*/  IMAD.HI.U32 R18, R11.reuse, R79, RZ ;  /* 0x0000004f0b127227 */ /* 0x040fe200078e00ff */
[----:B------:R-:W-:Y:S01]  /*38f0*/  ISETP.GE.AND P3, PT, R46, RZ, PT ;  /* 0x000000ff2e00720c */ /* 0x000fe20003f66270 */
[----:B------:R-:W-:Y:S01]  /*3900*/  STL [R1+0x2694], R96 ;  /* 0x0026946001007387 */ /* 0x000fe20000100800 */
[----:B------:R-:W-:Y:S01]  /*3910*/  ISETP.GE.AND P5, PT, R74, RZ, PT ;  /* 0x000000ff4a00720c */ /* 0x000fe20003fa6270 */
[C---:B------:R-:W-:Y:S01]  /*3920*/  IMAD.HI.U32 R34, R11.reuse, R77, RZ ;  /* 0x0000004d0b227227 */ /* 0x040fe200078e00ff */
[----:B------:R-:W-:Y:S01]  /*3930*/  IABS R83, R90 ;  /* 0x0000005a00537213 */ /* 0x000fe20000000000 */
[----:B------:R-:W-:Y:S01]  /*3940*/  STL [R1+0x2690], R94 ;  /* 0x0026905e01007387 */ /* 0x000fe20000100800 */
[----:B------:R-:W-:Y:S01]  /*3950*/  IADD3 R20, PT, PT, -R20, RZ, RZ ;  /* 0x000000ff14147210 */ /* 0x000fe20007ffe1ff */
[----:B------:R-:W-:Y:S01]  /*3960*/  @!P1 IMAD.MOV R113, RZ, RZ, -R113 ;  /* 0x000000ffff719224 */ /* 0x000fe200078e0a71 */
[----:B------:R-:W-:Y:S01]  /*3970*/  LOP3.LUT R88, R104, 0xe0, RZ, 0xfc, !PT ;  /* 0x000000e068587812 */ /* 0x000fe200078efcff */
[----:B------:R-:W-:Y:S01]  /*3980*/  IMAD R69, R0, R26, R69 ;  /* 0x0000001a00457224 */ /* 0x000fe200078e0245 */
[----:B------:R-:W-:Y:S01]  /*3990*/  LOP3.LUT R84, R104, 0x120, RZ, 0xfc, !PT ;  /* 0x0000012068547812 */ /* 0x000fe200078efcff */
[----:B------:R-:W-:Y:S01]  /*39a0*/  IMAD.MOV R18, RZ, RZ, -R18 ;  /* 0x000000ffff127224 */ /* 0x000fe200078e0a12 */
[----:B------:R-:W-:Y:S01]  /*39b0*/  ISETP.GE.AND P1, PT, R108, RZ, PT ;  /* 0x000000ff6c00720c */ /* 0x000fe20003f26270 */
[----:B------:R-:W-:Y:S01]  /*39c0*/  IMAD.HI.U32 R26, R11, R83, RZ ;  /* 0x000000530b1a7227 */ /* 0x000fe200078e00ff */
[C---:B------:R-:W-:Y:S01]  /*39d0*/  LOP3.LUT R86, R104.reuse, 0x100, RZ, 0xfc, !PT ;  /* 0x0000010068567812 */ /* 0x040fe200078efcff */
[----:B------:R-:W-:Y:S01]  /*39e0*/  STL [R1+0x268c], R92 ;  /* 0x00268c5c01007387 */ /* 0x000fe20000100800 */
[----:B------:R-:W-:Y:S01]  /*39f0*/  LOP3.LUT R82, R104, 0x140, RZ, 0xfc, !PT ;  /* 0x0000014068527812 */ /* 0x000fe200078efcff */
[----:B------:R-:W-:Y:S01]  /*3a00*/  @!P6 IMAD.MOV R103, RZ, RZ, -R103 ;  /* 0x000000ffff67e224 */ /* 0x000fe200078e0a67 */
[----:B------:R-:W-:Y:S01]  /*3a10*/  ISETP.NE.AND P2, PT, R3, RZ, PT ;  /* 0x000000ff0300720c */ /* 0x000fe20003f45270 */
[----:B------:R-:W-:Y:S01]  /*3a20*/  IMAD.MOV R34, RZ, RZ, -R34 ;  /* 0x000000ffff227224 */ /* 0x000fe200078e0a22 */
[----:B------:R-:W-:Y:S01]  /*3a30*/  IABS R85, R88 ;  /* 0x0000005800557213 */ /* 0x000fe20000000000 */
[C---:B------:R-:W-:Y:S01]  /*3a40*/  IMAD R81, R0.reuse, R20, R81 ;  /* 0x0000001400517224 */ /* 0x040fe200078e0251 */
[----:B------:R-:W-:Y:S01]  /*3a50*/  IABS R89, R84 ;  /* 0x0000005400597213 */ /* 0x000fe20000000000 */
[C---:B------:R-:W-:Y:S01]  /*3a60*/  IMAD R79, R0.reuse, R18, R79 ;  /* 0x00000012004f7224 */ /* 0x040fe200078e024f */
[----:B------:R-:W-:Y:S01]  /*3a70*/  @!P4 IADD3 R115, PT, PT, -R115, RZ, RZ ;  /* 0x000000ff7373c210 */ /* 0x000fe20007ffe1ff */
[----:B------:R-:W-:Y:S01]  /*3a80*/  IMAD.MOV R26, RZ, RZ, -R26 ;  /* 0x000000ffff1a7224 */ /* 0x000fe200078e0a1a */
[C---:B------:R-:W-:Y:S01]  /*3a90*/  ISETP.GT.U32.AND P6, PT, R0.reuse, R41, PT ;  /* 0x000000290000720c */ /* 0x040fe20003fc4070 */
[----:B------:R-:W-:Y:S01]  /*3aa0*/  @!P0 IMAD.MOV R121, RZ, RZ, -R121 ;  /* 0x000000ffff798224 */ /* 0x000fe200078e0a79 */
[----:B------:R-:W-:Y:S01]  /*3ab0*/  MOV R3, R45 ;  /* 0x0000002d00037202 */ /* 0x000fe20000000f00 */
[----:B------:R-:W-:Y:S01]  /*3ac0*/  IMAD R77, R0, R34, R77 ;  /* 0x00000022004d7224 */ /* 0x000fe200078e024d */
[----:B------:R-:W-:Y:S01]  /*3ad0*/  ISETP.GE.AND P4, PT, R106, RZ, PT ;  /* 0x000000ff6a00720c */ /* 0x000fe20003f86270 */
[C---:B------:R-:W-:Y:S01]  /*3ae0*/  IMAD.HI.U32 R34, R11.reuse, R85, RZ ;  /* 0x000000550b227227 */ /* 0x040fe200078e00ff */
[----:B------:R-:W-:Y:S01]  /*3af0*/  IABS R87, R86 ;  /* 0x0000005600577213 */ /* 0x000fe20000000000 */
[----:B------:R-:W-:Y:S01]  /*3b00*/  STL [R1+0x2688], R90 ;  /* 0x0026885a01007387 */ /* 0x000fe20000100800 */
[----:B------:R-:W-:Y:S01]  /*3b10*/  IABS R91, R82 ;  /* 0x00000052005b7213 */ /* 0x000fe20000000000 */
[----:B------:R-:W-:Y:S01]  /*3b20*/  IMAD.HI.U32 R20, R11, R89, RZ ;  /* 0x000000590b147227 */ /* 0x000fe200078e00ff */
[----:B------:R-:W-:Y:S01]  /*3b30*/  ISETP.GT.U32.AND P0, PT, R0, R69, PT ;  /* 0x000000450000720c */ /* 0x000fe20003f04070 */
[----:B------:R-:W-:Y:S01]  /*3b40*/  STL [R1+0x2684], R88 ;  /* 0x0026845801007387 */ /* 0x000fe20000100800 */
[----:B------:R-:W-:Y:S01]  /*3b50*/  @!P3 IADD3 R127, PT, PT, -R127, RZ, RZ ;  /* 0x000000ff7f7fb210 */ /* 0x000fe20007ffe1ff */
[----:B------:R-:W-:Y:S01]  /*3b60*/  @!P5 IMAD.MOV R3, RZ, RZ, -R3 ;  /* 0x000000ffff03d224 */ /* 0x000fe200078e0a03 */
[----:B------:R-:W-:Y:S01]  /*3b70*/  LOP3.LUT R80, R104, 0x160, RZ, 0xfc, !PT ;  /* 0x0000016068507812 */ /* 0x000fe200078efcff */
[C---:B------:R-:W-:Y:S01]  /*3b80*/  IMAD R83, R0.reuse, R26, R83 ;  /* 0x0000001a00537224 */ /* 0x040fe200078e0253 */
[C---:B------:R-:W-:Y:S01]  /*3b90*/  ISETP.GT.U32.AND P3, PT, R0.reuse, R81, PT ;  /* 0x000000510000720c */ /* 0x040fe20003f64070 */
[C---:B------:R-:W-:Y:S01]  /*3ba0*/  IMAD.HI.U32 R18, R11.reuse, R87, RZ ;  /* 0x000000570b127227 */ /* 0x040fe200078e00ff */
[----:B------:R-:W-:Y:S01]  /*3bb0*/  ISETP.GT.U32.AND P5, PT, R0, R79, PT ;  /* 0x0000004f0000720c */ /* 0x000fe20003fa4070 */
[----:B------:R-:W-:Y:S01]  /*3bc0*/  STL [R1+0x2680], R86 ;  /* 0x0026805601007387 */ /* 0x000fe20000100800 */
[C---:B------:R-:W-:Y:S01]  /*3bd0*/  LOP3.LUT R78, R104.reuse, 0x180, RZ, 0xfc, !PT ;  /* 0x00000180684e7812 */ /* 0x040fe200078efcff */
[----:B------:R-:W-:Y:S01]  /*3be0*/  IMAD.HI.U32 R26, R11, R91, RZ ;  /* 0x0000005b0b1a7227 */ /* 0x000fe200078e00ff */
[C---:B------:R-:W-:Y:S01]  /*3bf0*/  LOP3.LUT R72, R104.reuse, 0x1a0, RZ, 0xfc, !PT ;  /* 0x000001a068487812 */ /* 0x040fe200078efcff */
[----:B------:R-:W-:Y:S01]  /*3c00*/  STL [R1+0x267c], R84 ;  /* 0x00267c5401007387 */ /* 0x000fe20000100800 */
[C---:B------:R-:W-:Y:S01]  /*3c10*/  LOP3.LUT R70, R104.reuse, 0x1c0, RZ, 0xfc, !PT ;  /* 0x000001c068467812 */ /* 0x040fe200078efcff */
[----:B------:R-:W-:Y:S01]  /*3c20*/  IMAD.MOV R34, RZ, RZ, -R34 ;  /* 0x000000ffff227224 */ /* 0x000fe200078e0a22 */
[----:B------:R-:W-:Y:S01]  /*3c30*/  LOP3.LUT R68, R104, 0x1e0, RZ, 0xfc, !PT ;  /* 0x000001e068447812 */ /* 0x000fe200078efcff */
[----:B------:R-:W-:Y:S01]  /*3c40*/  @!P1 IMAD.MOV R123, RZ, RZ, -R123 ;  /* 0x000000ffff7b9224 */ /* 0x000fe200078e0a7b */
[----:B------:R-:W-:Y:S01]  /*3c50*/  IABS R93, R80 ;  /* 0x00000050005d7213 */ /* 0x000fe20000000000 */
[----:B------:R-:W-:Y:S01]  /*3c60*/  IMAD.MOV R18, RZ, RZ, -R18 ;  /* 0x000000ffff127224 */ /* 0x000fe200078e0a12 */
[----:B------:R-:W-:Y:S01]  /*3c70*/  IADD3 R20, PT, PT, -R20, RZ, RZ ;  /* 0x000000ff14147210 */ /* 0x000fe20007ffe1ff */
[----:B------:R-:W-:Y:S01]  /*3c80*/  IMAD.MOV R26, RZ, RZ, -R26 ;  /* 0x000000ffff1a7224 */ /* 0x000fe200078e0a1a */
[----:B------:R-:W-:Y:S01]  /*3c90*/  IABS R95, R78 ;  /* 0x0000004e005f7213 */ /* 0x000fe20000000000 */
[C---:B------:R-:W-:Y:S01]  /*3ca0*/  IMAD R85, R0.reuse, R34, R85 ;  /* 0x0000002200557224 */ /* 0x040fe200078e0255 */
[----:B------:R-:W-:Y:S01]  /*3cb0*/  IABS R97, R72 ;  /* 0x0000004800617213 */ /* 0x000fe20000000000 */
[--C-:B------:R-:W-:Y:S01]  /*3cc0*/  @!P6 IMAD.IADD R41, R41, 0x1, -R0.reuse ;  /* 0x000000012929e824 */ /* 0x100fe200078e0a00 */
[----:B------:R-:W-:Y:S01]  /*3cd0*/  IABS R99, R70 ;  /* 0x0000004600637213 */ /* 0x000fe20000000000 */
[C---:B------:R-:W-:Y:S01]  /*3ce0*/  IMAD.HI.U32 R34, R11.reuse, R93, RZ ;  /* 0x0000005d0b227227 */ /* 0x040fe200078e00ff */
[C---:B------:R-:W-:Y:S01]  /*3cf0*/  ISETP.GT.U32.AND P1, PT, R0.reuse, R71, PT ;  /* 0x000000470000720c */ /* 0x040fe20003f24070 */
[----:B------:R1:W-:Y:S01]  /*3d00*/  STL [R1+0x269c], R82 ;  /* 0x00269c5201007387 */ /* 0x0003e20000100800 */
[----:B------:R-:W-:Y:S01]  /*3d10*/  IABS R101, R68 ;  /* 0x0000004400657213 */ /* 0x000fe20000000000 */
[----:B------:R-:W-:Y:S01]  /*3d20*/  @!P4 IMAD.MOV R125, RZ, RZ, -R125 ;  /* 0x000000ffff7dc224 */ /* 0x000fe200078e0a7d */
[C---:B------:R-:W-:Y:S01]  /*3d30*/  ISETP.GT.U32.AND P4, PT, R0.reuse, R77, PT ;  /* 0x0000004d0000720c */ /* 0x040fe20003f84070 */
[----:B------:R-:W-:Y:S01]  /*3d40*/  IMAD R87, R0, R18, R87 ;  /* 0x0000001200577224 */ /* 0x000fe200078e0257 */
[----:B------:R-:W-:Y:S01]  /*3d50*/  SEL R60, R76, R6, !P2 ;  /* 0x000000064c3c7207 */ /* 0x000fe20005000000 */
[----:B------:R-:W-:Y:S01]  /*3d60*/  IMAD R89, R0, R20, R89 ;  /* 0x0000001400597224 */ /* 0x000fe200078e0259 */
[----:B------:R-:W-:Y:S01]  /*3d70*/  SEL R6, R76, R27, !P2 ;  /* 0x0000001b4c067207 */ /* 0x000fe20005000000 */
[----:B------:R-:W-:Y:S01]  /*3d80*/  IMAD R91, R0, R26, R91 ;  /* 0x0000001a005b7224 */ /* 0x000fe200078e025b */
[C---:B------:R-:W-:Y:S01]  /*3d90*/  SEL R37, R76.reuse, R28, !P2 ;  /* 0x0000001c4c257207 */ /* 0x040fe20005000000 */
[C---:B------:R-:W-:Y:S01]  /*3da0*/  IMAD.HI.U32 R18, R11.reuse, R95, RZ ;  /* 0x0000005f0b127227 */ /* 0x040fe200078e00ff */
[C---:B------:R-:W-:Y:S01]  /*3db0*/  SEL R29, R76.reuse, R19, !P2 ;  /* 0x000000134c1d7207 */ /* 0x040fe20005000000 */
[----:B------:R-:W-:Y:S01]  /*3dc0*/  STL [R1+0x2eb4], R80 ;  /* 0x002eb45001007387 */ /* 0x000fe20000100800 */
[C---:B------:R-:W-:Y:S01]  /*3dd0*/  SEL R62, R76.reuse, R53, !P2 ;  /* 0x000000354c3e7207 */ /* 0x040fe20005000000 */
[C---:B------:R-:W-:Y:S01]  /*3de0*/  IMAD.HI.U32 R20, R11.reuse, R97, RZ ;  /* 0x000000610b147227 */ /* 0x040fe200078e00ff */
[C---:B------:R-:W-:Y:S01]  /*3df0*/  SEL R54, R76.reuse, R61, !P2 ;  /* 0x0000003d4c367207 */ /* 0x040fe20005000000 */
[----:B------:R-:W-:Y:S01]  /*3e00*/  STL [R1+0x2eac], R78 ;  /* 0x002eac4e01007387 */ /* 0x000fe20000100800 */
[----:B--2---:R-:W-:Y:S01]  /*3e10*/  SEL R46, R76, R73, !P2 ;  /* 0x000000494c2e7207 */ /* 0x004fe20005000000 */
[C---:B------:R-:W-:Y:S01]  /*3e20*/  IMAD.HI.U32 R26, R11.reuse, R99, RZ ;  /* 0x000000630b1a7227 */ /* 0x040fe200078e00ff */
[----:B------:R-:W-:Y:S01]  /*3e30*/  IADD3 R20, PT, PT, -R20, RZ, RZ ;  /* 0x000000ff14147210 */ /* 0x000fe20007ffe1ff */
[----:B------:R-:W-:Y:S01]  /*3e40*/  STL [R1+0x370c], R72 ;  /* 0x00370c4801007387 */ /* 0x000fe20000100800 */
[C---:B------:R-:W-:Y:S01]  /*3e50*/  SEL R52, R76.reuse, R5, !P2 ;  /* 0x000000054c347207 */ /* 0x040fe20005000000 */
[----:B------:R-:W-:Y:S01]  /*3e60*/  IMAD.HI.U32 R11, R11, R101, RZ ;  /* 0x000000650b0b7227 */ /* 0x000fe200078e00ff */
[C---:B------:R-:W-:Y:S01]  /*3e70*/  SEL R44, R76.reuse, R4, !P2 ;  /* 0x000000044c2c7207 */ /* 0x040fe20005000000 */
[----:B------:R-:W-:Y:S01]  /*3e80*/  STL [R1+0x3788], R70 ;  /* 0x0037884601007387 */ /* 0x000fe20000100800 */
[----:B------:R-:W-:Y:S01]  /*3e90*/  SEL R10, R76, R10, !P2 ;  /* 0x0000000a4c0a7207 */ /* 0x000fe20005000000 */
[----:B------:R-:W-:Y:S01]  /*3ea0*/  @!P0 IMAD.IADD R69, R69, 0x1, -R0 ;  /* 0x0000000145458824 */ /* 0x000fe200078e0a00 */
[----:B------:R-:W-:Y:S01]  /*3eb0*/  ISETP.GT.U32.AND P0, PT, R0, R41, PT ;  /* 0x000000290000720c */ /* 0x000fe20003f04070 */
[----:B------:R-:W-:Y:S01]  /*3ec0*/  IMAD.MOV R34, RZ, RZ, -R34 ;  /* 0x000000ffff227224 */ /* 0x000fe200078e0a22 */
[C---:B------:R-:W-:Y:S01]  /*3ed0*/  SEL R67, R76.reuse, R67, !P2 ;  /* 0x000000434c437207 */ /* 0x040fe20005000000 */
[--C-:B------:R-:W-:Y:S01]  /*3ee0*/  @!P3 IMAD.IADD R81, R81, 0x1, -R0.reuse ;  /* 0x000000015151b824 */ /* 0x100fe200078e0a00 */
[C---:B------:R-:W-:Y:S01]  /*3ef0*/  SEL R59, R76.reuse, R59, !P2 ;  /* 0x0000003b4c3b7207 */ /* 0x040fe20005000000 */
[----:B------:R-:W-:Y:S01]  /*3f00*/  @!P5 IMAD.IADD R79, R79, 0x1, -R0 ;  /* 0x000000014f4fd824 */ /* 0x000fe200078e0a00 */
[----:B------:R-:W-:Y:S01]  /*3f10*/  SEL R51, R76, R51, !P2 ;  /* 0x000000334c337207 */ /* 0x000fe20005000000 */
[----:B------:R-:W-:Y:S01]  /*3f20*/  IMAD.MOV R18, RZ, RZ, -R18 ;  /* 0x000000ffff127224 */ /* 0x000fe200078e0a12 */
[C---:B------:R-:W-:Y:S01]  /*3f30*/  ISETP.GT.U32.AND P5, PT, R0.reuse, R81, PT ;  /* 0x000000510000720c */ /* 0x040fe20003fa4070 */
[----:B------:R-:W-:Y:S01]  /*3f40*/  IMAD.MOV R26, RZ, RZ, -R26 ;  /* 0x000000ffff1a7224 */ /* 0x000fe200078e0a1a */
[----:B------:R-:W-:Y:S01]  /*3f50*/  ISETP.GT.U32.AND P3, PT, R0, R79, PT ;  /* 0x0000004f0000720c */ /* 0x000fe20003f64070 */
[----:B------:R-:W-:Y:S01]  /*3f60*/  IMAD.MOV R11, RZ, RZ, -R11 ;  /* 0x000000ffff0b7224 */ /* 0x000fe200078e0a0b */
[----:B------:R-:W-:Y:S01]  /*3f70*/  SEL R43, R76, R43, !P2 ;  /* 0x0000002b4c2b7207 */ /* 0x000fe20005000000 */
[----:B------:R-:W-:Y:S01]  /*3f80*/  IMAD R93, R0, R34, R93 ;  /* 0x00000022005d7224 */ /* 0x000fe200078e025d */
[----:B------:R-:W-:Y:S01]  /*3f90*/  SEL R34, R76, R7, !P2 ;  /* 0x000000074c227207 */ /* 0x000fe20005000000 */
[----:B------:R-:W-:Y:S01]  /*3fa0*/  IMAD R95, R0, R18, R95 ;  /* 0x00000012005f7224 */ /* 0x000fe200078e025f */
[----:B------:R-:W-:Y:S01]  /*3fb0*/  SEL R7, R76, R14, !P2 ;  /* 0x0000000e4c077207 */ /* 0x000fe20005000000 */
[----:B------:R-:W-:Y:S01]  /*3fc0*/  IMAD R99, R0, R26, R99 ;  /* 0x0000001a00637224 */ /* 0x000fe200078e0263 */
[C---:B------:R-:W-:Y:S01]  /*3fd0*/  SEL R26, R76.reuse, R8, !P2 ;  /* 0x000000084c1a7207 */ /* 0x040fe20005000000 */
[--C-:B------:R-:W-:Y:S01]  /*3fe0*/  @!P1 IMAD.IADD R71, R71, 0x1, -R0.reuse ;  /* 0x0000000147479824 */ /* 0x100fe200078e0a00 */
[----:B------:R-:W-:Y:S01]  /*3ff0*/  SEL R18, R76, R9, !P2 ;  /* 0x000000094c127207 */ /* 0x000fe20005000000 */
[----:B------:R-:W-:Y:S01]  /*4000*/  IMAD R101, R0, R11, R101 ;  /* 0x0000000b00657224 */ /* 0x000fe200078e0265 */
[----:B------:R-:W-:Y:S01]  /*4010*/  SEL R14, R76, R21, !P2 ;  /* 0x000000154c0e7207 */ /* 0x000fe20005000000 */
[----:B------:R-:W-:Y:S01]  /*4020*/  IMAD R97, R0, R20, R97 ;  /* 0x0000001400617224 */ /* 0x000fe200078e0261 */
[C---:B------:R-:W-:Y:S01]  /*4030*/  SEL R11, R76.reuse, R36, !P2 ;  /* 0x000000244c0b7207 */ /* 0x040fe20005000000 */
[--C-:B------:R-:W-:Y:S01]  /*4040*/  @!P0 IMAD.IADD R41, R41, 0x1, -R0.reuse ;  /* 0x0000000129298824 */ /* 0x100fe200078e0a00 */
[C---:B------:R-:W-:Y:S01]  /*4050*/  SEL R9, R76.reuse, R12, !P2 ;  /* 0x0000000c4c097207 */ /* 0x040fe20005000000 */
[--C-:B------:R-:W-:Y:S01]  /*4060*/  @!P3 IMAD.IADD R79, R79, 0x1, -R0.reuse ;  /* 0x000000014f4fb824 */ /* 0x100fe200078e0a00 */
[C---:B------:R-:W-:Y:S01]  /*4070*/  SEL R8, R76.reuse, R13, !P2 ;  /* 0x0000000d4c087207 */ /* 0x040fe20005000000 */
[----:B------:R-:W2:Y:S01]  /*4080*/  LDC.64 R4, c[0x0][0x3a0] ;  /* 0x0000e800ff047b82 */ /* 0x000ea20000000a00 */
[C---:B------:R-:W-:Y:S01]  /*4090*/  SEL R21, R76.reuse, R75, !P2 ;  /* 0x0000004b4c157207 */ /* 0x040fe20005000000 */
[----:B------:R1:W-:Y:S01]  /*40a0*/  STL [R1+0x3ac8], R68 ;  /* 0x003ac84401007387 */ /* 0x0003e20000100800 */
[C---:B------:R-:W-:Y:S01]  /*40b0*/  SEL R33, R76.reuse, R33, !P2 ;  /* 0x000000214c217207 */ /* 0x040fe20005000000 */
[----:B------:R-:W-:Y:S01]  /*40c0*/  IMAD R67, R67, UR63, RZ ;  /* 0x0000003f43437c24 */ /* 0x000fe2000f8e02ff */
[----:B------:R-:W-:Y:S01]  /*40d0*/  SEL R25, R76, R25, !P2 ;  /* 0x000000194c197207 */ /* 0x000fe20005000000 */
[----:B------:R-:W-:Y:S01]  /*40e0*/  IMAD R60, R60, UR70, RZ ;  /* 0x000000463c3c7c24 */ /* 0x000fe2000f8e02ff */
[----:B------:R-:W-:Y:S01]  /*40f0*/  SEL R17, R76, R17, !P2 ;  /* 0x000000114c117207 */ /* 0x000fe20005000000 */
[----:B------:R-:W-:Y:S01]  /*4100*/  IMAD R62, R62, UR23, RZ ;  /* 0x000000173e3e7c24 */ /* 0x000fe2000f8e02ff */
[C---:B------:R-:W-:Y:S01]  /*4110*/  SEL R66, R76.reuse, R66, !P2 ;  /* 0x000000424c427207 */ /* 0x040fe20005000000 */
[----:B------:R-:W-:Y:S01]  /*4120*/  IMAD R59, R59, UR62, RZ ;  /* 0x0000003e3b3b7c24 */ /* 0x000fe2000f8e02ff */
[----:B------:R-:W-:Y:S01]  /*4130*/  SEL R58, R76, R58, !P2 ;  /* 0x0000003a4c3a7207 */ /* 0x000fe20005000000 */
[----:B------:R-:W-:Y:S01]  /*4140*/  IMAD R54, R54, UR22, RZ ;  /* 0x0000001636367c24 */ /* 0x000fe2000f8e02ff */
[----:B------:R-:W-:Y:S01]  /*4150*/  SEL R50, R76, R50, !P2 ;  /* 0x000000324c327207 */ /* 0x000fe20005000000 */
        /* <DEDUP_REMOVED lines=10> */
[----:B--2---:R-:W-:Y:S01]  /*4200*/  VIADD R4, R4, 0xfffffff6 ;  /* 0xfffffff604047836 */ /* 0x004fe20000000000 */
[----:B------:R-:W-:Y:S01]  /*4210*/  SEL R57, R76, R57, !P2 ;  /* 0x000000394c397207 */ /* 0x000fe20005000000 */
[----:B------:R-:W-:Y:S01]  /*4220*/  IMAD R46, R46, UR21, RZ ;  /* 0x000000152e2e7c24 */ /* 0x000fe2000f8e02ff */
[C---:B------:R-:W-:Y:S01]  /*4230*/  SEL R49, R76.reuse, R49, !P2 ;  /* 0x000000314c317207 */ /* 0x040fe20005000000 */
[----:B---3--:R-:W-:Y:S01]  /*4240*/  IMAD R65, R65, UR47, RZ ;  /* 0x0000002f41417c24 */ /* 0x008fe2000f8e02ff */
[C---:B------:R-:W-:Y:S01]  /*4250*/  SEL R39, R76.reuse, R39, !P2 ;  /* 0x000000274c277207 */ /* 0x040fe20005000000 */
[----:B------:R-:W-:Y:S01]  /*4260*/  IMAD R57, R57, UR46, RZ ;  /* 0x0000002e39397c24 */ /* 0x000fe2000f8e02ff */
[C---:B------:R-:W-:Y:S01]  /*4270*/  SEL R31, R76.reuse, R31, !P2 ;  /* 0x0000001f4c1f7207 */ /* 0x040fe20005000000 */
[----:B------:R-:W-:Y:S01]  /*4280*/  IMAD R49, R49, UR45, RZ ;  /* 0x0000002d31317c24 */ /* 0x000fe2000f8e02ff */
[----:B------:R-:W-:Y:S01]  /*4290*/  SEL R23, R76, R23, !P2 ;  /* 0x000000174c177207 */ /* 0x000fe20005000000 */
        /* <DEDUP_REMOVED lines=8> */
[----:B----4-:R-:W-:Y:S01]  /*4320*/  IMAD R64, R64, UR39, RZ ;  /* 0x0000002740407c24 */ /* 0x010fe2000f8e02ff */
        /* <DEDUP_REMOVED lines=12> */
[C---:B------:R-:W-:Y:S01]  /*43f0*/  SEL R13, R76.reuse, R103, !P2 ;  /* 0x000000674c0d7207 */ /* 0x040fe20005000000 */
[----:B------:R-:W-:Y:S01]  /*4400*/  IMAD R55, R55, UR30, RZ ;  /* 0x0000001e37377c24 */ /* 0x000fe2000f8e02ff */
[C---:B------:R-:W-:Y:S01]  /*4410*/  SEL R35, R76.reuse, R35, !P2 ;  /* 0x000000234c237207 */ /* 0x040fe20005000000 */
[----:B------:R-:W-:Y:S01]  /*4420*/  IMAD R47, R47, UR29, RZ ;  /* 0x0000001d2f2f7c24 */ /* 0x000fe2000f8e02ff */
        /* <DEDUP_REMOVED lines=25> */
[----:B------:R-:W-:Y:S01]  /*45c0*/  IMAD.U32 R3, RZ, RZ, UR4 ;  /* 0x00000004ff037e24 */ /* 0x000fe2000f8e00ff */
[-C--:B------:R-:W-:Y:S01]  /*45d0*/  @!P4 IADD3 R77, PT, PT, R77, -R0.reuse, RZ ;  /* 0x800000004d4dc210 */ /* 0x080fe20007ffe0ff */
[----:B------:R-:W-:Y:S01]  /*45e0*/  IMAD R24, R24, UR50, RZ ;  /* 0x0000003218187c24 */ /* 0x000fe2000f8e02ff */
[C---:B------:R-:W-:Y:S01]  /*45f0*/  ISETP.GT.U32.AND P2, PT, R0.reuse, R71, PT ;  /* 0x000000470000720c */ /* 0x040fe20003f44070 */
[----:B------:R-:W-:Y:S01]  /*4600*/  IMAD R23, R23, UR42, RZ ;  /* 0x0000002a17177c24 */ /* 0x000fe2000f8e02ff */
[----:B------:R-:W-:Y:S01]  /*4610*/  ISETP.GT.U32.AND P4, PT, R0, R77, PT ;  /* 0x0000004d0000720c */ /* 0x000fe20003f84070 */
[----:B------:R-:W-:Y:S01]  /*4620*/  IMAD R22, R22, UR34, RZ ;  /* 0x0000002216167c24 */ /* 0x000fe2000f8e02ff */
[C---:B------:R-:W-:Y:S01]  /*4630*/  ISETP.GT.U32.AND P0, PT, R0.reuse, R85, PT ;  /* 0x000000550000720c */ /* 0x040fe20003f04070 */
[----:B------:R-:W-:Y:S01]  /*4640*/  IMAD R21, R21, UR26, RZ ;  /* 0x0000001a15157c24 */ /* 0x000fe2000f8e02ff */
[----:B------:R-:W-:Y:S01]  /*4650*/  ISETP.GT.U32.AND P6, PT, R0, R83, PT ;  /* 0x000000530000720c */ /* 0x000fe20003fc4070 */
[----:B------:R-:W-:Y:S01]  /*4660*/  IMAD R20, R20, UR18, RZ ;  /* 0x0000001214147c24 */ /* 0x000fe2000f8e02ff */
[----:B------:R-:W-:Y:S01]  /*4670*/  ISETP.GT.U32.AND P1, PT, R0, R69, PT ;  /* 0x000000450000720c */ /* 0x000fe20003f24070 */
[----:B------:R-:W-:Y:S01]  /*4680*/  IMAD R19, R19, UR72, RZ ;  /* 0x0000004813137c24 */ /* 0x000fe2000f8e02ff */
[-C--:B------:R-:W-:Y:S01]  /*4690*/  @!P5 IADD3 R81, PT, PT, R81, -R0.reuse, RZ ;  /* 0x800000005151d210 */ /* 0x080fe20007ffe0ff */
[----:B------:R-:W-:Y:S01]  /*46a0*/  IMAD R18, R18, UR65, RZ ;  /* 0x0000004112127c24 */ /* 0x000fe2000f8e02ff */
[C---:B------:R-:W-:Y:S01]  /*46b0*/  ISETP.GT.U32.AND P5, PT, R0.reuse, R95, PT ;  /* 0x0000005f0000720c */ /* 0x040fe20003fa4070 */
[--C-:B------:R-:W-:Y:S01]  /*46c0*/  @!P2 IMAD.IADD R71, R71, 0x1, -R0.reuse ;  /* 0x000000014747a824 */ /* 0x100fe200078e0a00 */
[C---:B------:R-:W-:Y:S01]  /*46d0*/  ISETP.GT.U32.AND P3, PT, R0.reuse, R93, PT ;  /* 0x0000005d0000720c */ /* 0x040fe20003f64070 */
[--C-:B------:R-:W-:Y:S01]  /*46e0*/  @!P4 IMAD.IADD R77, R77, 0x1, -R0.reuse ;  /* 0x000000014d4dc824 */ /* 0x100fe200078e0a00 */
[C---:B------:R-:W-:Y:S01]  /*46f0*/  ISETP.GT.U32.AND P2, PT, R0.reuse, R89, PT ;  /* 0x000000590000720c */ /* 0x040fe20003f44070 */
[--C-:B------:R-:W-:Y:S01]  /*4700*/  @!P0 IMAD.IADD R85, R85, 0x1, -R0.reuse ;  /* 0x0000000155558824 */ /* 0x100fe200078e0a00 */
[C---:B------:R-:W-:Y:S01]  /*4710*/  ISETP.GT.U32.AND P4, PT, R0.reuse, R91, PT ;  /* 0x0000005b0000720c */ /* 0x040fe20003f84070 */
[--C-:B------:R-:W-:Y:S01]  /*4720*/  @!P6 IMAD.IADD R83, R83, 0x1, -R0.reuse ;  /* 0x000000015353e824 */ /* 0x100fe200078e0a00 */
[----:B------:R-:W-:Y:S01]  /*4730*/  ISETP.GT.U32.AND P0, PT, R0, R99, PT ;  /* 0x000000630000720c */ /* 0x000fe20003f04070 */
[----:B------:R-:W-:Y:S01]  /*4740*/  IMAD R17, R17, UR57, RZ ;  /* 0x0000003911117c24 */ /* 0x000fe2000f8e02ff */
[-C--:B------:R-:W-:Y:S01]  /*4750*/  @!P1 IADD3 R69, PT, PT, R69, -R0.reuse, RZ ;  /* 0x8000000045459210 */ /* 0x080fe20007ffe0ff */
[----:B------:R-:W-:Y:S01]  /*4760*/  IMAD R16, R16, UR49, RZ ;  /* 0x0000003110107c24 */ /* 0x000fe2000f8e02ff */
[C---:B------:R-:W-:Y:S01]  /*4770*/  ISETP.GT.U32.AND P1, PT, R0.reuse, R87, PT ;  /* 0x000000570000720c */ /* 0x040fe20003f24070 */
[----:B------:R-:W-:Y:S01]  /*4780*/  IMAD R15, R15, UR41, RZ ;  /* 0x000000290f0f7c24 */ /* 0x000fe2000f8e02ff */
[-C--:B------:R-:W-:Y:S01]  /*4790*/  @!P5 IADD3 R95, PT, PT, R95, -R0.reuse, RZ ;  /* 0x800000005f5fd210 */ /* 0x080fe20007ffe0ff */
[--C-:B------:R-:W-:Y:S01]  /*47a0*/  @!P3 IMAD.IADD R93, R93, 0x1, -R0.reuse ;  /* 0x000000015d5db824 */ /* 0x100fe200078e0a00 */
[----:B------:R-:W-:Y:S01]  /*47b0*/  ISETP.GT.U32.AND P5, PT, R0, R85, PT ;  /* 0x000000550000720c */ /* 0x000fe20003fa4070 */
[----:B------:R-:W-:Y:S01]  /*47c0*/  IMAD R14, R14, UR33, RZ ;  /* 0x000000210e0e7c24 */ /* 0x000fe2000f8e02ff */
[----:B------:R-:W-:Y:S01]  /*47d0*/  ISETP.GT.U32.AND P3, PT, R0, R83, PT ;  /* 0x000000530000720c */ /* 0x000fe20003f64070 */
[--C-:B------:R-:W-:Y:S01]  /*47e0*/  @!P4 IMAD.IADD R91, R91, 0x1, -R0.reuse ;  /* 0x000000015b5bc824 */ /* 0x100fe200078e0a00 */
[-C--:B------:R-:W-:Y:S01]  /*47f0*/  @!P2 IADD3 R89, PT, PT, R89, -R0.reuse, RZ ;  /* 0x800000005959a210 */ /* 0x080fe20007ffe0ff */
[--C-:B------:R-:W-:Y:S01]  /*4800*/  @!P0 IMAD.IADD R99, R99, 0x1, -R0.reuse ;  /* 0x0000000163638824 */ /* 0x100fe200078e0a00 */
[----:B------:R-:W-:Y:S01]  /*4810*/  ISETP.GE.AND P2, PT, R102, UR8, PT ;  /* 0x0000000866007c0c */ /* 0x000fe2000bf46270 */
[----:B------:R-:W-:Y:S01]  /*4820*/  IMAD R13, R13, UR25, RZ ;  /* 0x000000190d0d7c24 */ /* 0x000fe2000f8e02ff */
[----:B------:R-:W-:Y:S01]  /*4830*/  ISETP.GE.AND P4, PT, R252, UR9, PT ;  /* 0x00000009fc007c0c */ /* 0x000fe2000bf86270 */
[--C-:B------:R-:W-:Y:S01]  /*4840*/  @!P1 IMAD.IADD R87, R87, 0x1, -R0.reuse ;  /* 0x0000000157579824 */ /* 0x100fe200078e0a00 */
[C---:B------:R-:W-:Y:S01]  /*4850*/  ISETP.GT.U32.AND P0, PT, R0.reuse, R89, PT ;  /* 0x000000590000720c */ /* 0x040fe20003f04070 */
[----:B------:R-:W2:Y:S01]  /*4860*/  LDCU.128 UR8, c[0x0][0x380] ;  /* 0x00007000ff0877ac */ /* 0x000ea20008000c00 */
[----:B------:R-:W-:Y:S01]  /*4870*/  ISETP.GT.U32.AND P6, PT, R0, R97, PT ;  /* 0x000000610000720c */ /* 0x000fe20003fc4070 */
[--C-:B------:R-:W-:Y:S01]  /*4880*/  @!P5 IMAD.IADD R85, R85, 0x1, -R0.reuse ;  /* 0x000000015555d824 */ /* 0x100fe200078e0a00 */
[C---:B------:R-:W-:Y:S01]  /*4890*/  SEL R40, R3.reuse, RZ, !P2 ;  /* 0x000000ff03287207 */ /* 0x040fe20005000000 */
[----:B------:R-:W-:Y:S01]  /*48a0*/  IMAD R12, R12, UR17, RZ ;  /* 0x000000110c0c7c24 */ /* 0x000fe2000f8e02ff */
[----:B------:R-:W-:Y:S01]  /*48b0*/  ISETP.GT.U32.AND P1, PT, R0, R101, PT ;  /* 0x000000650000720c */ /* 0x000fe20003f24070 */
[----:B------:R-:W-:Y:S01]  /*48c0*/  IMAD R10, R10, UR64, RZ ;  /* 0x000000400a0a7c24 */ /* 0x000fe2000f8e02ff */
[----:B------:R-:W-:Y:S01]  /*48d0*/  SEL R3, R3, RZ, !P4 ;  /* 0x000000ff03037207 */ /* 0x000fe20006000000 */
[----:B------:R-:W-:Y:S01]  /*48e0*/  IMAD R9, R9, UR56, RZ ;  /* 0x0000003809097c24 */ /* 0x000fe2000f8e02ff */
[----:B------:R-:W-:Y:S01]  /*48f0*/  ISETP.GT.U32.AND P2, PT, R0, R93, PT ;  /* 0x0000005d0000720c */ /* 0x000fe20003f44070 */
[----:B------:R-:W-:Y:S01]  /*4900*/  IMAD R8, R8, UR48, RZ ;  /* 0x0000003008087c24 */ /* 0x000fe2000f8e02ff */
[----:B------:R-:W-:Y:S01]  /*4910*/  @!P3 IADD3 R83, PT, PT, R83, -R0, RZ ;  /* 0x800000005353b210 */ /* 0x000fe20007ffe0ff */
[--C-:B------:R-:W-:Y:S01]  /*4920*/  @!P0 IMAD.IADD R89, R89, 0x1, -R0.reuse ;  /* 0x0000000159598824 */ /* 0x100fe200078e0a00 */
[----:B------:R-:W-:Y:S01]  /*4930*/  ISETP.GE.AND P4, PT, R100, RZ, PT ;  /* 0x000000ff6400720c */ /* 0x000fe20003f86270 */
[--C-:B------:R-:W-:Y:S01]  /*4940*/  @!P6 IMAD.IADD R97, R97, 0x1, -R0.reuse ;  /* 0x000000016161e824 */ /* 0x100fe200078e0a00 */
[----:B------:R-:W-:Y:S01]  /*4950*/  ISETP.GE.AND P5, PT, R98, RZ, PT ;  /* 0x000000ff6200720c */ /* 0x000fe20003fa6270 */
[----:B------:R-:W-:Y:S01]  /*4960*/  IMAD R7, R7, UR40, RZ ;  /* 0x0000002807077c24 */ /* 0x000fe2000f8e02ff */
[----:B------:R-:W-:Y:S01]  /*4970*/  ISETP.GE.AND P3, PT, R104, RZ, PT ;  /* 0x000000ff6800720c */ /* 0x000fe20003f66270 */
[--C-:B------:R-:W-:Y:S01]  /*4980*/  @!P1 IMAD.IADD R101, R101, 0x1, -R0.reuse ;  /* 0x0000000165659824 */ /* 0x100fe200078e0a00 */
[----:B------:R-:W-:Y:S01]  /*4990*/  ISETP.GE.AND P0, PT, R96, RZ, PT ;  /* 0x000000ff6000720c */ /* 0x000fe20003f06270 */
[----:B------:R-:W-:Y:S01]  /*49a0*/  IMAD R6, R6, UR32, RZ ;  /* 0x0000002006067c24 */ /* 0x000fe2000f8e02ff */
[C---:B------:R-:W-:Y:S01]  /*49b0*/  ISETP.GT.U32.AND P6, PT, R0.reuse, R87, PT ;  /* 0x000000570000720c */ /* 0x040fe20003fc4070 */
[----:B------:R-:W-:Y:S01]  /*49c0*/  @!P2 IMAD.IADD R93, R93, 0x1, -R0 ;  /* 0x000000015d5da824 */ /* 0x000fe200078e0a00 */
[----:B------:R-:W-:Y:S01]  /*49d0*/  ISETP.GT.U32.AND P1, PT, R0, R91, PT ;  /* 0x0000005b0000720c */ /* 0x000fe20003f24070 */
[----:B------:R-:W3:Y:S01]  /*49e0*/  LDCU.64 UR36, c[0x0][0x358] ;  /* 0x00006b00ff2477ac */ /* 0x000ee20008000a00 */
[----:B------:R-:W-:Y:S01]  /*49f0*/  ISETP.GE.AND P2, PT, R92, RZ, PT ;  /* 0x000000ff5c00720c */ /* 0x000fe20003f46270 */
[----:B------:R-:W-:Y:S01]  /*4a00*/  @!P4 IMAD.MOV R69, RZ, RZ, -R69 ;  /* 0x000000ffff45c224 */ /* 0x000fe200078e0a45 */
[----:B------:R-:W-:-:S02]  /*4a10*/  ISETP.GE.AND P4, PT, R88, RZ, PT ;  /* 0x000000ff5800720c */ /* 0x000fc40003f86270 */
[----:B------:R-:W-:Y:S01]  /*4a20*/  @!P5 IADD3 R71, PT, PT, -R71, RZ, RZ ;  /* 0x000000ff4747d210 */ /* 0x000fe20007ffe1ff */
[----:B------:R-:W-:Y:S01]  /*4a30*/  @!P3 IMAD.MOV R41, RZ, RZ, -R41 ;  /* 0x000000ffff29b224 */ /* 0x000fe200078e0a29 */
[----:B------:R-:W-:Y:S01]  /*4a40*/  ISETP.GE.AND P5, PT, R86, RZ, PT ;  /* 0x000000ff5600720c */ /* 0x000fe20003fa6270 */
[----:B------:R-:W-:Y:S01]  /*4a50*/  @!P0 IMAD.MOV R77, RZ, RZ, -R77 ;  /* 0x000000ffff4d8224 */ /* 0x000fe200078e0a4d */
[----:B------:R-:W-:Y:S01]  /*4a60*/  ISETP.GE.AND P3, PT, R90, RZ, PT ;  /* 0x000000ff5a00720c */ /* 0x000fe20003f66270 */
[----:B------:R-:W-:Y:S01]  /*4a70*/  @!P6 IMAD.IADD R87, R87, 0x1, -R0 ;  /* 0x000000015757e824 */ /* 0x000fe200078e0a00 */
[----:B------:R-:W-:Y:S02]  /*4a80*/  ISETP.GE.AND P0, PT, R84, RZ, PT ;  /* 0x000000ff5400720c */ /* 0x000fe40003f06270 */
[----:B------:R-:W-:Y:S01]  /*4a90*/  @!P1 IADD3 R91, PT, PT, R91, -R0, RZ ;  /* 0x800000005b5b9210 */ /* 0x000fe20007ffe0ff */
[----:B------:R-:W-:Y:S01]  /*4aa0*/  @!P2 IMAD.MOV R81, RZ, RZ, -R81 ;  /* 0x000000ffff51a224 */ /* 0x000fe200078e0a51 */
[----:B------:R-:W-:Y:S01]  /*4ab0*/  ISETP.GE.AND P1, PT, R94, RZ, PT ;  /* 0x000000ff5e00720c */ /* 0x000fe20003f26270 */
[----:B------:R-:W-:Y:S01]  /*4ac0*/  @!P4 IMAD.MOV R85, RZ, RZ, -R85 ;  /* 0x000000ffff55c224 */ /* 0x000fe200078e0a55 */
[----:B------:R-:W-:-:S02]  /*4ad0*/  ISETP.GE.AND P2, PT, R80, RZ, PT ;  /* 0x000000ff5000720c */ /* 0x000fc40003f46270 */
[C---:B------:R-:W-:Y:S01]  /*4ae0*/  ISETP.GT.U32.AND P4, PT, R0.reuse, R97, PT ;  /* 0x000000610000720c */ /* 0x040fe20003f84070 */
[----:B------:R-:W-:Y:S01]  /*4af0*/  @!P5 IMAD.MOV R87, RZ, RZ, -R87 ;  /* 0x000000ffff57d224 */ /* 0x000fe200078e0a57 */
[C---:B------:R-:W-:Y:S02]  /*4b00*/  ISETP.GT.U32.AND P5, PT, R0.reuse, R99, PT ;  /* 0x000000630000720c */ /* 0x040fe40003fa4070 */
[----:B------:R-:W-:Y:S01]  /*4b10*/  @!P3 IADD3 R83, PT, PT, -R83, RZ, RZ ;  /* 0x000000ff5353b210 */ /* 0x000fe20007ffe1ff */
[----:B------:R-:W-:Y:S01]  /*4b20*/  @!P0 IMAD.MOV R89, RZ, RZ, -R89 ;  /* 0x000000ffff598224 */ /* 0x000fe200078e0a59 */
[C---:B------:R-:W-:Y:S02]  /*4b30*/  ISETP.GT.U32.AND P3, PT, R0.reuse, R95, PT ;  /* 0x0000005f0000720c */ /* 0x040fe40003f64070 */
[----:B------:R-:W-:Y:S01]  /*4b40*/  ISETP.GT.U32.AND P0, PT, R0, R101, PT ;  /* 0x000000650000720c */ /* 0x000fe20003f04070 */
[----:B------:R-:W-:Y:S01]  /*4b50*/  @!P1 IMAD.MOV R79, RZ, RZ, -R79 ;  /* 0x000000ffff4f9224 */ /* 0x000fe200078e0a4f */
[----:B------:R-:W-:Y:S01]  /*4b60*/  ISETP.GE.AND P1, PT, R82, RZ, PT ;  /* 0x000000ff5200720c */ /* 0x000fe20003f26270 */
[----:B------:R-:W-:Y:S01]  /*4b70*/  @!P2 IMAD.MOV R93, RZ, RZ, -R93 ;  /* 0x000000ffff5da224 */ /* 0x000fe200078e0a5d */
[----:B------:R-:W-:Y:S01]  /*4b80*/  ISETP.GE.AND P2, PT, R78, RZ, PT ;  /* 0x000000ff4e00720c */ /* 0x000fe20003f46270 */
[--C-:B------:R-:W-:Y:S01]  /*4b90*/  @!P4 IMAD.IADD R97, R97, 0x1, -R0.reuse ;  /* 0x000000016161c824 */ /* 0x100fe200078e0a00 */
[----:B------:R-:W-:Y:S01]  /*4ba0*/  ISETP.GE.AND P4, PT, R70, RZ, PT ;  /* 0x000000ff4600720c */ /* 0x000fe20003f86270 */
[----:B-1----:R-:W-:Y:S01]  /*4bb0*/  IMAD R82, R102, UR5, RZ ;  /* 0x0000000566527c24 */ /* 0x002fe2000f8e02ff */
[----:B------:R-:W-:Y:S01]  /*4bc0*/  @!P5 IADD3 R99, PT, PT, R99, -R0, RZ ;  /* 0x800000006363d210 */ /* 0x000fe20007ffe0ff */
[----:B------:R-:W1:Y:S01]  /*4bd0*/  LDCU.64 UR4, c[0x0][0x388] ;  /* 0x00007100ff0477ac */ /* 0x000e620008000a00 */
[----:B------:R-:W-:Y:S01]  /*4be0*/  ISETP.GE.AND P5, PT, R68, RZ, PT ;  /* 0x000000ff4400720c */ /* 0x000fe20003fa6270 */
[--C-:B------:R-:W-:Y:S01]  /*4bf0*/  @!P3 IMAD.IADD R95, R95, 0x1, -R0.reuse ;  /* 0x000000015f5fb824 */ /* 0x100fe200078e0a00 */
[----:B------:R-:W-:Y:S01]  /*4c00*/  ISETP.GE.AND P3, PT, R72, RZ, PT ;  /* 0x000000ff4800720c */ /* 0x000fe20003f66270 */
[----:B------:R-:W-:Y:S01]  /*4c10*/  @!P0 IMAD.IADD R101, R101, 0x1, -R0 ;  /* 0x0000000165658824 */ /* 0x000fe200078e0a00 */
[----:B------:R-:W-:-:S02]  /*4c20*/  ISETP.NE.AND P0, PT, R2, RZ, PT ;  /* 0x000000ff0200720c */ /* 0x000fc40003f05270 */
[----:B------:R-:W-:Y:S01]  /*4c30*/  LOP3.LUT R2, RZ, R2, RZ, 0x33, !PT ;  /* 0x00000002ff027212 */ /* 0x000fe200078e33ff */
[----:B------:R-:W-:Y:S01]  /*4c40*/  @!P2 IMAD.MOV R95, RZ, RZ, -R95 ;  /* 0x000000ffff5fa224 */ /* 0x000fe200078e0a5f */
[----:B------:R-:W-:Y:S01]  /*4c50*/  @!P1 IADD3 R91, PT, PT, -R91, RZ, RZ ;  /* 0x000000ff5b5b9210 */ /* 0x000fe20007ffe1ff */
[----:B------:R-:W-:Y:S01]  /*4c60*/  @!P4 IMAD.MOV R99, RZ, RZ, -R99 ;  /* 0x000000ffff63c224 */ /* 0x000fe200078e0a63 */
[----:B------:R-:W-:Y:S02]  /*4c70*/  ISETP.NE.U32.AND P1, PT, R40, RZ, PT ;  /* 0x000000ff2800720c */ /* 0x000fe40003f25070 */
[C---:B------:R-:W-:Y:S01]  /*4c80*/  SEL R40, R2.reuse, R69, !P0 ;  /* 0x0000004502287207 */ /* 0x040fe20004000000 */
[----:B------:R-:W-:Y:S01]  /*4c90*/  @!P5 IMAD.MOV R101, RZ, RZ, -R101 ;  /* 0x000000ffff65d224 */ /* 0x000fe200078e0a65 */
[----:B------:R-:W-:Y:S02]  /*4ca0*/  SEL R0, R2, R41, !P0 ;  /* 0x0000002902007207 */ /* 0x000fe40004000000 */
[----:B------:R-:W-:-:S02]  /*4cb0*/  @!P3 IADD3 R97, PT, PT, -R97, RZ, RZ ;  /* 0x000000ff6161b210 */ /* 0x000fc40007ffe1ff */
[----:B------:R-:W-:Y:S01]  /*4cc0*/  SEL R68, R2, R71, !P0 ;  /* 0x0000004702447207 */ /* 0x000fe20004000000 */
[----:B------:R-:W-:Y:S01]  /*4cd0*/  IMAD R0, R0, R5, RZ ;  /* 0x0000000500007224 */ /* 0x000fe200078e02ff */
[C---:B------:R-:W-:Y:S02]  /*4ce0*/  SEL R70, R2.reuse, R77, !P0 ;  /* 0x0000004d02467207 */ /* 0x040fe40004000000 */
[C---:B------:R-:W-:Y:S02]  /*4cf0*/  SEL R72, R2.reuse, R79, !P0 ;  /* 0x0000004f02487207 */ /* 0x040fe40004000000 */
[C---:B------:R-:W-:Y:S02]  /*4d00*/  SEL R78, R2.reuse, R81, !P0 ;  /* 0x00000051024e7207 */ /* 0x040fe40004000000 */
[----:B------:R-:W-:Y:S01]  /*4d10*/  SEL R80, R2, R83, !P0 ;  /* 0x0000005302507207 */ /* 0x000fe20004000000 */
[----:B------:R-:W-:Y:S01]  /*4d20*/  IMAD R41, R72, R5, RZ ;  /* 0x0000000548297224 */ /* 0x000fe200078e02ff */
[C---:B------:R-:W-:Y:S01]  /*4d30*/  SEL R84, R2.reuse, R85, !P0 ;  /* 0x0000005502547207 */ /* 0x040fe20004000000 */
[----:B------:R-:W4:Y:S01]  /*4d40*/  LDC R83, c[0x0][0x3ac] ;  /* 0x0000eb00ff537b82 */ /* 0x000f220000000800 */
[----:B------:R-:W-:Y:S01]  /*4d50*/  SEL R86, R2, R87, !P0 ;  /* 0x0000005702567207 */ /* 0x000fe20004000000 */
[----:B------:R-:W-:Y:S01]  /*4d60*/  IMAD R69, R80, R5, RZ ;  /* 0x0000000550457224 */ /* 0x000fe200078e02ff */
[----:B------:R-:W-:-:S02]  /*4d70*/  SEL R88, R2, R89, !P0 ;  /* 0x0000005902587207 */ /* 0x000fc40004000000 */
[----:B------:R-:W-:Y:S01]  /*4d80*/  SEL R90, R2, R91, !P0 ;  /* 0x0000005b025a7207 */ /* 0x000fe20004000000 */
[----:B------:R-:W-:Y:S01]  /*4d90*/  IMAD R71, R86, R5, RZ ;  /* 0x0000000556477224 */ /* 0x000fe200078e02ff */
[----:B------:R-:W-:Y:S01]  /*4da0*/  SEL R92, R2, R93, !P0 ;  /* 0x0000005d025c7207 */ /* 0x000fe20004000000 */
[----:B------:R-:W-:Y:S01]  /*4db0*/  IMAD R72, R88, R5, RZ ;  /* 0x0000000558487224 */ /* 0x000fe200078e02ff */
[----:B------:R-:W-:Y:S01]  /*4dc0*/  SEL R94, R2, R95, !P0 ;  /* 0x0000005f025e7207 */ /* 0x000fe20004000000 */
[----:B------:R-:W-:Y:S01]  /*4dd0*/  IMAD R77, R90, R5, RZ ;  /* 0x000000055a4d7224 */ /* 0x000fe200078e02ff */
[C---:B------:R-:W-:Y:S02]  /*4de0*/  SEL R96, R2.reuse, R97, !P0 ;  /* 0x0000006102607207 */ /* 0x040fe40004000000 */
[----:B------:R-:W-:Y:S01]  /*4df0*/  SEL R98, R2, R99, !P0 ;  /* 0x0000006302627207 */ /* 0x000fe20004000000 */
[----:B------:R-:W-:Y:S01]  /*4e00*/  IMAD R79, R94, R5, RZ ;  /* 0x000000055e4f7224 */ /* 0x000fe200078e02ff */
[----:B------:R-:W-:Y:S01]  /*4e10*/  SEL R100, R2, R101, !P0 ;  /* 0x0000006502647207 */ /* 0x000fe20004000000 */
[-C--:B------:R-:W-:Y:S01]  /*4e20*/  IMAD R2, R40, R5.reuse, RZ ;  /* 0x0000000528027224 */ /* 0x080fe200078e02ff */
[----:B------:R-:W-:Y:S01]  /*4e30*/  ISETP.GE.U32.AND P2, PT, R4, 0x7fffffb7, PT ;  /* 0x7fffffb70400780c */ /* 0x000fe20003f46070 */
[-C--:B------:R-:W-:Y:S01]  /*4e40*/  IMAD R4, R70, R5.reuse, RZ ;  /* 0x0000000546047224 */ /* 0x080fe200078e02ff */
[----:B--2---:R-:W-:Y:S01]  /*4e50*/  LEA R214, P3, R0, UR8, 0x2 ;  /* 0x0000000800d67c11 */ /* 0x004fe2000f8610ff */
[-C--:B------:R-:W-:Y:S01]  /*4e60*/  IMAD R70, R84, R5.reuse, RZ ;  /* 0x0000000554467224 */ /* 0x080fe200078e02ff */
[----:B------:R-:W-:Y:S01]  /*4e70*/  LEA R216, P5, R2, UR8, 0x2 ;  /* 0x0000000802d87c11 */ /* 0x000fe2000f8a10ff */
[-C--:B------:R-:W-:Y:S01]  /*4e80*/  IMAD R80, R96, R5.reuse, RZ ;  /* 0x0000000560507224 */ /* 0x080fe200078e02ff */
[----:B------:R-:W-:Y:S01]  /*4e90*/  LEA.HI.X.SX32 R215, R0, UR9, 0x2, P3 ;  /* 0x0000000900d77c11 */ /* 0x000fe200098f16ff */
[----:B----4-:R-:W-:Y:S01]  /*4ea0*/  IMAD R83, R83, 0x20, R82 ;  /* 0x0000002053537824 */ /* 0x010fe200078e0252 */
[----:B------:R-:W-:Y:S01]  /*4eb0*/  LEA.HI.X.SX32 R217, R2, UR9, 0x2, P5 ;  /* 0x0000000902d97c11 */ /* 0x000fe2000a8f16ff */
[-C--:B------:R-:W-:Y:S01]  /*4ec0*/  IMAD R81, R98, R5.reuse, RZ ;  /* 0x0000000562517224 */ /* 0x080fe200078e02ff */
[----:B------:R-:W-:Y:S01]  /*4ed0*/  LEA R222, P5, R41, UR8, 0x2 ;  /* 0x0000000829de7c11 */ /* 0x000fe2000f8a10ff */
[----:B------:R-:W2:Y:S01]  /*4ee0*/  LDC R84, c[0x0][0x3a0] ;  /* 0x0000e800ff547b82 */ /* 0x000ea20000000800 */
[----:B------:R-:W-:Y:S01]  /*4ef0*/  ISETP.NE.U32.AND P6, PT, R3, RZ, PT ;  /* 0x000000ff0300720c */ /* 0x000fe20003fc5070 */
[-C--:B------:R-:W-:Y:S01]  /*4f00*/  IMAD R3, R68, R5.reuse, RZ ;  /* 0x0000000544037224 */ /* 0x080fe200078e02ff */
[----:B------:R-:W-:Y:S01]  /*4f10*/  LEA.HI.X.SX32 R223, R41, UR9, 0x2, P5 ;  /* 0x0000000929df7c11 */ /* 0x000fe2000a8f16ff */
[-C--:B------:R-:W-:Y:S01]  /*4f20*/  IMAD R68, R78, R5.reuse, RZ ;  /* 0x000000054e447224 */ /* 0x080fe200078e02ff */
[----:B------:R-:W-:Y:S01]  /*4f30*/  LEA R228, P5, R70, UR8, 0x2 ;  /* 0x0000000846e47c11 */ /* 0x000fe2000f8a10ff */
[-C--:B------:R-:W-:Y:S01]  /*4f40*/  IMAD R78, R92, R5.reuse, RZ ;  /* 0x000000055c4e7224 */ /* 0x080fe200078e02ff */
[----:B------:R-:W-:Y:S01]  /*4f50*/  LEA R220, P3, R4, UR8, 0x2 ;  /* 0x0000000804dc7c11 */ /* 0x000fe2000f8610ff */
[----:B------:R-:W-:Y:S01]  /*4f60*/  IMAD R5, R100, R5, RZ ;  /* 0x0000000564057224 */ /* 0x000fe200078e02ff */
[----:B------:R-:W-:Y:S01]  /*4f70*/  LEA.HI.X.SX32 R229, R70, UR9, 0x2, P5 ;  /* 0x0000000946e57c11 */ /* 0x000fe2000a8f16ff */
[----:B------:R-:W-:Y:S01]  /*4f80*/  IMAD.WIDE R212, R182, 0x4, R214 ;  /* 0x00000004b6d47825 */ /* 0x000fe200078e02d6 */
[----:B------:R-:W-:Y:S01]  /*4f90*/  LEA R234, P5, R77, UR8, 0x2 ;  /* 0x000000084dea7c11 */ /* 0x000fe2000f8a10ff */
[----:B------:R-:W4:Y:S01]  /*4fa0*/  LDC R70, c[0x0][0x3a0] ;  /* 0x0000e800ff467b82 */ /* 0x000f220000000800 */
[----:B------:R-:W-:Y:S01]  /*4fb0*/  LEA.HI.X.SX32 R221, R4, UR9, 0x2, P3 ;  /* 0x0000000904dd7c11 */ /* 0x000fe200098f16ff */
[----:B------:R-:W-:Y:S01]  /*4fc0*/  IMAD R4, R45, UR16, RZ ;  /* 0x000000102d047c24 */ /* 0x000fe2000f8e02ff */
[----:B------:R-:W-:Y:S01]  /*4fd0*/  LEA.HI.X.SX32 R235, R77, UR9, 0x2, P5 ;  /* 0x000000094deb7c11 */ /* 0x000fe2000a8f16ff */
[----:B------:R-:W-:Y:S01]  /*4fe0*/  IMAD R77, R11, UR71, RZ ;  /* 0x000000470b4d7c24 */ /* 0x000fe2000f8e02ff */
[----:B------:R-:W-:Y:S01]  /*4ff0*/  LEA R240, P5, R80, UR8, 0x2 ;  /* 0x0000000850f07c11 */ /* 0x000fe2000f8a10ff */
[----:B------:R-:W-:Y:S01]  /*5000*/  IMAD R45, R75, UR13, RZ ;  /* 0x0000000d4b2d7c24 */ /* 0x000fe2000f8e02ff */
[----:B------:R-:W-:Y:S01]  /*5010*/  LEA R226, P3, R69, UR8, 0x2 ;  /* 0x0000000845e27c11 */ /* 0x000fe2000f8610ff */
[----:B------:R-:W-:Y:S01]  /*5020*/  IMAD R11, R73, UR73, RZ ;  /* 0x00000049490b7c24 */ /* 0x000fe2000f8e02ff */
[----:B------:R-:W-:Y:S01]  /*5030*/  LEA R218, P4, R3, UR8, 0x2 ;  /* 0x0000000803da7c11 */ /* 0x000fe2000f8810ff */
[----:B------:R-:W-:Y:S01]  /*5040*/  IMAD.WIDE R210, R182, 0x4, R216 ;  /* 0x00000004b6d27825 */ /* 0x000fe200078e02d8 */
[----:B------:R-:W-:-:S02]  /*5050*/  LEA.HI.X.SX32 R241, R80, UR9, 0x2, P5 ;  /* 0x0000000950f17c11 */ /* 0x000fc4000a8f16ff */
[----:B-1----:R-:W-:Y:S01]  /*5060*/  LEA R2, P5, R83, UR4, 0x2 ;  /* 0x0000000453027c11 */ /* 0x002fe2000f8a10ff */
[----:B------:R-:W1:Y:S01]  /*5070*/  S2UR UR4, SR_CgaCtaId ;  /* 0x00000000000479c3 */ /* 0x000e620000008800 */
[----:B------:R-:W-:Y:S01]  /*5080*/  LEA.HI.X.SX32 R227, R69, UR9, 0x2, P3 ;  /* 0x0000000945e37c11 */ /* 0x000fe200098f16ff */
[----:B------:R-:W-:Y:S01]  /*5090*/  IMAD.WIDE R206, R182, 0x4, R220 ;  /* 0x00000004b6ce7825 */ /* 0x000fe200078e02dc */
[----:B------:R-:W-:Y:S02]  /*50a0*/  LEA.HI.X.SX32 R219, R3, UR9, 0x2, P4 ;  /* 0x0000000903db7c11 */ /* 0x000fe4000a0f16ff */
[----:B------:R-:W-:Y:S01]  /*50b0*/  LEA R232, P3, R72, UR8, 0x2 ;  /* 0x0000000848e87c11 */ /* 0x000fe2000f8610ff */
[----:B------:R-:W-:Y:S01]  /*50c0*/  IMAD.WIDE R204, R182, 0x4, R222 ;  /* 0x00000004b6cc7825 */ /* 0x000fe200078e02de */
[----:B------:R-:W-:Y:S01]  /*50d0*/  LEA.HI.X.SX32 R3, R83, UR5, 0x2, P5 ;  /* 0x0000000553037c11 */ /* 0x000fe2000a8f16ff */
[----:B------:R-:W1:Y:S01]  /*50e0*/  LDCU UR5, c[0x0][0x3b0] ;  /* 0x00007600ff0577ac */ /* 0x000e620008000800 */
[----:B------:R-:W-:Y:S01]  /*50f0*/  LEA R40, P0, R82, UR10, 0x2 ;  /* 0x0000000a52287c11 */ /* 0x000fe2000f8010ff */
[----:B------:R-:W3:Y:S01]  /*5100*/  LDC R69, c[0x0][0x3a0] ;  /* 0x0000e800ff457b82 */ /* 0x000ee20000000800 */
[----:B------:R-:W-:Y:S01]  /*5110*/  LEA.HI.X.SX32 R233, R72, UR9, 0x2, P3 ;  /* 0x0000000948e97c11 */ /* 0x000fe200098f16ff */
[----:B------:R-:W-:Y:S01]  /*5120*/  IMAD.WIDE R96, R77, 0x4, R2 ;  /* 0x000000044d607825 */ /* 0x000fe200078e0202 */
[----:B------:R-:W-:-:S02]  /*5130*/  LEA R238, P3, R79, UR8, 0x2 ;  /* 0x000000084fee7c11 */ /* 0x000fc4000f8610ff */
[----:B------:R-:W-:Y:S01]  /*5140*/  LEA.HI.X.SX32 R41, R82, UR11, 0x2, P0 ;  /* 0x0000000b52297c11 */ /* 0x000fe200080f16ff */
[----:B------:R-:W-:Y:S01]  /*5150*/  IMAD.WIDE R82, R66, 0x4, R2 ;  /* 0x0000000442527825 */ /* 0x000fe200078e0202 */
[----:B------:R-:W-:Y:S01]  /*5160*/  LEA.HI.X.SX32 R239, R79, UR9, 0x2, P3 ;  /* 0x000000094fef7c11 */ /* 0x000fe200098f16ff */
[----:B------:R-:W3:Y:S01]  /*5170*/  LDC R72, c[0x0][0x3a0] ;  /* 0x0000e800ff487b82 */ /* 0x000ee20000000800 */
[----:B------:R-:W-:Y:S01]  /*5180*/  LEA R244, P3, R5, UR8, 0x2 ;  /* 0x0000000805f47c11 */ /* 0x000fe2000f8610ff */
[--C-:B------:R-:W-:Y:S01]  /*5190*/  IMAD.WIDE R98, R77, 0x4, R40.reuse ;  /* 0x000000044d627825 */ /* 0x100fe200078e0228 */
[C---:B------:R-:W-:Y:S02]  /*51a0*/  LEA R224, P4, R68.reuse, UR8, 0x2 ;  /* 0x0000000844e07c11 */ /* 0x040fe4000f8810ff */
[----:B------:R-:W-:Y:S01]  /*51b0*/  LEA.HI.X.SX32 R245, R5, UR9, 0x2, P3 ;  /* 0x0000000905f57c11 */ /* 0x000fe200098f16ff */
[----:B------:R-:W-:Y:S01]  /*51c0*/  IMAD.WIDE R94, R67, 0x4, R40 ;  /* 0x00000004435e7825 */ /* 0x000fe200078e0228 */
[----:B------:R-:W-:Y:S01]  /*51d0*/  STL.64 [R1+0x2908], R98 ;  /* 0x0029086201007387 */ /* 0x000fe20000100a00 */
[----:B------:R-:W-:-:S02]  /*51e0*/  LEA.HI.X.SX32 R225, R68, UR9, 0x2, P4 ;  /* 0x0000000944e17c11 */ /* 0x000fc4000a0f16ff */
[--C-:B------:R-:W-:Y:S01]  /*51f0*/  IMAD.WIDE R92, R66, 0x4, R40.reuse ;  /* 0x00000004425c7825 */ /* 0x100fe200078e0228 */
[----:B------:R-:W-:Y:S01]  /*5200*/  STL.64 [R1+0x2900], R96 ;  /* 0x0029006001007387 */ /* 0x000fe20000100a00 */
[----:B------:R-:W-:Y:S02]  /*5210*/  LEA R230, P4, R71, UR8, 0x2 ;  /* 0x0000000847e67c11 */ /* 0x000fe4000f8810ff */
[----:B------:R-:W-:Y:S01]  /*5220*/  IMAD R5, R35, UR24, RZ ;  /* 0x0000001823057c24 */ /* 0x000fe2000f8e02ff */
[----:B------:R-:W-:Y:S01]  /*5230*/  STL.64 [R1+0x28c0], R94 ;  /* 0x0028c05e01007387 */ /* 0x000fe20000100a00 */
[--C-:B------:R-:W-:Y:S01]  /*5240*/  IMAD.WIDE R90, R65, 0x4, R40.reuse ;  /* 0x00000004415a7825 */ /* 0x100fe200078e0228 */
[----:B------:R-:W-:Y:S02]  /*5250*/  LEA.HI.X.SX32 R231, R71, UR9, 0x2, P4 ;  /* 0x0000000947e77c11 */ /* 0x000fe4000a0f16ff */
[----:B------:R-:W-:Y:S01]  /*5260*/  STL.64 [R1+0x2808], R92 ;  /* 0x0028085c01007387 */ /* 0x000fe20000100a00 */
[----:B------:R-:W-:Y:S01]  /*5270*/  IMAD R35, R74, UR12, RZ ;  /* 0x0000000c4a237c24 */ /* 0x000fe2000f8e02ff */
[----:B------:R-:W-:Y:S01]  /*5280*/  LEA R236, P4, R78, UR8, 0x2 ;  /* 0x000000084eec7c11 */ /* 0x000fe2000f8810ff */
[--C-:B------:R-:W-:Y:S01]  /*5290*/  IMAD.WIDE R88, R64, 0x4, R40.reuse ;  /* 0x0000000440587825 */ /* 0x100fe200078e0228 */
[----:B------:R-:W-:Y:S01]  /*52a0*/  STL.64 [R1+0x2788], R90 ;  /* 0x0027885a01007387 */ /* 0x000fe20000100a00 */
[----:B------:R-:W3:Y:S01]  /*52b0*/  LDC R71, c[0x0][0x3a0] ;  /* 0x0000e800ff477b82 */ /* 0x000ee20000000800 */
[----:B------:R-:W-:Y:S01]  /*52c0*/  LEA.HI.X.SX32 R237, R78, UR9, 0x2, P4 ;  /* 0x000000094eed7c11 */ /* 0x000fe2000a0f16ff */
[----:B------:R-:W-:Y:S01]  /*52d0*/  IMAD.WIDE R74, R61, 0x4, R40 ;  /* 0x000000043d4a7825 */ /* 0x000fe200078e0228 */
[----:B------:R-:W-:Y:S01]  /*52e0*/  STL.64 [R1+0x2708], R88 ;  /* 0x0027085801007387 */ /* 0x000fe20000100a00 */
[----:B------:R-:W-:-:S02]  /*52f0*/  LEA R242, P4, R81, UR8, 0x2 ;  /* 0x0000000851f27c11 */ /* 0x000fc4000f8810ff */
[----:B-1----:R-:W-:Y:S01]  /*5300*/  IMAD R0, R76, UR5, RZ ;  /* 0x000000054c007c24 */ /* 0x002fe2000f8e02ff */
[----:B------:R1:W-:Y:S01]  /*5310*/  STL.64 [R1+0x24d8], R74 ;  /* 0x0024d84a01007387 */ /* 0x0003e20000100a00 */
[--C-:B------:R-:W-:Y:S01]  /*5320*/  IMAD.WIDE R86, R63, 0x4, R40.reuse ;  /* 0x000000043f567825 */ /* 0x100fe200078e0228 */
[----:B------:R-:W-:Y:S01]  /*5330*/  LEA.HI.X.SX32 R243, R81, UR9, 0x2, P4 ;  /* 0x0000000951f37c11 */ /* 0x000fe2000a0f16ff */
[----:B------:R-:W-:Y:S01]  /*5340*/  UMOV UR5, 0x400 ;  /* 0x0000040000057882 */ /* 0x000fe20000000000 */
[----:B--2---:R-:W-:Y:S01]  /*5350*/  IADD3 R68, PT, PT, R84, -0x1, RZ ;  /* 0xffffffff54447810 */ /* 0x004fe20007ffe0ff */
[--C-:B------:R-:W-:Y:S01]  /*5360*/  IMAD.WIDE R76, R60, 0x4, R40.reuse ;  /* 0x000000043c4c7825 */ /* 0x100fe200078e0228 */
[----:B------:R-:W-:Y:S01]  /*5370*/  STL.64 [R1+0x2658], R86 ;  /* 0x0026585601007387 */ /* 0x000fe20000100a00 */
[----:B------:R-:W-:Y:S01]  /*5380*/  ULEA UR5, UR4, UR5, 0x18 ;  /* 0x0000000504057291 */ /* 0x000fe2000f8ec0ff */
[----:B------:R-:W-:Y:S01]  /*5390*/  ISETP.GE.U32.AND P5, PT, R68, 0x7fffffc0, PT ;  /* 0x7fffffc04400780c */ /* 0x000fe20003fa6070 */
[--C-:B------:R-:W-:Y:S01]  /*53a0*/  IMAD.WIDE R248, R62, 0x4, R40.reuse ;  /* 0x000000043ef87825 */ /* 0x100fe200078e0228 */
[----:B------:R2:W-:Y:S03]  /*53b0*/  STL.64 [R1+0x28f8], R76 ;  /* 0x0028f84c01007387 */ /* 0x0005e60000100a00 */
[--C-:B-1----:R-:W-:Y:S01]  /*53c0*/  IMAD.WIDE R74, R59, 0x4, R40.reuse ;  /* 0x000000043b4a7825 */ /* 0x102fe200078e0228 */
[----:B------:R-:W-:Y:S03]  /*53d0*/  STL.64 [R1+0x25d8], R248 ;  /* 0x0025d8f801007387 */ /* 0x000fe60000100a00 */
[----:B------:R-:W-:Y:S01]  /*53e0*/  IMAD.WIDE R78, R56, 0x4, R40 ;  /* 0x00000004384e7825 */ /* 0x000fe200078e0228 */
[----:B------:R1:W-:Y:S03]  /*53f0*/  STL.64 [R1+0x28b8], R74 ;  /* 0x0028b84a01007387 */ /* 0x0003e60000100a00 */
[----:B------:R-:W-:-:S04]  /*5400*/  IMAD.WIDE R80, R65, 0x4, R2 ;  /* 0x0000000441507825 */ /* 0x000fc800078e0202 */
[----:B--2---:R-:W-:-:S04]  /*5410*/  IMAD.WIDE R76, R58, 0x4, R40 ;  /* 0x000000043a4c7825 */ /* 0x004fc800078e0228 */
[----:B------:R-:W-:Y:S01]  /*5420*/  IMAD.WIDE R208, R182, 0x4, R218 ;  /* 0x00000004b6d07825 */ /* 0x000fe200078e02da */
[----:B------:R2:W-:Y:S03]  /*5430*/  STL.64 [R1+0x27f8], R76 ;  /* 0x0027f84c01007387 */ /* 0x0005e60000100a00 */
[----:B-1----:R-:W-:-:S04]  /*5440*/  IMAD.WIDE R74, R57, 0x4, R40 ;  /* 0x00000004394a7825 */ /* 0x002fc800078e0228 */
[C---:B------:R-:W-:Y:S01]  /*5450*/  IMAD.WIDE R202, R182.reuse, 0x4, R224 ;  /* 0x00000004b6ca7825 */ /* 0x040fe200078e02e0 */
[----:B------:R1:W-:Y:S03]  /*5460*/  STL.64 [R1+0x2778], R74 ;  /* 0x0027784a01007387 */ /* 0x0003e60000100a00 */
[----:B------:R-:W-:Y:S01]  /*5470*/  IMAD.WIDE R200, R182, 0x4, R226 ;  /* 0x00000004b6c87825 */ /* 0x000fe200078e02e2 */
[----:B------:R3:W-:Y:S03]  /*5480*/  STL.64 [R1+0x26f8], R78 ;  /* 0x0026f84e01007387 */ /* 0x0007e60000100a00 */
[----:B--2---:R-:W-:-:S04]  /*5490*/  IMAD.WIDE R76, R55, 0x4, R40 ;  /* 0x00000004374c7825 */ /* 0x004fc800078e0228 */
[----:B------:R-:W-:Y:S01]  /*54a0*/  IMAD.WIDE R198, R182, 0x4, R228 ;  /* 0x00000004b6c67825 */ /* 0x000fe200078e02e4 */
[----:B------:R2:W-:Y:S03]  /*54b0*/  STL.64 [R1+0x2648], R76 ;  /* 0x0026484c01007387 */ /* 0x0005e60000100a00 */
[----:B-1----:R-:W-:-:S04]  /*54c0*/  IMAD.WIDE R74, R54, 0x4, R40 ;  /* 0x00000004364a7825 */ /* 0x002fc800078e0228 */
[----:B---3--:R-:W-:Y:S01]  /*54d0*/  IMAD.WIDE R78, R53, 0x4, R40 ;  /* 0x00000004354e7825 */ /* 0x008fe200078e0228 */
        /* <DEDUP_REMOVED lines=127> */
[----:B------:R-:W-:Y:S01]  /*5cd0*/  IMAD.WIDE R40, R0, 0x4, R40 ;  /* 0x0000000400287825 */ /* 0x000fe200078e0228 */
[----:B------:R1:W-:Y:S03]  /*5ce0*/  STL.64 [R1+0x24e8], R74 ;  /* 0x0024e84a01007387 */ /* 0x0003e60000100a00 */
[--C-:B---3--:R-:W-:Y:S01]  /*5cf0*/  IMAD.WIDE R78, R67, 0x4, R2.reuse ;  /* 0x00000004434e7825 */ /* 0x108fe200078e0202 */
[----:B------:R3:W-:Y:S03]  /*5d00*/  STL.64 [R1+0x2468], R40 ;  /* 0x0024682801007387 */ /* 0x0007e60000100a00 */
[----:B--2---:R-:W-:Y:S01]  /*5d10*/  IMAD.WIDE R76, R64, 0x4, R2 ;  /* 0x00000004404c7825 */ /* 0x004fe200078e0202 */
[----:B------:R-:W-:Y:S03]  /*5d20*/  STL.64 [R1+0x2890], R78 ;  /* 0x0028904e01007387 */ /* 0x000fe60000100a00 */
[----:B------:R-:W-:Y:S01]  /*5d30*/  IMAD.WIDE R132, R118, 0x4, R230 ;  /* 0x0000000476847825 */ /* 0x000fe200078e02e6 */
[----:B------:R-:W-:Y:S03]  /*5d40*/  STL.64 [R1+0x2800], R82 ;  /* 0x0028005201007387 */ /* 0x000fe60000100a00 */
[--C-:B-1----:R-:W-:Y:S01]  /*5d50*/  IMAD.WIDE R74, R63, 0x4, R2.reuse ;  /* 0x000000043f4a7825 */ /* 0x102fe200078e0202 */
[----:B------:R-:W-:Y:S03]  /*5d60*/  STL.64 [R1+0x2780], R80 ;  /* 0x0027805001007387 */ /* 0x000fe60000100a00 */
[--C-:B---3--:R-:W-:Y:S01]  /*5d70*/  IMAD.WIDE R40, R62, 0x4, R2.reuse ;  /* 0x000000043e287825 */ /* 0x108fe200078e0202 */
[----:B------:R-:W-:Y:S03]  /*5d80*/  STL.64 [R1+0x2700], R76 ;  /* 0x0027004c01007387 */ /* 0x000fe60000100a00 */
[----:B------:R-:W-:Y:S01]  /*5d90*/  IMAD.WIDE R62, R61, 0x4, R2 ;  /* 0x000000043d3e7825 */ /* 0x000fe200078e0202 */
[----:B------:R1:W-:Y:S03]  /*5da0*/  STL.64 [R1+0x25d0], R40 ;  /* 0x0025d02801007387 */ /* 0x0003e60000100a00 */
[C---:B------:R-:W-:Y:S01]  /*5db0*/  IMAD.WIDE R130, R118.reuse, 0x4, R232 ;  /* 0x0000000476827825 */ /* 0x040fe200078e02e8 */
[----:B------:R-:W-:Y:S03]  /*5dc0*/  STL.64 [R1+0x24d0], R62 ;  /* 0x0024d03e01007387 */ /* 0x000fe60000100a00 */
[C---:B------:R-:W-:Y:S01]  /*5dd0*/  IMAD.WIDE R128, R118.reuse, 0x4, R234 ;  /* 0x0000000476807825 */ /* 0x040fe200078e02ea */
[----:B------:R-:W-:Y:S03]  /*5de0*/  STL.64 [R1+0x2650], R74 ;  /* 0x0026504a01007387 */ /* 0x000fe60000100a00 */
[----:B------:R-:W-:-:S04]  /*5df0*/  IMAD.WIDE R126, R118, 0x4, R236 ;  /* 0x00000004767e7825 */ /* 0x000fc800078e02ec */
[----:B-1----:R-:W-:-:S04]  /*5e00*/  IMAD.WIDE R40, R60, 0x4, R2 ;  /* 0x000000043c287825 */ /* 0x002fc800078e0202 */
[--C-:B------:R-:W-:Y:S01]  /*5e10*/  IMAD.WIDE R60, R59, 0x4, R2.reuse ;  /* 0x000000043b3c7825 */ /* 0x100fe200078e0202 */
[----:B------:R1:W-:Y:S03]  /*5e20*/  STL.64 [R1+0x28b0], R40 ;  /* 0x0028b02801007387 */ /* 0x0003e60000100a00 */
[----:B------:R-:W-:Y:S01]  /*5e30*/  IMAD.WIDE R58, R58, 0x4, R2 ;  /* 0x000000043a3a7825 */ /* 0x000fe200078e0202 */
[----:B------:R-:W-:Y:S03]  /*5e40*/  STL.64 [R1+0x2880], R60 ;  /* 0x0028803c01007387 */ /* 0x000fe60000100a00 */
[C---:B------:R-:W-:Y:S01]  /*5e50*/  IMAD.WIDE R124, R118.reuse, 0x4, R238 ;  /* 0x00000004767c7825 */ /* 0x040fe200078e02ee */
[----:B------:R2:W-:Y:S03]  /*5e60*/  STL.64 [R1+0x27f0], R58 ;  /* 0x0027f03a01007387 */ /* 0x0005e60000100a00 */
[----:B------:R-:W-:-:S04]  /*5e70*/  IMAD.WIDE R122, R118, 0x4, R240 ;  /* 0x00000004767a7825 */ /* 0x000fc800078e02f0 */
[----:B-1----:R-:W-:-:S04]  /*5e80*/  IMAD.WIDE R40, R57, 0x4, R2 ;  /* 0x0000000439287825 */ /* 0x002fc800078e0202 */
[--C-:B------:R-:W-:Y:S01]  /*5e90*/  IMAD.WIDE R56, R56, 0x4, R2.reuse ;  /* 0x0000000438387825 */ /* 0x100fe200078e0202 */
[----:B------:R1:W-:Y:S03]  /*5ea0*/  STL.64 [R1+0x2770], R40 ;  /* 0x0027702801007387 */ /* 0x0003e60000100a00 */
[----:B--2---:R-:W-:Y:S01]  /*5eb0*/  IMAD.WIDE R58, R55, 0x4, R2 ;  /* 0x00000004373a7825 */ /* 0x004fe200078e0202 */
[----:B------:R2:W-:Y:S03]  /*5ec0*/  STL.64 [R1+0x26f0], R56 ;  /* 0x0026f03801007387 */ /* 0x0005e60000100a00 */
[C---:B------:R-:W-:Y:S01]  /*5ed0*/  IMAD.WIDE R120, R118.reuse, 0x4, R242 ;  /* 0x0000000476787825 */ /* 0x040fe200078e02f2 */
[----:B------:R-:W-:Y:S03]  /*5ee0*/  STL.64 [R1+0x2640], R58 ;  /* 0x0026403a01007387 */ /* 0x000fe60000100a00 */
[----:B------:R-:W-:-:S04]  /*5ef0*/  IMAD.WIDE R118, R118, 0x4, R244 ;  /* 0x0000000476767825 */ /* 0x000fc800078e02f4 */
[----:B-1----:R-:W-:-:S04]  /*5f00*/  IMAD.WIDE R40, R54, 0x4, R2 ;  /* 0x0000000436287825 */ /* 0x002fc800078e0202 */
[--C-:B--2---:R-:W-:Y:S01]  /*5f10*/  IMAD.WIDE R56, R53, 0x4, R2.reuse ;  /* 0x0000000435387825 */ /* 0x104fe200078e0202 */
[----:B------:R1:W-:Y:S03]  /*5f20*/  STL.64 [R1+0x25c0], R40 ;  /* 0x0025c02801007387 */ /* 0x0003e60000100a00 */
[--C-:B------:R-:W-:Y:S01]  /*5f30*/  IMAD.WIDE R54, R52, 0x4, R2.reuse ;  /* 0x0000000434367825 */ /* 0x100fe200078e0202 */
[----:B------:R-:W-:Y:S03]  /*5f40*/  STL.64 [R1+0x24c0], R56 ;  /* 0x0024c03801007387 */ /* 0x000fe60000100a00 */
[--C-:B------:R-:W-:Y:S01]  /*5f50*/  IMAD.WIDE R52, R50, 0x4, R2.reuse ;  /* 0x0000000432347825 */ /* 0x100fe200078e0202 */
[----:B------:R-:W-:Y:S03]  /*5f60*/  STL.64 [R1+0x28a8], R54 ;  /* 0x0028a83601007387 */ /* 0x000fe60000100a00 */
[----:B-1----:R-:W-:-:S04]  /*5f70*/  IMAD.WIDE R40, R51, 0x4, R2 ;  /* 0x0000000433287825 */ /* 0x002fc800078e0202 */
[--C-:B------:R-:W-:Y:S01]  /*5f80*/  IMAD.WIDE R50, R49, 0x4, R2.reuse ;  /* 0x0000000431327825 */ /* 0x100fe200078e0202 */
[----:B------:R1:W-:Y:S04]  /*5f90*/  STL.64 [R1+0x2870], R40 ;  /* 0x0028702801007387 */ /* 0x0003e80000100a00 */
[----:B------:R-:W-:Y:S04]  /*5fa0*/  STL.64 [R1+0x27e0], R52 ;  /* 0x0027e03401007387 */ /* 0x000fe80000100a00 */
[----:B------:R-:W-:Y:S01]  /*5fb0*/  STL.64 [R1+0x2760], R50 ;  /* 0x0027603201007387 */ /* 0x000fe20000100a00 */
[----:B-1----:R-:W-:-:S04]  /*5fc0*/  IMAD.WIDE R40, R48, 0x4, R2 ;  /* 0x0000000430287825 */ /* 0x002fc800078e0202 */
[--C-:B------:R-:W-:Y:S01]  /*5fd0*/  IMAD.WIDE R48, R47, 0x4, R2.reuse ;  /* 0x000000042f307825 */ /* 0x100fe200078e0202 */
[----:B------:R1:W-:Y:S03]  /*5fe0*/  STL.64 [R1+0x26e0], R40 ;  /* 0x0026e02801007387 */ /* 0x0003e60000100a00 */
[--C-:B------:R-:W-:Y:S01]  /*5ff0*/  IMAD.WIDE R46, R46, 0x4, R2.reuse ;  /* 0x000000042e2e7825 */ /* 0x100fe200078e0202 */
[----:B------:R-:W-:Y:S04]  /*6000*/  STL.64 [R1+0x2630], R48 ;  /* 0x0026303001007387 */ /* 0x000fe80000100a00 */
[----:B------:R2:W-:Y:S01]  /*6010*/  STL.64 [R1+0x25b0], R46 ;  /* 0x0025b02e01007387 */ /* 0x0005e20000100a00 */
[----:B-1----:R-:W-:-:S04]  /*6020*/  IMAD.WIDE R40, R45, 0x4, R2 ;  /* 0x000000042d287825 */ /* 0x002fc800078e0202 */
[--C-:B------:R-:W-:Y:S01]  /*6030*/  IMAD.WIDE R44, R44, 0x4, R2.reuse ;  /* 0x000000042c2c7825 */ /* 0x100fe200078e0202 */
[----:B------:R1:W-:Y:S03]  /*6040*/  STL.64 [R1+0x24b0], R40 ;  /* 0x0024b02801007387 */ /* 0x0003e60000100a00 */
[--C-:B--2---:R-:W-:Y:S01]  /*6050*/  IMAD.WIDE R46, R43, 0x4, R2.reuse ;  /* 0x000000042b2e7825 */ /* 0x104fe200078e0202 */
[----:B------:R2:W-:Y:S04]  /*6060*/  STL.64 [R1+0x28a0], R44 ;  /* 0x0028a02c01007387 */ /* 0x0005e80000100a00 */
[----:B------:R-:W-:Y:S01]  /*6070*/  STL.64 [R1+0x2858], R46 ;  /* 0x0028582e01007387 */ /* 0x000fe20000100a00 */
        /* <DEDUP_REMOVED lines=9> */
[----:B------:R-:W-:Y:S03]  /*6110*/  STL.64 [R1+0x2620], R40 ;  /* 0x0026202801007387 */ /* 0x000fe60000100a00 */
[--C-:B------:R-:W-:Y:S01]  /*6120*/  IMAD.WIDE R34, R34, 0x4, R2.reuse ;  /* 0x0000000422227825 */ /* 0x100fe200078e0202 */
[----:B------:R1:W-:Y:S04]  /*6130*/  STL.64 [R1+0x2590], R38 ;  /* 0x0025902601007387 */ /* 0x0003e80000100a00 */
[----:B------:R2:W-:Y:S04]  /*6140*/  STL.64 [R1+0x24a0], R36 ;  /* 0x0024a02401007387 */ /* 0x0005e80000100a00 */
[----:B------:R3:W-:Y:S01]  /*6150*/  STL.64 [R1+0x2898], R34 ;  /* 0x0028982201007387 */ /* 0x0007e20000100a00 */
[----:B-1----:R-:W-:-:S04]  /*6160*/  IMAD.WIDE R38, R33, 0x4, R2 ;  /* 0x0000000421267825 */ /* 0x002fc800078e0202 */
[--C-:B--2---:R-:W-:Y:S01]  /*6170*/  IMAD.WIDE R36, R32, 0x4, R2.reuse ;  /* 0x0000000420247825 */ /* 0x104fe200078e0202 */
[----:B------:R-:W-:Y:S03]  /*6180*/  STL.64 [R1+0x2840], R38 ;  /* 0x0028402601007387 */ /* 0x000fe60000100a00 */
[--C-:B---3--:R-:W-:Y:S01]  /*6190*/  IMAD.WIDE R34, R31, 0x4, R2.reuse ;  /* 0x000000041f227825 */ /* 0x108fe200078e0202 */
[----:B------:R-:W-:Y:S03]  /*61a0*/  STL.64 [R1+0x27c0], R36 ;  /* 0x0027c02401007387 */ /* 0x000fe60000100a00 */
[--C-:B------:R-:W-:Y:S01]  /*61b0*/  IMAD.WIDE R32, R30, 0x4, R2.reuse ;  /* 0x000000041e207825 */ /* 0x100fe200078e0202 */
[----:B------:R-:W-:Y:S03]  /*61c0*/  STL.64 [R1+0x2740], R34 ;  /* 0x0027402201007387 */ /* 0x000fe60000100a00 */
[--C-:B------:R-:W-:Y:S01]  /*61d0*/  IMAD.WIDE R30, R29, 0x4, R2.reuse ;  /* 0x000000041d1e7825 */ /* 0x100fe200078e0202 */
[----:B------:R1:W-:Y:S03]  /*61e0*/  STL.64 [R1+0x26c0], R32 ;  /* 0x0026c02001007387 */ /* 0x0003e60000100a00 */
[--C-:B------:R-:W-:Y:S01]  /*61f0*/  IMAD.WIDE R28, R28, 0x4, R2.reuse ;  /* 0x000000041c1c7825 */ /* 0x100fe200078e0202 */
        /* <DEDUP_REMOVED lines=46> */
[----:B------:R-:W-:Y:S03]  /*64e0*/  STL.64 [R1+0x2660], R8 ;  /* 0x0026600801007387 */ /* 0x000fe60000100a00 */
[--C-:B------:R-:W-:Y:S01]  /*64f0*/  IMAD.WIDE R4, R4, 0x4, R2.reuse ;  /* 0x0000000404047825 */ /* 0x100fe200078e0202 */
[----:B------:R1:W-:Y:S03]  /*6500*/  STL.64 [R1+0x25e0], R6 ;  /* 0x0025e00601007387 */ /* 0x0003e60000100a00 */
[----:B------:R-:W-:Y:S01]  /*6510*/  IMAD.WIDE R2, R0, 0x4, R2 ;  /* 0x0000000400027825 */ /* 0x000fe200078e0202 */
[----:B------:R2:W-:Y:S03]  /*6520*/  STL.64 [R1+0x24e0], R4 ;  /* 0x0024e00401007387 */ /* 0x0005e60000100a00 */
[----:B------:R-:W-:Y:S01]  /*6530*/  VIADD R0, R69, 0xfffffffb ;  /* 0xfffffffb45007836 */ /* 0x000fe20000000000 */
[----:B------:R4:W-:Y:S04]  /*6540*/  STL.64 [R1+0x2460], R2 ;  /* 0x0024600201007387 */ /* 0x0009e80000100a00 */
[----:B------:R-:W-:Y:S01]  /*6550*/  ISETP.GE.U32.AND P4, PT, R0, 0x7fffffbc, PT ;  /* 0x7fffffbc0000780c */ /* 0x000fe20003f86070 */
[----:B------:R-:W-:Y:S01]  /*6560*/  VIADD R0, R72, 0xffffffef ;  /* 0xffffffef48007836 */ /* 0x000fe20000000000 */
[----:B-1----:R-:W1:Y:S01]  /*6570*/  LDC R6, c[0x0][0x3a0] ;  /* 0x0000e800ff067b82 */ /* 0x002e620000000800 */
[----:B--2---:R-:W-:-:S02]  /*6580*/  IMAD.SHL.U32 R4, R246, 0x4, RZ ;  /* 0x00000004f6047824 */ /* 0x004fc400078e00ff */
[----:B----4-:R-:W-:Y:S02]  /*6590*/  VIADD R2, R70, 0xfffffff7 ;  /* 0xfffffff746027836 */ /* 0x010fe40000000000 */
[----:B------:R-:W-:-:S03]  /*65a0*/  VIADD R3, R71, 0xfffffff3 ;  /* 0xfffffff347037836 */ /* 0x000fc60000000000 */
[----:B------:R-:W2:Y:S01]  /*65b0*/  LDC R5, c[0x0][0x3a0] ;  /* 0x0000e800ff057b82 */ /* 0x000ea20000000800 */
[----:B------:R-:W-:Y:S01]  /*65c0*/  IMAD.WIDE R38, R4, 0x4, R214 ;  /* 0x0000000404267825 */ /* 0x000fe200078e02d6 */
[----:B------:R-:W-:Y:S02]  /*65d0*/  ISETP.GE.U32.AND P3, PT, R2, 0x7fffffb8, PT ;  /* 0x7fffffb80200780c */ /* 0x000fe40003f66070 */
[----:B------:R-:W-:Y:S01]  /*65e0*/  SHF.L.U32 R2, R102, 0x2, RZ ;  /* 0x0000000266027819 */ /* 0x000fe200000006ff */
[----:B------:R-:W-:Y:S01]  /*65f0*/  IMAD.WIDE R36, R4, 0x4, R216 ;  /* 0x0000000404247825 */ /* 0x000fe200078e02d8 */
[----:B------:R-:W-:Y:S01]  /*6600*/  ISETP.GE.U32.AND P0, PT, R3, 0x7fffffb4, PT ;  /* 0x7fffffb40300780c */ /* 0x000fe20003f06070 */
[----:B------:R3:W-:Y:S01]  /*6610*/  STL.64 [R1+0xbb0], R38 ;  /* 0x000bb02601007387 */ /* 0x0007e20000100a00 */
[----:B------:R-:W4:Y:S01]  /*6620*/  LDC R7, c[0x0][0x3a0] ;  /* 0x0000e800ff077b82 */ /* 0x000f220000000800 */
[----:B------:R-:W-:Y:S02]  /*6630*/  VIADD R3, R2, UR5 ;  /* 0x0000000502037c36 */ /* 0x000fe40008000000 */
[C---:B------:R-:W-:Y:S01]  /*6640*/  IMAD.WIDE R34, R4.reuse, 0x4, R218 ;  /* 0x0000000404227825 */ /* 0x040fe200078e02da */
[----:B------:R1:W-:Y:S03]  /*6650*/  STL.64 [R1+0xba8], R36 ;  /* 0x000ba82401007387 */ /* 0x0003e60000100a00 */
[C---:B------:R-:W-:Y:S01]  /*6660*/  IMAD.WIDE R32, R4.reuse, 0x4, R220 ;  /* 0x0000000404207825 */ /* 0x040fe200078e02dc */
[----:B------:R-:W-:Y:S01]  /*6670*/  @!PT LDS RZ, [RZ] ;  /* 0x00000000fffff984 */ /* 0x000fe20000000800 */
[----:B------:R-:W-:Y:S01]  /*6680*/  @!PT LDS RZ, [RZ] ;  /* 0x00000000fffff984 */ /* 0x000fe20000000800 */
[----:B------:R-:W-:Y:S01]  /*6690*/  @!PT LDS RZ, [RZ] ;  /* 0x00000000fffff984 */ /* 0x000fe20000000800 */
[----:B------:R-:W-:Y:S03]  /*66a0*/  LDGSTS.E [R3], desc[UR36][R214.64], !P5 ;  /* 0x00000000d6037fae */ /* 0x000fe6000e9a1024 */
[C---:B------:R-:W-:Y:S01]  /*66b0*/  IMAD.WIDE R30, R4.reuse, 0x4, R222 ;  /* 0x00000004041e7825 */ /* 0x040fe200078e02de */
[----:B------:R-:W-:Y:S03]  /*66c0*/  LDGSTS.E [R3+0x80], desc[UR36][R216.64], !P5 ;  /* 0x00080000d8037fae */ /* 0x000fe6000e9a1024 */
        /* <DEDUP_REMOVED lines=20> */
[----:B------:R-:W-:Y:S01]  /*6810*/  IMAD.WIDE R8, R4, 0x4, R244 ;  /* 0x0000000404087825 */ /* 0x000fe200078e02f4 */
[----:B------:R-:W-:Y:S03]  /*6820*/  LDGSTS.E [R3+0x600], desc[UR36][R238.64], !P5 ;  /* 0x00600000ee037fae */ /* 0x000fe6000e9a1024 */
[----:B-1----:R-:W-:Y:S01]  /*6830*/  VIADD R4, R6, 0xffffffe7 ;  /* 0xffffffe706047836 */ /* 0x002fe20000000000 */
[----:B------:R-:W-:Y:S01]  /*6840*/  LDGSTS.E [R3+0x680], desc[UR36][R240.64], !P5 ;  /* 0x00680000f0037fae */ /* 0x000fe2000e9a1024 */
[----:B------:R-:W1:Y:S01]  /*6850*/  LDC R6, c[0x0][0x3a0] ;  /* 0x0000e800ff067b82 */ /* 0x000e620000000800 */
[----:B--2---:R-:W-:-:S02]  /*6860*/  VIADD R5, R5, 0xffffffeb ;  /* 0xffffffeb05057836 */ /* 0x004fc40000000000 */
[----:B------:R-:W-:Y:S01]  /*6870*/  LDGSTS.E [R3+0x700], desc[UR36][R242.64], !P5 ;  /* 0x00700000f2037fae */ /* 0x000fe2000e9a1024 */
[C---:B------:R-:W-:Y:S02]  /*6880*/  IMAD R102, R246.reuse, 0x31, RZ ;  /* 0x00000031f6667824 */ /* 0x040fe400078e02ff */
[----:B------:R-:W-:Y:S01]  /*6890*/  IMAD R70, R246, 0x35, RZ ;  /* 0x00000035f6467824 */ /* 0x000fe200078e02ff */
[----:B------:R-:W-:Y:S01]  /*68a0*/  LDGSTS.E [R3+0x780], desc[UR36][R244.64], !P5 ;  /* 0x00780000f4037fae */ /* 0x000fe2000e9a1024 */
[----:B------:R-:W-:Y:S01]  /*68b0*/  ISETP.GE.U32.AND P5, PT, R0, 0x7fffffb0, PT ;  /* 0x7fffffb00000780c */ /* 0x000fe20003fa6070 */
[----:B------:R-:W-:Y:S01]  /*68c0*/  IMAD.WIDE R250, R102, 0x4, R228 ;  /* 0x0000000466fa7825 */ /* 0x000fe200078e02e4 */
[----:B------:R-:W-:Y:S01]  /*68d0*/  SHF.L.U32 R0, R246, 0x3, RZ ;  /* 0x00000003f6007819 */ /* 0x000fe200000006ff */
[----:B------:R3:W-:Y:S02]  /*68e0*/  LDGSTS.E [R3+0x2000], desc[UR36][R38.64], !P4 ;  /* 0x0200000026037fae */ /* 0x0007e4000e1a1024 */
[----:B------:R-:W-:-:S02]  /*68f0*/  IMAD.WIDE R116, R102, 0x4, R230 ;  /* 0x0000000466747825 */ /* 0x000fc400078e02e6 */
[----:B------:R2:W-:Y:S02]  /*6900*/  LDGSTS.E [R3+0x2080], desc[UR36][R36.64], !P4 ;  /* 0x0208000024037fae */ /* 0x0005e4000e1a1024 */
[C---:B------:R-:W-:Y:S02]  /*6910*/  IMAD.WIDE R114, R102.reuse, 0x4, R232 ;  /* 0x0000000466727825 */ /* 0x040fe400078e02e8 */
[----:B------:R1:W-:Y:S02]  /*6920*/  LDGSTS.E [R3+0x2100], desc[UR36][R34.64], !P4 ;  /* 0x0210000022037fae */ /* 0x0003e4000e1a1024 */
[----:B------:R-:W-:Y:S02]  /*6930*/  IMAD.WIDE R112, R102, 0x4, R234 ;  /* 0x0000000466707825 */ /* 0x000fe400078e02ea */
[----:B------:R1:W-:Y:S02]  /*6940*/  LDGSTS.E [R3+0x2180], desc[UR36][R32.64], !P4 ;  /* 0x0218000020037fae */ /* 0x0003e4000e1a1024 */
[----:B---3--:R-:W-:-:S02]  /*6950*/  IMAD.WIDE R38, R0, 0x4, R214 ;  /* 0x0000000400267825 */ /* 0x008fc400078e02d6 */
[----:B------:R3:W-:Y:S02]  /*6960*/  LDGSTS.E [R3+0x2200], desc[UR36][R30.64], !P4 ;  /* 0x022000001e037fae */ /* 0x0007e4000e1a1024 */
[----:B--2---:R-:W-:Y:S02]  /*6970*/  IMAD.WIDE R36, R0, 0x4, R216 ;  /* 0x0000000400247825 */ /* 0x004fe400078e02d8 */
[----:B------:R2:W-:Y:S02]  /*6980*/  LDGSTS.E [R3+0x2280], desc[UR36][R28.64], !P4 ;  /* 0x022800001c037fae */ /* 0x0005e4000e1a1024 */
[C---:B------:R-:W-:Y:S02]  /*6990*/  IMAD.WIDE R110, R102.reuse, 0x4, R236 ;  /* 0x00000004666e7825 */ /* 0x040fe400078e02ec */
[----:B------:R1:W-:Y:S02]  /*69a0*/  LDGSTS.E [R3+0x2300], desc[UR36][R26.64], !P4 ;  /* 0x023000001a037fae */ /* 0x0003e4000e1a1024 */
[----:B------:R-:W-:-:S02]  /*69b0*/  IMAD.WIDE R108, R102, 0x4, R238 ;  /* 0x00000004666c7825 */ /* 0x000fc400078e02ee */
[----:B------:R1:W-:Y:S02]  /*69c0*/  LDGSTS.E [R3+0x2380], desc[UR36][R24.64], !P4 ;  /* 0x0238000018037fae */ /* 0x0003e4000e1a1024 */
[C---:B------:R-:W-:Y:S02]  /*69d0*/  IMAD.WIDE R106, R102.reuse, 0x4, R240 ;  /* 0x00000004666a7825 */ /* 0x040fe400078e02f0 */
[----:B------:R1:W-:Y:S02]  /*69e0*/  LDGSTS.E [R3+0x2400], desc[UR36][R22.64], !P4 ;  /* 0x0240000016037fae */ /* 0x0003e4000e1a1024 */
[----:B------:R-:W-:Y:S02]  /*69f0*/  IMAD.WIDE R104, R102, 0x4, R242 ;  /* 0x0000000466687825 */ /* 0x000fe400078e02f2 */
[----:B------:R1:W-:Y:S02]  /*6a00*/  LDGSTS.E [R3+0x2480], desc[UR36][R20.64], !P4 ;  /* 0x0248000014037fae */ /* 0x0003e4000e1a1024 */
[----:B------:R-:W-:-:S02]  /*6a10*/  IMAD.WIDE R100, R70, 0x4, R214 ;  /* 0x0000000446647825 */ /* 0x000fc400078e02d6 */
[----:B------:R1:W-:Y:S02]  /*6a20*/  LDGSTS.E [R3+0x2500], desc[UR36][R18.64], !P4 ;  /* 0x0250000012037fae */ /* 0x0003e4000e1a1024 */
[C---:B------:R-:W-:Y:S02]  /*6a30*/  IMAD.WIDE R84, R70.reuse, 0x4, R230 ;  /* 0x0000000446547825 */ /* 0x040fe400078e02e6 */
[----:B------:R1:W-:Y:S02]  /*6a40*/  LDGSTS.E [R3+0x2580], desc[UR36][R16.64], !P4 ;  /* 0x0258000010037fae */ /* 0x0003e4000e1a1024 */
[----:B------:R-:W-:Y:S02]  /*6a50*/  IMAD.WIDE R72, R70, 0x4, R242 ;  /* 0x0000000446487825 */ /* 0x000fe400078e02f2 */
[----:B------:R1:W-:Y:S04]  /*6a60*/  STL.64 [R1+0xba0], R34 ;  /* 0x000ba02201007387 */ /* 0x0003e80000100a00 */
[----:B------:R2:W-:Y:S04]  /*6a70*/  LDGSTS.E [R3+0x2600], desc[UR36][R14.64], !P4 ;  /* 0x026000000e037fae */ /* 0x0005e8000e1a1024 */
[----:B------:R2:W-:Y:S04]  /*6a80*/  STL.64 [R1+0xb98], R32 ;  /* 0x000b982001007387 */ /* 0x0005e80000100a00 */
[----:B------:R3:W-:Y:S01]  /*6a90*/  LDGSTS.E [R3+0x2680], desc[UR36][R12.64], !P4 ;  /* 0x026800000c037fae */ /* 0x0007e2000e1a1024 */
[----:B-1----:R-:W-:-:S03]  /*6aa0*/  IMAD.WIDE R34, R0, 0x4, R218 ;  /* 0x0000000400227825 */ /* 0x002fc600078e02da */
[----:B------:R3:W-:Y:S04]  /*6ab0*/  STL.64 [R1+0xb90], R30 ;  /* 0x000b901e01007387 */ /* 0x0007e80000100a00 */
[----:B------:R1:W-:Y:S01]  /*6ac0*/  LDGSTS.E [R3+0x2700], desc[UR36][R10.64], !P4 ;  /* 0x027000000a037fae */ /* 0x0003e2000e1a1024 */
[----:B--2---:R-:W-:-:S03]  /*6ad0*/  IMAD.WIDE R32, R0, 0x4, R220 ;  /* 0x0000000400207825 */ /* 0x004fc600078e02dc */
[----:B------:R2:W-:Y:S04]  /*6ae0*/  STL.64 [R1+0xb88], R28 ;  /* 0x000b881c01007387 */ /* 0x0005e80000100a00 */
[----:B------:R1:W-:Y:S01]  /*6af0*/  LDGSTS.E [R3+0x2780], desc[UR36][R8.64], !P4 ;  /* 0x0278000008037fae */ /* 0x0003e2000e1a1024 */
[C---:B---3--:R-:W-:Y:S01]  /*6b00*/  IMAD.WIDE R30, R0.reuse, 0x4, R222 ;  /* 0x00000004001e7825 */ /* 0x048fe200078e02de */
[----:B------:R-:W-:Y:S02]  /*6b10*/  ISETP.GE.U32.AND P4, PT, R5, 0x7fffffac, PT ;  /* 0x7fffffac0500780c */ /* 0x000fe40003f86070 */
[----:B------:R3:W-:Y:S01]  /*6b20*/  STL.64 [R1+0xb80], R26 ;  /* 0x000b801a01007387 */ /* 0x0007e20000100a00 */
[----:B------:R-:W1:Y:S01]  /*6b30*/  LDC R5, c[0x0][0x3a0] ;  /* 0x0000e800ff057b82 */ /* 0x000e620000000800 */
[----:B--2---:R-:W-:-:S02]  /*6b40*/  IMAD.WIDE R28, R0, 0x4, R224 ;  /* 0x00000004001c7825 */ /* 0x004fc400078e02e0 */
[----:B------:R2:W-:Y:S04]  /*6b50*/  LDGSTS.E [R3+0x4000], desc[UR36][R38.64], !P3 ;  /* 0x0400000026037fae */ /* 0x0005e8000d9a1024 */
[----:B------:R2:W-:Y:S01]  /*6b60*/  STL.64 [R1+0xb78], R24 ;  /* 0x000b781801007387 */ /* 0x0005e20000100a00 */
[----:B---3--:R-:W-:-:S03]  /*6b70*/  IMAD.WIDE R26, R0, 0x4, R226 ;  /* 0x00000004001a7825 */ /* 0x008fc600078e02e2 */
[----:B------:R3:W-:Y:S04]  /*6b80*/  LDGSTS.E [R3+0x4080], desc[UR36][R36.64], !P3 ;  /* 0x0408000024037fae */ /* 0x0007e8000d9a1024 */
[----:B------:R1:W-:Y:S01]  /*6b90*/  STL.64 [R1+0xb70], R22 ;  /* 0x000b701601007387 */ /* 0x0003e20000100a00 */
[----:B--2---:R-:W-:-:S03]  /*6ba0*/  IMAD.WIDE R24, R0, 0x4, R228 ;  /* 0x0000000400187825 */ /* 0x004fc600078e02e4 */
[----:B------:R2:W-:Y:S01]  /*6bb0*/  LDGSTS.E [R3+0x4100], desc[UR36][R34.64], !P3 ;  /* 0x0410000022037fae */ /* 0x0005e2000d9a1024 */
[----:B-1----:R-:W-:-:S03]  /*6bc0*/  IADD3 R5, PT, PT, R5, -0x1d, RZ ;  /* 0xffffffe305057810 */ /* 0x002fc60007ffe0ff */
[----:B------:R1:W-:Y:S01]  /*6bd0*/  STL.64 [R1+0xb68], R20 ;  /* 0x000b681401007387 */ /* 0x0003e20000100a00 */
[----:B------:R-:W-:-:S03]  /*6be0*/  IMAD.WIDE R22, R0, 0x4, R230 ;  /* 0x0000000400167825 */ /* 0x000fc600078e02e6 */
[----:B------:R2:W-:Y:S04]  /*6bf0*/  LDGSTS.E [R3+0x4180], desc[UR36][R32.64], !P3 ;  /* 0x0418000020037fae */ /* 0x0005e8000d9a1024 */
[----:B------:R2:W-:Y:S01]  /*6c00*/  STL.64 [R1+0xb60], R18 ;  /* 0x000b601201007387 */ /* 0x0005e20000100a00 */
[----:B-1----:R-:W-:-:S03]  /*6c10*/  IMAD.WIDE R20, R0, 0x4, R232 ;  /* 0x0000000400147825 */ /* 0x002fc600078e02e8 */
[----:B------:R1:W-:Y:S04]  /*6c20*/  LDGSTS.E [R3+0x4200], desc[UR36][R30.64], !P3 ;  /* 0x042000001e037fae */ /* 0x0003e8000d9a1024 */
[----:B------:R1:W-:Y:S01]  /*6c30*/  STL.64 [R1+0xb58], R16 ;  /* 0x000b581001007387 */ /* 0x0003e20000100a00 */
[----:B--2---:R-:W-:-:S03]  /*6c40*/  IMAD.WIDE R18, R0, 0x4, R234 ;  /* 0x0000000400127825 */ /* 0x004fc600078e02ea */
        /* <DEDUP_REMOVED lines=13> */
[----:B------:R2:W-:Y:S01]  /*6d20*/  LDGSTS.E [R3+0x4500], desc[UR36][R18.64], !P3 ;  /* 0x0450000012037fae */ /* 0x0005e2000d9a1024 */
[----:B-1----:R-:W-:-:S03]  /*6d30*/  IMAD.WIDE R8, R0, 0x4, R244 ;  /* 0x0000000400087825 */ /* 0x002fc600078e02f4 */
[----:B------:R1:W-:Y:S01]  /*6d40*/  LDGSTS.E [R3+0x4580], desc[UR36][R16.64], !P3 ;  /* 0x0458000010037fae */ /* 0x0003e2000d9a1024 */
[----:B------:R-:W-:-:S03]  /*6d50*/  IMAD.SHL.U32 R0, R246, 0x10, RZ ;  /* 0x00000010f6007824 */ /* 0x000fc600078e00ff */
[----:B------:R1:W-:Y:S04]  /*6d60*/  LDGSTS.E [R3+0x4600], desc[UR36][R14.64], !P3 ;  /* 0x046000000e037fae */ /* 0x0003e8000d9a1024 */
[----:B------:R1:W-:Y:S04]  /*6d70*/  LDGSTS.E [R3+0x4680], desc[UR36][R12.64], !P3 ;  /* 0x046800000c037fae */ /* 0x0003e8000d9a1024 */
[----:B------:R1:W-:Y:S04]  /*6d80*/  LDGSTS.E [R3+0x4700], desc[UR36][R10.64], !P3 ;  /* 0x047000000a037fae */ /* 0x0003e8000d9a1024 */
[----:B------:R1:W-:Y:S01]  /*6d90*/  LDGSTS.E [R3+0x4780], desc[UR36][R8.64], !P3 ;  /* 0x0478000008037fae */ /* 0x0003e2000d9a1024 */
[----:B------:R-:W-:Y:S01]  /*6da0*/  ISETP.GE.U32.AND P3, PT, R4, 0x7fffffa8, PT ;  /* 0x7fffffa80400780c */ /* 0x000fe20003f66070 */
[----:B------:R-:W-:-:S02]  /*6db0*/  IMAD R4, R246, 0xc, RZ ;  /* 0x0000000cf6047824 */ /* 0x000fc400078e02ff */
[----:B------:R1:W-:Y:S04]  /*6dc0*/  STL.64 [R1+0xab0], R38 ;  /* 0x000ab02601007387 */ /* 0x0003e80000100a00 */
[----:B------:R3:W-:Y:S04]  /*6dd0*/  STL.64 [R1+0xaa8], R36 ;  /* 0x000aa82401007387 */ /* 0x0007e80000100a00 */
[----:B------:R2:W-:Y:S01]  /*6de0*/  STL.64 [R1+0xaa0], R34 ;  /* 0x000aa02201007387 */ /* 0x0005e20000100a00 */
[----:B-1----:R-:W-:-:S03]  /*6df0*/  IMAD.WIDE R38, R4, 0x4, R214 ;  /* 0x0000000404267825 */ /* 0x002fc600078e02d6 */
[----:B------:R1:W-:Y:S01]  /*6e00*/  STL.64 [R1+0xa98], R32 ;  /* 0x000a982001007387 */ /* 0x0003e20000100a00 */
[----:B---3--:R-:W-:-:S03]  /*6e10*/  IMAD.WIDE R36, R4, 0x4, R216 ;  /* 0x0000000404247825 */ /* 0x008fc600078e02d8 */
[----:B------:R3:W-:Y:S01]  /*6e20*/  STL.64 [R1+0xa90], R30 ;  /* 0x000a901e01007387 */ /* 0x0007e20000100a00 */
[----:B--2---:R-:W-:-:S03]  /*6e30*/  IMAD.WIDE R34, R4, 0x4, R218 ;  /* 0x0000000404227825 */ /* 0x004fc600078e02da */
[----:B------:R2:W-:Y:S01]  /*6e40*/  STL.64 [R1+0xa88], R28 ;  /* 0x000a881c01007387 */ /* 0x0005e20000100a00 */
[----:B-1----:R-:W-:-:S03]  /*6e50*/  IMAD.WIDE R32, R4, 0x4, R220 ;  /* 0x0000000404207825 */ /* 0x002fc600078e02dc */
[----:B------:R1:W-:Y:S01]  /*6e60*/  STL.64 [R1+0xa80], R26 ;  /* 0x000a801a01007387 */ /* 0x0003e20000100a00 */
[----:B---3--:R-:W-:-:S03]  /*6e70*/  IMAD.WIDE R30, R4, 0x4, R222 ;  /* 0x00000004041e7825 */ /* 0x008fc600078e02de */
[----:B------:R3:W-:Y:S01]  /*6e80*/  LDGSTS.E [R3+0x6000], desc[UR36][R38.64], !P0 ;  /* 0x0600000026037fae */ /* 0x0007e2000c1a1024 */
[----:B--2---:R-:W-:-:S03]  /*6e90*/  IMAD.WIDE R28, R4, 0x4, R224 ;  /* 0x00000004041c7825 */ /* 0x004fc600078e02e0 */
        /* <DEDUP_REMOVED lines=29> */
[----:B------:R2:W-:Y:S01]  /*7070*/  LDGSTS.E [R3+0x6500], desc[UR36][R18.64], !P0 ;  /* 0x0650000012037fae */ /* 0x0005e2000c1a1024 */
[----:B------:R-:W-:-:S03]  /*7080*/  VIADD R4, R6, 0xffffffdf ;  /* 0xffffffdf06047836 */ /* 0x000fc60000000000 */
[----:B------:R1:W-:Y:S01]  /*7090*/  STL.64 [R1+0x9a8], R36 ;  /* 0x0009a82401007387 */ /* 0x0003e20000100a00 */
[----:B------:R-:W2:Y:S03]  /*70a0*/  LDC R6, c[0x0][0x3a0] ;  /* 0x0000e800ff067b82 */ /* 0x000ea60000000800 */
[----:B------:R2:W-:Y:S01]  /*70b0*/  LDGSTS.E [R3+0x6580], desc[UR36][R16.64], !P0 ;  /* 0x0658000010037fae */ /* 0x0005e2000c1a1024 */
[----:B---3--:R-:W-:-:S03]  /*70c0*/  IMAD.WIDE R38, R0, 0x4, R214 ;  /* 0x0000000400267825 */ /* 0x008fc600078e02d6 */
[----:B------:R3:W-:Y:S04]  /*70d0*/  STL.64 [R1+0x9a0], R34 ;  /* 0x0009a02201007387 */ /* 0x0007e80000100a00 */
[----:B------:R2:W-:Y:S01]  /*70e0*/  LDGSTS.E [R3+0x6600], desc[UR36][R14.64], !P0 ;  /* 0x066000000e037fae */ /* 0x0005e2000c1a1024 */
[----:B-1----:R-:W-:-:S03]  /*70f0*/  IMAD.WIDE R36, R0, 0x4, R216 ;  /* 0x0000000400247825 */ /* 0x002fc600078e02d8 */
[----:B------:R1:W-:Y:S04]  /*7100*/  STL.64 [R1+0x998], R32 ;  /* 0x0009982001007387 */ /* 0x0003e80000100a00 */
[----:B------:R2:W-:Y:S01]  /*7110*/  LDGSTS.E [R3+0x6680], desc[UR36][R12.64], !P0 ;  /* 0x066800000c037fae */ /* 0x0005e2000c1a1024 */
[----:B---3--:R-:W-:-:S03]  /*7120*/  IMAD.WIDE R34, R0, 0x4, R218 ;  /* 0x0000000400227825 */ /* 0x008fc600078e02da */
[----:B------:R3:W-:Y:S04]  /*7130*/  STL.64 [R1+0x990], R30 ;  /* 0x0009901e01007387 */ /* 0x0007e80000100a00 */
[----:B------:R2:W-:Y:S01]  /*7140*/  LDGSTS.E [R3+0x6700], desc[UR36][R10.64], !P0 ;  /* 0x067000000a037fae */ /* 0x0005e2000c1a1024 */
[----:B-1----:R-:W-:-:S03]  /*7150*/  IMAD.WIDE R32, R0, 0x4, R220 ;  /* 0x0000000400207825 */ /* 0x002fc600078e02dc */
[----:B------:R1:W-:Y:S04]  /*7160*/  STL.64 [R1+0x988], R28 ;  /* 0x0009881c01007387 */ /* 0x0003e80000100a00 */
[----:B------:R2:W-:Y:S01]  /*7170*/  LDGSTS.E [R3+0x6780], desc[UR36][R8.64], !P0 ;  /* 0x0678000008037fae */ /* 0x0005e2000c1a1024 */
[C---:B---3--:R-:W-:Y:S01]  /*7180*/  IMAD.WIDE R30, R0.reuse, 0x4, R222 ;  /* 0x00000004001e7825 */ /* 0x048fe200078e02de */
[----:B------:R-:W-:Y:S02]  /*7190*/  ISETP.GE.U32.AND P0, PT, R5, 0x7fffffa4, PT ;  /* 0x7fffffa40500780c */ /* 0x000fe40003f06070 */
[----:B------:R3:W-:Y:S01]  /*71a0*/  STL.64 [R1+0x980], R26 ;  /* 0x0009801a01007387 */ /* 0x0007e20000100a00 */
[----:B------:R-:W2:Y:S01]  /*71b0*/  LDC R5, c[0x0][0x3a0] ;  /* 0x0000e800ff057b82 */ /* 0x000ea20000000800 */
[----:B-1----:R-:W-:-:S02]  /*71c0*/  IMAD.WIDE R28, R0, 0x4, R224 ;  /* 0x00000004001c7825 */ /* 0x002fc400078e02e0 */
[----:B------:R1:W-:Y:S04]  /*71d0*/  LDGSTS.E [R3+0x8000], desc[UR36][R38.64], !P5 ;  /* 0x0800000026037fae */ /* 0x0003e8000e9a1024 */
[----:B------:R1:W-:Y:S01]  /*71e0*/  STL.64 [R1+0x978], R24 ;  /* 0x0009781801007387 */ /* 0x0003e20000100a00 */
[----:B---3--:R-:W-:-:S03]  /*71f0*/  IMAD.WIDE R26, R0, 0x4, R226 ;  /* 0x00000004001a7825 */ /* 0x008fc600078e02e2 */
[----:B------:R3:W-:Y:S04]  /*7200*/  LDGSTS.E [R3+0x8080], desc[UR36][R36.64], !P5 ;  /* 0x0808000024037fae */ /* 0x0007e8000e9a1024 */
[----:B------:R2:W-:Y:S01]  /*7210*/  STL.64 [R1+0x970], R22 ;  /* 0x0009701601007387 */ /* 0x0005e20000100a00 */
[----:B-1----:R-:W-:-:S03]  /*7220*/  IMAD.WIDE R24, R0, 0x4, R228 ;  /* 0x0000000400187825 */ /* 0x002fc600078e02e4 */
[----:B------:R1:W-:Y:S01]  /*7230*/  LDGSTS.E [R3+0x8100], desc[UR36][R34.64], !P5 ;  /* 0x0810000022037fae */ /* 0x0003e2000e9a1024 */
[----:B--2---:R-:W-:-:S03]  /*7240*/  VIADD R5, R5, 0xffffffdb ;  /* 0xffffffdb05057836 */ /* 0x004fc60000000000 */
[----:B------:R2:W-:Y:S01]  /*7250*/  STL.64 [R1+0x968], R20 ;  /* 0x0009681401007387 */ /* 0x0005e20000100a00 */
[----:B------:R-:W-:-:S03]  /*7260*/  IMAD.WIDE R22, R0, 0x4, R230 ;  /* 0x0000000400167825 */ /* 0x000fc600078e02e6 */
        /* <DEDUP_REMOVED lines=19> */
[----:B------:R1:W-:Y:S01]  /*73a0*/  LDGSTS.E [R3+0x8500], desc[UR36][R18.64], !P5 ;  /* 0x0850000012037fae */ /* 0x0003e2000e9a1024 */
[----:B--2---:R-:W-:-:S03]  /*73b0*/  IMAD.WIDE R8, R0, 0x4, R244 ;  /* 0x0000000400087825 */ /* 0x004fc600078e02f4 */
[----:B------:R2:W-:Y:S01]  /*73c0*/  LDGSTS.E [R3+0x8580], desc[UR36][R16.64], !P5 ;  /* 0x0858000010037fae */ /* 0x0005e2000e9a1024 */
[----:B------:R-:W-:-:S03]  /*73d0*/  IMAD R0, R246, 0x18, RZ ;  /* 0x00000018f6007824 */ /* 0x000fc600078e02ff */
        /* <DEDUP_REMOVED lines=16> */
[----:B----4-:R-:W-:-:S03]  /*74e0*/  IMAD.WIDE R32, R4, 0x4, R220 ;  /* 0x0000000404207825 */ /* 0x010fc600078e02dc */
        /* <DEDUP_REMOVED lines=8> */
[----:B------:R4:W-:Y:S01]  /*7570*/  LDGSTS.E [R3+0xa000], desc[UR36][R38.64], !P4 ;  /* 0x0a00000026037fae */ /* 0x0009e2000e1a1024 */
[----:B-1----:R-:W-:-:S03]  /*7580*/  IMAD.WIDE R22, R4, 0x4, R230 ;  /* 0x0000000404167825 */ /* 0x002fc600078e02e6 */
[----:B------:R1:W-:Y:S01]  /*7590*/  STL.64 [R1+0x858], R16 ;  /* 0x0008581001007387 */ /* 0x0003e20000100a00 */
[----:B---3--:R-:W-:-:S03]  /*75a0*/  IMAD.WIDE R20, R4, 0x4, R232 ;  /* 0x0000000404147825 */ /* 0x008fc600078e02e8 */
[----:B------:R3:W-:Y:S01]  /*75b0*/  LDGSTS.E [R3+0xa080], desc[UR36][R36.64], !P4 ;  /* 0x0a08000024037fae */ /* 0x0007e2000e1a1024 */
[----:B--2---:R-:W-:-:S03]  /*75c0*/  IMAD.WIDE R18, R4, 0x4, R234 ;  /* 0x0000000404127825 */ /* 0x004fc600078e02ea */
        /* <DEDUP_REMOVED lines=15> */
[----:B------:R3:W-:Y:S01]  /*76c0*/  STL.64 [R1+0x7a8], R36 ;  /* 0x0007a82401007387 */ /* 0x0007e20000100a00 */
[----:B------:R-:W-:Y:S02]  /*76d0*/  VIADD R4, R6, 0xffffffd7 ;  /* 0xffffffd706047836 */ /* 0x000fe40000000000 */
[----:B------:R-:W1:Y:S01]  /*76e0*/  LDC R6, c[0x0][0x3a0] ;  /* 0x0000e800ff067b82 */ /* 0x000e620000000800 */
[----:B------:R1:W-:Y:S01]  /*76f0*/  LDGSTS.E [R3+0xa380], desc[UR36][R24.64], !P4 ;  /* 0x0a38000018037fae */ /* 0x0003e2000e1a1024 */
[----:B----4-:R-:W-:-:S03]  /*7700*/  IMAD.WIDE R38, R0, 0x4, R214 ;  /* 0x0000000400267825 */ /* 0x010fc600078e02d6 */
[----:B------:R4:W-:Y:S04]  /*7710*/  STL.64 [R1+0x7a0], R34 ;  /* 0x0007a02201007387 */ /* 0x0009e80000100a00 */
[----:B------:R1:W-:Y:S01]  /*7720*/  LDGSTS.E [R3+0xa400], desc[UR36][R22.64], !P4 ;  /* 0x0a40000016037fae */ /* 0x0003e2000e1a1024 */
[----:B---3--:R-:W-:-:S03]  /*7730*/  IMAD.WIDE R36, R0, 0x4, R216 ;  /* 0x0000000400247825 */ /* 0x008fc600078e02d8 */
[----:B------:R3:W-:Y:S04]  /*7740*/  STL.64 [R1+0x798], R32 ;  /* 0x0007982001007387 */ /* 0x0007e80000100a00 */
        /* <DEDUP_REMOVED lines=19> */
[C---:B--2---:R-:W-:Y:S01]  /*7880*/  IMAD.WIDE R22, R0.reuse, 0x4, R230 ;  /* 0x0000000400167825 */ /* 0x044fe200078e02e6 */
[----:B------:R-:W-:Y:S02]  /*7890*/  ISETP.GE.U32.AND P4, PT, R5, 0x7fffff9c, PT ;  /* 0x7fffff9c0500780c */ /* 0x000fe40003f86070 */
[----:B------:R2:W-:Y:S01]  /*78a0*/  STL.64 [R1+0x760], R18 ;  /* 0x0007601201007387 */ /* 0x0005e20000100a00 */
[----:B------:R-:W3:Y:S03]  /*78b0*/  LDC R5, c[0x0][0x3a0] ;  /* 0x0000e800ff057b82 */ /* 0x000ee60000000800 */
        /* <DEDUP_REMOVED lines=9> */
[----:B---3--:R-:W-:-:S03]  /*7950*/  VIADD R5, R5, 0xffffffd3 ;  /* 0xffffffd305057836 */ /* 0x008fc60000000000 */
[----:B------:R3:W-:Y:S01]  /*7960*/  LDGSTS.E [R3+0xc180], desc[UR36][R32.64], !P3 ;  /* 0x0c18000020037fae */ /* 0x0007e2000d9a1024 */
[----:B----4-:R-:W-:-:S03]  /*7970*/  IMAD.WIDE R14, R0, 0x4, R238 ;  /* 0x00000004000e7825 */ /* 0x010fc600078e02ee */
[----:B------:R4:W-:Y:S04]  /*7980*/  STL.64 [R1+0x740], R10 ;  /* 0x0007400a01007387 */ /* 0x0009e80000100a00 */
[----:B------:R2:W-:Y:S01]  /*7990*/  LDGSTS.E [R3+0xc200], desc[UR36][R30.64], !P3 ;  /* 0x0c2000001e037fae */ /* 0x0005e2000d9a1024 */
[----:B-1----:R-:W-:-:S03]  /*79a0*/  IMAD.WIDE R12, R0, 0x4, R240 ;  /* 0x00000004000c7825 */ /* 0x002fc600078e02f0 */
[----:B------:R1:W-:Y:S04]  /*79b0*/  STL.64 [R1+0x738], R8 ;  /* 0x0007380801007387 */ /* 0x0003e80000100a00 */
[----:B------:R2:W-:Y:S01]  /*79c0*/  LDGSTS.E [R3+0xc280], desc[UR36][R28.64], !P3 ;  /* 0x0c2800001c037fae */ /* 0x0005e2000d9a1024 */
[----:B----4-:R-:W-:-:S03]  /*79d0*/  IMAD.WIDE R10, R0, 0x4, R242 ;  /* 0x00000004000a7825 */ /* 0x010fc600078e02f2 */
[----:B------:R4:W-:Y:S01]  /*79e0*/  STL.64 [R1+0x6b0], R38 ;  /* 0x0006b02601007387 */ /* 0x0009e20000100a00 */
[----:B-1----:R-:W-:-:S03]  /*79f0*/  IMAD.WIDE R8, R0, 0x4, R244 ;  /* 0x0000000400087825 */ /* 0x002fc600078e02f4 */
[----:B------:R1:W-:Y:S01]  /*7a00*/  LDGSTS.E [R3+0xc300], desc[UR36][R26.64], !P3 ;  /* 0x0c3000001a037fae */ /* 0x0003e2000d9a1024 */
[----:B------:R-:W-:-:S03]  /*7a10*/  IMAD R0, R246, 0x1c, RZ ;  /* 0x0000001cf6007824 */ /* 0x000fc600078e02ff */
[----:B------:R1:W-:Y:S01]  /*7a20*/  STL.64 [R1+0x6a8], R36 ;  /* 0x0006a82401007387 */ /* 0x0003e20000100a00 */
[----:B----4-:R-:W-:-:S03]  /*7a30*/  IMAD.WIDE R38, R0, 0x4, R214 ;  /* 0x0000000400267825 */ /* 0x010fc600078e02d6 */
        /* <DEDUP_REMOVED lines=21> */
[----:B----4-:R-:W-:-:S03]  /*7b90*/  IMAD.WIDE R24, R0, 0x4, R228 ;  /* 0x0000000400187825 */ /* 0x010fc600078e02e4 */
[----:B------:R1:W-:Y:S04]  /*7ba0*/  STL.64 [R1+0x668], R20 ;  /* 0x0006681401007387 */ /* 0x0003e80000100a00 */
[----:B------:R4:W-:Y:S01]  /*7bb0*/  LDGSTS.E [R3+0xc780], desc[UR36][R8.64], !P3 ;  /* 0x0c78000008037fae */ /* 0x0009e2000d9a1024 */
[----:B--2---:R-:W-:Y:S01]  /*7bc0*/  IMAD.WIDE R22, R0, 0x4, R230 ;  /* 0x0000000400167825 */ /* 0x004fe200078e02e6 */
[----:B------:R-:W-:Y:S02]  /*7bd0*/  ISETP.GE.U32.AND P3, PT, R4, 0x7fffff98, PT ;  /* 0x7fffff980400780c */ /* 0x000fe40003f66070 */
[----:B------:R2:W-:Y:S01]  /*7be0*/  STL.64 [R1+0x660], R18 ;  /* 0x0006601201007387 */ /* 0x0005e20000100a00 */
[----:B------:R-:W-:-:S03]  /*7bf0*/  SHF.L.U32 R4, R246, 0x5, RZ ;  /* 0x00000005f6047819 */ /* 0x000fc600000006ff */
        /* <DEDUP_REMOVED lines=20> */
[----:B------:R4:W-:Y:S01]  /*7d40*/  STL.64 [R1+0x5a8], R36 ;  /* 0x0005a82401007387 */ /* 0x0009e20000100a00 */
[----:B------:R-:W-:-:S03]  /*7d50*/  IMAD R0, R246, 0x24, RZ ;  /* 0x00000024f6007824 */ /* 0x000fc600078e02ff */
[----:B------:R1:W-:Y:S01]  /*7d60*/  LDGSTS.E [R3+0xe380], desc[UR36][R24.64], !P0 ;  /* 0x0e38000018037fae */ /* 0x0003e2000c1a1024 */
[----:B--2---:R-:W-:-:S03]  /*7d70*/  IMAD.WIDE R38, R4, 0x4, R214 ;  /* 0x0000000404267825 */ /* 0x004fc600078e02d6 */
[----:B------:R2:W-:Y:S04]  /*7d80*/  STL.64 [R1+0x5a0], R34 ;  /* 0x0005a02201007387 */ /* 0x0005e80000100a00 */
[----:B------:R1:W-:Y:S01]  /*7d90*/  LDGSTS.E [R3+0xe400], desc[UR36][R22.64], !P0 ;  /* 0x0e40000016037fae */ /* 0x0003e2000c1a1024 */
[----:B----4-:R-:W-:-:S03]  /*7da0*/  IMAD.WIDE R36, R4, 0x4, R216 ;  /* 0x0000000404247825 */ /* 0x010fc600078e02d8 */
        /* <DEDUP_REMOVED lines=20> */
[----:B--2---:R-:W-:Y:S01]  /*7ef0*/  IMAD.WIDE R22, R4, 0x4, R230 ;  /* 0x0000000404167825 */ /* 0x004fe200078e02e6 */
[----:B------:R-:W-:Y:S02]  /*7f00*/  ISETP.GE.U32.AND P0, PT, R5, 0x7fffff94, PT ;  /* 0x7fffff940500780c */ /* 0x000fe40003f06070 */
[----:B------:R2:W-:Y:S01]  /*7f10*/  STL.64 [R1+0x560], R18 ;  /* 0x0005601201007387 */ /* 0x0005e20000100a00 */
[----:B------:R-:W-:Y:S02]  /*7f20*/  VIADD R5, R6, 0xffffffcf ;  /* 0xffffffcf06057836 */ /* 0x000fe40000000000 */
[----:B------:R-:W3:Y:S01]  /*7f30*/  LDC R6, c[0x0][0x3a0] ;  /* 0x0000e800ff067b82 */ /* 0x000ee20000000800 */
        /* <DEDUP_REMOVED lines=20> */
[----:B------:R4:W-:Y:S01]  /*8080*/  STL.64 [R1+0x4a8], R36 ;  /* 0x0004a82401007387 */ /* 0x0009e20000100a00 */
[----:B------:R-:W-:Y:S02]  /*8090*/  VIADD R4, R7, 0xffffffcb ;  /* 0xffffffcb07047836 */ /* 0x000fe40000000000 */
[----:B------:R-:W3:Y:S01]  /*80a0*/  LDC R7, c[0x0][0x3a0] ;  /* 0x0000e800ff077b82 */ /* 0x000ee20000000800 */
        /* <DEDUP_REMOVED lines=36> */
[----:B----4-:R-:W-:-:S03]  /*82f0*/  IMAD.WIDE R16, R0, 0x4, R236 ;  /* 0x0000000400107825 */ /* 0x010fc600078e02ec */
[----:B------:R4:W-:Y:S01]  /*8300*/  STL.64 [R1+0x448], R12 ;  /* 0x0004480c01007387 */ /* 0x0009e20000100a00 */
[----:B---3--:R-:W-:-:S03]  /*8310*/  IADD3 R5, PT, PT, R5, -0x39, RZ ;  /* 0xffffffc705057810 */ /* 0x008fc60007ffe0ff */
        /* <DEDUP_REMOVED lines=8> */
[----:B------:R2:W-:Y:S01]  /*83a0*/  LDGSTS.E [R3+0x12300], desc[UR36][R26.64], !P4 ;  /* 0x123000001a037fae */ /* 0x0005e2000e1a1024 */
[----:B----4-:R-:W-:-:S03]  /*83b0*/  IMAD.WIDE R8, R0, 0x4, R244 ;  /* 0x0000000400087825 */ /* 0x010fc600078e02f4 */
[----:B------:R4:W-:Y:S01]  /*83c0*/  LDGSTS.E [R3+0x12380], desc[UR36][R24.64], !P4 ;  /* 0x1238000018037fae */ /* 0x0009e2000e1a1024 */
[----:B------:R-:W-:-:S03]  /*83d0*/  IMAD R0, R246, 0x28, RZ ;  /* 0x00000028f6007824 */ /* 0x000fc600078e02ff */
[----:B------:R1:W-:Y:S04]  /*83e0*/  LDGSTS.E [R3+0x12400], desc[UR36][R22.64], !P4 ;  /* 0x1240000016037fae */ /* 0x0003e8000e1a1024 */
[----:B------:R1:W-:Y:S04]  /*83f0*/  LDGSTS.E [R3+0x12480], desc[UR36][R20.64], !P4 ;  /* 0x1248000014037fae */ /* 0x0003e8000e1a1024 */
        /* <DEDUP_REMOVED lines=16> */
[----:B-1----:R-:W-:Y:S01]  /*8500*/  IMAD.WIDE R30, R0, 0x4, R222 ;  /* 0x00000004001e7825 */ /* 0x002fe200078e02de */
[----:B------:R-:W-:Y:S02]  /*8510*/  ISETP.GE.U32.AND P4, PT, R4, 0x7fffff8c, PT ;  /* 0x7fffff8c0400780c */ /* 0x000fe40003f86070 */
[----:B------:R1:W-:Y:S01]  /*8520*/  STL.64 [R1+0x380], R26 ;  /* 0x0003801a01007387 */ /* 0x0003e20000100a00 */
[----:B------:R-:W-:Y:S02]  /*8530*/  IMAD R4, R246, 0x2c, RZ ;  /* 0x0000002cf6047824 */ /* 0x000fe400078e02ff */
[C---:B---3--:R-:W-:Y:S01]  /*8540*/  IMAD.WIDE R28, R0.reuse, 0x4, R224 ;  /* 0x00000004001c7825 */ /* 0x048fe200078e02e0 */
[----:B------:R3:W-:Y:S04]  /*8550*/  LDGSTS.E [R3+0x14000], desc[UR36][R38.64], !P3 ;  /* 0x1400000026037fae */ /* 0x0007e8000d9a1024 */
[----:B------:R4:W-:Y:S01]  /*8560*/  STL.64 [R1+0x378], R24 ;  /* 0x0003781801007387 */ /* 0x0009e20000100a00 */
[----:B-1----:R-:W-:-:S03]  /*8570*/  IMAD.WIDE R26, R0, 0x4, R226 ;  /* 0x00000004001a7825 */ /* 0x002fc600078e02e2 */
[----:B------:R1:W-:Y:S04]  /*8580*/  LDGSTS.E [R3+0x14080], desc[UR36][R36.64], !P3 ;  /* 0x1408000024037fae */ /* 0x0003e8000d9a1024 */
[----:B------:R1:W-:Y:S01]  /*8590*/  STL.64 [R1+0x370], R22 ;  /* 0x0003701601007387 */ /* 0x0003e20000100a00 */
[----:B----4-:R-:W-:-:S03]  /*85a0*/  IMAD.WIDE R24, R0, 0x4, R228 ;  /* 0x0000000400187825 */ /* 0x010fc600078e02e4 */
        /* <DEDUP_REMOVED lines=27> */
[----:B------:R-:W2:Y:S01]  /*8760*/  LDC R6, c[0x0][0x3a0] ;  /* 0x0000e800ff067b82 */ /* 0x000ea20000000800 */
[C---:B---3--:R-:W-:Y:S02]  /*8770*/  IMAD.WIDE R38, R4.reuse, 0x4, R214 ;  /* 0x0000000404267825 */ /* 0x048fe400078e02d6 */
[----:B------:R3:W-:Y:S04]  /*8780*/  LDGSTS.E [R3+0x14580], desc[UR36][R16.64], !P3 ;  /* 0x1458000010037fae */ /* 0x0007e8000d9a1024 */
[----:B------:R4:W-:Y:S04]  /*8790*/  STL.64 [R1+0x2a0], R34 ;  /* 0x0002a02201007387 */ /* 0x0009e80000100a00 */
[----:B------:R2:W-:Y:S01]  /*87a0*/  LDGSTS.E [R3+0x14600], desc[UR36][R14.64], !P3 ;  /* 0x146000000e037fae */ /* 0x0005e2000d9a1024 */
[----:B-1----:R-:W-:-:S03]  /*87b0*/  IMAD.WIDE R36, R4, 0x4, R216 ;  /* 0x0000000404247825 */ /* 0x002fc600078e02d8 */
[----:B------:R1:W-:Y:S04]  /*87c0*/  STL.64 [R1+0x298], R32 ;  /* 0x0002982001007387 */ /* 0x0003e80000100a00 */
[----:B------:R2:W-:Y:S01]  /*87d0*/  LDGSTS.E [R3+0x14680], desc[UR36][R12.64], !P3 ;  /* 0x146800000c037fae */ /* 0x0005e2000d9a1024 */
[----:B----4-:R-:W-:-:S03]  /*87e0*/  IMAD.WIDE R34, R4, 0x4, R218 ;  /* 0x0000000404227825 */ /* 0x010fc600078e02da */
[----:B------:R4:W-:Y:S04]  /*87f0*/  STL.64 [R1+0x290], R30 ;  /* 0x0002901e01007387 */ /* 0x0009e80000100a00 */
[----:B------:R2:W-:Y:S01]  /*8800*/  LDGSTS.E [R3+0x14700], desc[UR36][R10.64], !P3 ;  /* 0x147000000a037fae */ /* 0x0005e2000d9a1024 */
[----:B-1----:R-:W-:-:S03]  /*8810*/  IMAD.WIDE R32, R4, 0x4, R220 ;  /* 0x0000000404207825 */ /* 0x002fc600078e02dc */
[----:B------:R1:W-:Y:S04]  /*8820*/  STL.64 [R1+0x288], R28 ;  /* 0x0002881c01007387 */ /* 0x0003e80000100a00 */
[----:B------:R2:W-:Y:S01]  /*8830*/  LDGSTS.E [R3+0x14780], desc[UR36][R8.64], !P3 ;  /* 0x1478000008037fae */ /* 0x0005e2000d9a1024 */
[C---:B----4-:R-:W-:Y:S01]  /*8840*/  IMAD.WIDE R30, R4.reuse, 0x4, R222 ;  /* 0x00000004041e7825 */ /* 0x050fe200078e02de */
[----:B------:R-:W-:Y:S02]  /*8850*/  ISETP.GE.U32.AND P3, PT, R5, 0x7fffff88, PT ;  /* 0x7fffff880500780c */ /* 0x000fe40003f66070 */
[----:B------:R4:W-:Y:S01]  /*8860*/  STL.64 [R1+0x280], R26 ;  /* 0x0002801a01007387 */ /* 0x0009e20000100a00 */
[----:B------:R-:W2:Y:S01]  /*8870*/  LDC R5, c[0x0][0x3a0] ;  /* 0x0000e800ff057b82 */ /* 0x000ea20000000800 */
[----:B-1----:R-:W-:-:S02]  /*8880*/  IMAD.WIDE R28, R4, 0x4, R224 ;  /* 0x00000004041c7825 */ /* 0x002fc400078e02e0 */
        /* <DEDUP_REMOVED lines=8> */
[----:B---3--:R-:W-:-:S03]  /*8910*/  IMAD.WIDE R22, R4, 0x4, R230 ;  /* 0x0000000404167825 */ /* 0x008fc600078e02e6 */
        /* <DEDUP_REMOVED lines=22> */
[----:B------:R-:W-:-:S03]  /*8a80*/  VIADD R4, R5, 0xfffffffe ;  /* 0xfffffffe05047836 */ /* 0x000fc60000000000 */
[----:B------:R1:W-:Y:S01]  /*8a90*/  LDGSTS.E [R3+0x16600], desc[UR36][R14.64], !P0 ;  /* 0x166000000e037fae */ /* 0x0003e2000c1a1024 */
[----:B------:R-:W1:Y:S03]  /*8aa0*/  LDC R5, c[0x0][0x3a0] ;  /* 0x0000e800ff057b82 */ /* 0x000e660000000800 */
        /* <DEDUP_REMOVED lines=8> */
[----:B--2---:R-:W-:-:S03]  /*8b30*/  IMAD.WIDE R38, R0, 0x4, R214 ;  /* 0x0000000400267825 */ /* 0x004fc600078e02d6 */
[----:B------:R2:W-:Y:S01]  /*8b40*/  STL.64 [R1+0x198], R32 ;  /* 0x0001982001007387 */ /* 0x0005e20000100a00 */
[----:B----4-:R-:W-:-:S03]  /*8b50*/  IMAD.WIDE R36, R0, 0x4, R216 ;  /* 0x0000000400247825 */ /* 0x010fc600078e02d8 */
[----:B------:R4:W-:Y:S01]  /*8b60*/  STL.64 [R1+0x190], R30 ;  /* 0x0001901e01007387 */ /* 0x0009e20000100a00 */
[----:B---3--:R-:W-:-:S03]  /*8b70*/  IMAD.WIDE R34, R0, 0x4, R218 ;  /* 0x0000000400227825 */ /* 0x008fc600078e02da */
[----:B------:R3:W-:Y:S01]  /*8b80*/  STL.64 [R1+0x188], R28 ;  /* 0x0001881c01007387 */ /* 0x0007e20000100a00 */
[----:B--2---:R-:W-:-:S03]  /*8b90*/  IMAD.WIDE R32, R0, 0x4, R220 ;  /* 0x0000000400207825 */ /* 0x004fc600078e02dc */
[----:B------:R2:W-:Y:S01]  /*8ba0*/  STL.64 [R1+0x180], R26 ;  /* 0x0001801a01007387 */ /* 0x0005e20000100a00 */
[----:B----4-:R-:W-:-:S03]  /*8bb0*/  IMAD.WIDE R30, R0, 0x4, R222 ;  /* 0x00000004001e7825 */ /* 0x010fc600078e02de */
[----:B------:R4:W-:Y:S01]  /*8bc0*/  LDGSTS.E [R3+0x18000], desc[UR36][R38.64], !P5 ;  /* 0x1800000026037fae */ /* 0x0009e2000e9a1024 */
[----:B---3--:R-:W-:-:S03]  /*8bd0*/  IMAD.WIDE R28, R0, 0x4, R224 ;  /* 0x00000004001c7825 */ /* 0x008fc600078e02e0 */
[----:B------:R3:W-:Y:S01]  /*8be0*/  STL.64 [R1+0x178], R24 ;  /* 0x0001781801007387 */ /* 0x0007e20000100a00 */
[----:B--2---:R-:W-:-:S03]  /*8bf0*/  IMAD.WIDE R26, R0, 0x4, R226 ;  /* 0x00000004001a7825 */ /* 0x004fc600078e02e2 */
        /* <DEDUP_REMOVED lines=28> */
[----:B------:R-:W-:-:S03]  /*8dc0*/  VIADD R0, R6, 0xfffffffa ;  /* 0xfffffffa06007836 */ /* 0x000fc60000000000 */
[----:B------:R1:W-:Y:S01]  /*8dd0*/  LDGSTS.E [R3+0x18600], desc[UR36][R14.64], !P5 ;  /* 0x186000000e037fae */ /* 0x0003e2000e9a1024 */
[----:B------:R-:W1:Y:S03]  /*8de0*/  LDC R6, c[0x0][0x3a0] ;  /* 0x0000e800ff067b82 */ /* 0x000e660000000800 */
[----:B------:R1:W-:Y:S04]  /*8df0*/  LDGSTS.E [R3+0x18680], desc[UR36][R12.64], !P5 ;  /* 0x186800000c037fae */ /* 0x0003e8000e9a1024 */
[----:B------:R1:W-:Y:S04]  /*8e00*/  LDGSTS.E [R3+0x18700], desc[UR36][R10.64], !P5 ;  /* 0x187000000a037fae */ /* 0x0003e8000e9a1024 */
[----:B------:R1:W-:Y:S01]  /*8e10*/  LDGSTS.E [R3+0x18780], desc[UR36][R8.64], !P5 ;  /* 0x1878000008037fae */ /* 0x0003e2000e9a1024 */
[----:B------:R-:W-:-:S02]  /*8e20*/  ISETP.GE.U32.AND P5, PT, R4, 0x7fffffbf, PT ;  /* 0x7fffffbf0400780c */ /* 0x000fc40003fa6070 */
[----:B------:R-:W1:Y:S01]  /*8e30*/  LDC R4, c[0x0][0x3a0] ;  /* 0x0000e800ff047b82 */ /* 0x000e620000000800 */
[----:B------:R1:W-:Y:S04]  /*8e40*/  LDGSTS.E [R3+0x1a000], desc[UR36][R212.64], !P4 ;  /* 0x1a000000d4037fae */ /* 0x0003e8000e1a1024 */
        /* <DEDUP_REMOVED lines=12> */
[----:B------:R-:W-:Y:S04]  /*8f10*/  LDGSTS.E [R3+0x1a680], desc[UR36][R186.64], !P4 ;  /* 0x1a680000ba037fae */ /* 0x000fe8000e1a1024 */
[----:B------:R-:W-:Y:S04]  /*8f20*/  LDGSTS.E [R3+0x1a700], desc[UR36][R184.64], !P4 ;  /* 0x1a700000b8037fae */ /* 0x000fe8000e1a1024 */
[----:B------:R-:W-:Y:S01]  /*8f30*/  LDGSTS.E [R3+0x1a780], desc[UR36][R182.64], !P4 ;  /* 0x1a780000b6037fae */ /* 0x000fe2000e1a1024 */
[----:B------:R-:W-:-:S02]  /*8f40*/  ISETP.GE.U32.AND P4, PT, R0, 0x7fffffbb, PT ;  /* 0x7fffffbb0000780c */ /* 0x000fc40003f86070 */
[----:B-1----:R-:W-:Y:S01]  /*8f50*/  IADD3 R0, PT, PT, R4, -0xe, RZ ;  /* 0xfffffff204007810 */ /* 0x002fe20007ffe0ff */
[----:B------:R-:W-:Y:S01]  /*8f60*/  LDGSTS.E [R3+0x1c000], desc[UR36][R180.64], !P3 ;  /* 0x1c000000b4037fae */ /* 0x000fe2000d9a1024 */
[----:B------:R-:W-:-:S03]  /*8f70*/  IMAD R4, R246, 0x5, RZ ;  /* 0x00000005f6047824 */ /* 0x000fc600078e02ff */
[----:B------:R-:W-:Y:S04]  /*8f80*/  LDGSTS.E [R3+0x1c080], desc[UR36][R178.64], !P3 ;  /* 0x1c080000b2037fae */ /* 0x000fe8000d9a1024 */
[----:B------:R-:W-:Y:S04]  /*8f90*/  LDGSTS.E [R3+0x1c100], desc[UR36][R176.64], !P3 ;  /* 0x1c100000b0037fae */ /* 0x000fe8000d9a1024 */
[----:B------:R4:W-:Y:S04]  /*8fa0*/  STL.64 [R1+0xb0], R38 ;  /* 0x0000b02601007387 */ /* 0x0009e80000100a00 */
[----:B------:R-:W-:Y:S04]  /*8fb0*/  LDGSTS.E [R3+0x1c180], desc[UR36][R174.64], !P3 ;  /* 0x1c180000ae037fae */ /* 0x000fe8000d9a1024 */
[----:B------:R1:W-:Y:S04]  /*8fc0*/  STL.64 [R1+0xa8], R36 ;  /* 0x0000a82401007387 */ /* 0x0003e80000100a00 */
[----:B------:R-:W-:Y:S01]  /*8fd0*/  LDGSTS.E [R3+0x1c200], desc[UR36][R172.64], !P3 ;  /* 0x1c200000ac037fae */ /* 0x000fe2000d9a1024 */
[----:B----4-:R-:W-:-:S03]  /*8fe0*/  IMAD.WIDE R38, R246, 0x4, R214 ;  /* 0x00000004f6267825 */ /* 0x010fc600078e02d6 */
[----:B------:R3:W-:Y:S04]  /*8ff0*/  STL.64 [R1+0xa0], R34 ;  /* 0x0000a02201007387 */ /* 0x0007e80000100a00 */
[----:B------:R-:W-:Y:S01]  /*9000*/  LDGSTS.E [R3+0x1c280], desc[UR36][R170.64], !P3 ;  /* 0x1c280000aa037fae */ /* 0x000fe2000d9a1024 */
[----:B-1----:R-:W-:-:S03]  /*9010*/  IMAD.WIDE R36, R246, 0x4, R216 ;  /* 0x00000004f6247825 */ /* 0x002fc600078e02d8 */
[----:B------:R1:W-:Y:S04]  /*9020*/  STL.64 [R1+0x98], R32 ;  /* 0x0000982001007387 */ /* 0x0003e80000100a00 */
[----:B------:R-:W-:Y:S01]  /*9030*/  LDGSTS.E [R3+0x1c300], desc[UR36][R168.64], !P3 ;  /* 0x1c300000a8037fae */ /* 0x000fe2000d9a1024 */
[----:B---3--:R-:W-:-:S03]  /*9040*/  IMAD.WIDE R34, R246, 0x4, R218 ;  /* 0x00000004f6227825 */ /* 0x008fc600078e02da */
        /* <DEDUP_REMOVED lines=26> */
[----:B------:R-:W-:Y:S01]  /*91f0*/  ISETP.GE.U32.AND P3, PT, R0, 0x7fffffb3, PT ;  /* 0x7fffffb30000780c */ /* 0x000fe20003f66070 */
[----:B------:R-:W-:Y:S02]  /*9200*/  VIADD R0, R5, 0xffffffee ;  /* 0xffffffee05007836 */ /* 0x000fe40000000000 */
[----:B------:R3:W-:Y:S01]  /*9210*/  STL.64 [R1+0x48], R12 ;  /* 0x0000480c01007387 */ /* 0x0007e20000100a00 */
[----:B--2---:R-:W-:-:S03]  /*9220*/  IMAD.WIDE R16, R246, 0x4, R236 ;  /* 0x00000004f6107825 */ /* 0x004fc600078e02ec */
[----:B------:R-:W-:Y:S01]  /*9230*/  LDGSTS.E [R3+0x1e000], desc[UR36][R148.64], !P0 ;  /* 0x1e00000094037fae */ /* 0x000fe2000c1a1024 */
[----:B-1----:R-:W-:-:S03]  /*9240*/  IMAD.WIDE R14, R246, 0x4, R238 ;  /* 0x00000004f60e7825 */ /* 0x002fc600078e02ee */
[----:B------:R1:W-:Y:S01]  /*9250*/  STL.64 [R1+0x40], R10 ;  /* 0x0000400a01007387 */ /* 0x0003e20000100a00 */
[----:B------:R-:W-:Y:S02]  /*9260*/  VIADD R5, R6, 0xffffffea ;  /* 0xffffffea06057836 */ /* 0x000fe40000000000 */
[----:B------:R-:W2:Y:S01]  /*9270*/  LDC R6, c[0x0][0x3a0] ;  /* 0x0000e800ff067b82 */ /* 0x000ea20000000800 */
        /* <DEDUP_REMOVED lines=8> */
[----:B------:R3:W-:Y:S01]  /*9300*/  STL.64 [R1+0x4788], R210 ;  /* 0x004788d201007387 */ /* 0x0007e20000100a00 */
[----:B--2---:R-:W-:-:S03]  /*9310*/  VIADD R6, R6, 0xffffffe2 ;  /* 0xffffffe206067836 */ /* 0x004fc60000000000 */
[----:B------:R-:W-:Y:S01]  /*9320*/  LDGSTS.E [R3+0x1e200], desc[UR36][R140.64], !P0 ;  /* 0x1e2000008c037fae */ /* 0x000fe2000c1a1024 */
[----:B-1----:R-:W-:Y:S01]  /*9330*/  IMAD.MOV.U32 R213, RZ, RZ, R249 ;  /* 0x000000ffffd57224 */ /* 0x002fe200078e00f9 */
[----:B------:R-:W-:Y:S01]  /*9340*/  MOV R212, R248 ;  /* 0x000000f800d47202 */ /* 0x000fe20000000f00 */
[----:B------:R-:W1:Y:S01]  /*9350*/  LDC R249, c[0x0][0x3a0] ;  /* 0x0000e800fff97b82 */ /* 0x000e620000000800 */
[----:B------:R2:W-:Y:S04]  /*9360*/  STL.64 [R1+0x4790], R208 ;  /* 0x004790d001007387 */ /* 0x0005e80000100a00 */
[----:B------:R-:W-:Y:S01]  /*9370*/  LDGSTS.E [R3+0x1e280], desc[UR36][R138.64], !P0 ;  /* 0x1e2800008a037fae */ /* 0x000fe2000c1a1024 */
[----:B---3--:R-:W-:Y:S01]  /*9380*/  MOV R210, R80 ;  /* 0x0000005000d27202 */ /* 0x008fe20000000f00 */
[----:B------:R-:W-:Y:S01]  /*9390*/  IMAD.MOV.U32 R211, RZ, RZ, R81 ;  /* 0x000000ffffd37224 */ /* 0x000fe200078e0051 */
[----:B------:R-:W3:Y:S01]  /*93a0*/  LDC R248, c[0x0][0x3a0] ;  /* 0x0000e800fff87b82 */ /* 0x000ee20000000800 */
[----:B------:R4:W-:Y:S01]  /*93b0*/  STL.64 [R1+0x4798], R206 ;  /* 0x004798ce01007387 */ /* 0x0009e20000100a00 */
[----:B------:R-:W-:-:S03]  /*93c0*/  IMAD.WIDE R80, R70, 0x4, R234 ;  /* 0x0000000446507825 */ /* 0x000fc600078e02ea */
[----:B------:R-:W-:Y:S01]  /*93d0*/  LDGSTS.E [R3+0x1e300], desc[UR36][R136.64], !P0 ;  /* 0x1e30000088037fae */ /* 0x000fe2000c1a1024 */
[----:B--2---:R-:W-:Y:S02]  /*93e0*/  IMAD.MOV.U32 R208, RZ, RZ, R74 ;  /* 0x000000ffffd07224 */ /* 0x004fe400078e004a */
[----:B------:R-:W-:Y:S01]  /*93f0*/  IMAD.MOV.U32 R209, RZ, RZ, R75 ;  /* 0x000000ffffd17224 */ /* 0x000fe200078e004b */
[----:B------:R2:W-:Y:S01]  /*9400*/  STL.64 [R1+0x47a0], R204 ;  /* 0x0047a0cc01007387 */ /* 0x0005e20000100a00 */
[----:B------:R-:W-:-:S03]  /*9410*/  IMAD.WIDE R74, R70, 0x4, R240 ;  /* 0x00000004464a7825 */ /* 0x000fc600078e02f0 */
[----:B------:R-:W-:Y:S01]  /*9420*/  LDGSTS.E [R3+0x1e380], desc[UR36][R134.64], !P0 ;  /* 0x1e38000086037fae */ /* 0x000fe2000c1a1024 */
[----:B----4-:R-:W-:Y:S01]  /*9430*/  MOV R206, R86 ;  /* 0x0000005600ce7202 */ /* 0x010fe20000000f00 */
[----:B------:R-:W-:Y:S02]  /*9440*/  IMAD.MOV.U32 R207, RZ, RZ, R87 ;  /* 0x000000ffffcf7224 */ /* 0x000fe400078e0057 */
        /* <DEDUP_REMOVED lines=18> */
[----:B----4-:R-:W-:Y:S02]  /*9570*/  IMAD.MOV.U32 R198, RZ, RZ, R90 ;  /* 0x000000ffffc67224 */ /* 0x010fe400078e005a */
[----:B------:R-:W-:Y:S01]  /*9580*/  IMAD.MOV.U32 R199, RZ, RZ, R91 ;  /* 0x000000ffffc77224 */ /* 0x000fe200078e005b */
[----:B------:R4:W-:Y:S01]  /*9590*/  STL.64 [R1+0x47c8], R194 ;  /* 0x0047c8c201007387 */ /* 0x0009e20000100a00 */
[----:B------:R-:W-:-:S03]  /*95a0*/  IMAD.WIDE R90, R70, 0x4, R224 ;  /* 0x00000004465a7825 */ /* 0x000fc600078e02e0 */
[----:B------:R-:W-:Y:S01]  /*95b0*/  LDGSTS.E [R3+0x1e600], desc[UR36][R124.64], !P0 ;  /* 0x1e6000007c037fae */ /* 0x000fe2000c1a1024 */
[----:B--2---:R-:W-:Y:S01]  /*95c0*/  MOV R196, R82 ;  /* 0x0000005200c47202 */ /* 0x004fe20000000f00 */
[----:B------:R-:W-:Y:S02]  /*95d0*/  IMAD.MOV.U32 R197, RZ, RZ, R83 ;  /* 0x000000ffffc57224 */ /* 0x000fe400078e0053 */
        /* <DEDUP_REMOVED lines=13> */
[----:B------:R-:W-:Y:S01]  /*96b0*/  ISETP.GE.U32.AND P0, PT, R0, 0x7fffffaf, PT ;  /* 0x7fffffaf0000780c */ /* 0x000fe20003f06070 */
[----:B----4-:R-:W-:Y:S01]  /*96c0*/  IMAD.MOV.U32 R190, RZ, RZ, R96 ;  /* 0x000000ffffbe7224 */ /* 0x010fe200078e0060 */
[----:B------:R-:W-:Y:S01]  /*96d0*/  LOP3.LUT R0, R2, 0x20, RZ, 0x3c, !PT ;  /* 0x0000002002007812 */ /* 0x000fe200078e3cff */
[----:B------:R-:W-:Y:S01]  /*96e0*/  STL.64 [R1+0x47e8], R186 ;  /* 0x0047e8ba01007387 */ /* 0x000fe20000100a00 */
[----:B------:R-:W-:Y:S02]  /*96f0*/  IMAD.MOV.U32 R191, RZ, RZ, R97 ;  /* 0x000000ffffbf7224 */ /* 0x000fe400078e0061 */
[----:B------:R-:W-:Y:S01]  /*9700*/  IMAD.WIDE R96, R70, 0x4, R218 ;  /* 0x0000000446607825 */ /* 0x000fe200078e02da */
[----:B------:R-:W-:Y:S01]  /*9710*/  STL.64 [R1+0x47f0], R184 ;  /* 0x0047f0b801007387 */ /* 0x000fe20000100a00 */
[----:B--2---:R-:W-:Y:S02]  /*9720*/  MOV R188, R98 ;  /* 0x0000006200bc7202 */ /* 0x004fe40000000f00 */
[----:B------:R-:W-:Y:S01]  /*9730*/  VIADD R0, R0, UR5 ;  /* 0x0000000500007c36 */ /* 0x000fe20008000000 */
[----:B------:R-:W-:Y:S01]  /*9740*/  STL.64 [R1+0x47f8], R182 ;  /* 0x0047f8b601007387 */ /* 0x000fe20000100a00 */
[----:B------:R-:W-:-:S02]  /*9750*/  IMAD.MOV.U32 R189, RZ, RZ, R99 ;  /* 0x000000ffffbd7224 */ /* 0x000fc400078e0063 */
[C---:B------:R-:W-:Y:S01]  /*9760*/  IMAD.WIDE R98, R70.reuse, 0x4, R216 ;  /* 0x0000000446627825 */ /* 0x040fe200078e02d8 */
[----:B------:R-:W-:Y:S03]  /*9770*/  STL.64 [R1+0x4800], R180 ;  /* 0x004800b401007387 */ /* 0x000fe60000100a00 */
[----:B------:R-:W-:Y:S01]  /*9780*/  IMAD.WIDE R70, R70, 0x4, R244 ;  /* 0x0000000446467825 */ /* 0x000fe200078e02f4 */
[----:B------:R-:W-:Y:S03]  /*9790*/  STL.64 [R1+0x4808], R178 ;  /* 0x004808b201007387 */ /* 0x000fe60000100a00 */
[----:B---3--:R-:W-:Y:S01]  /*97a0*/  VIADD R248, R248, 0xffffffe9 ;  /* 0xffffffe9f8f87836 */ /* 0x008fe20000000000 */
[----:B------:R-:W-:Y:S04]  /*97b0*/  STL.64 [R1+0x4810], R176 ;  /* 0x004810b001007387 */ /* 0x000fe80000100a00 */
[----:B------:R-:W-:Y:S04]  /*97c0*/  STL.64 [R1+0x4818], R174 ;  /* 0x004818ae01007387 */ /* 0x000fe80000100a00 */
[----:B------:R-:W-:Y:S04]  /*97d0*/  STL.64 [R1+0x4820], R172 ;  /* 0x004820ac01007387 */ /* 0x000fe80000100a00 */
[----:B------:R-:W-:Y:S04]  /*97e0*/  STL.64 [R1+0x4828], R170 ;  /* 0x004828aa01007387 */ /* 0x000fe80000100a00 */
[----:B------:R-:W-:Y:S04]  /*97f0*/  STL.64 [R1+0x4830], R168 ;  /* 0x004830a801007387 */ /* 0x000fe80000100a00 */
[----:B------:R-:W-:Y:S04]  /*9800*/  STL.64 [R1+0x4838], R166 ;  /* 0x004838a601007387 */ /* 0x000fe80000100a00 */
[----:B------:R-:W-:Y:S04]  /*9810*/  STL.64 [R1+0x4840], R164 ;  /* 0x004840a401007387 */ /* 0x000fe80000100a00 */
[----:B------:R2:W-:Y:S04]  /*9820*/  LDGSTS.E [R0+0x800], desc[UR36][R38.64], !P5 ;  /* 0x0080000026007fae */ /* 0x0005e8000e9a1024 */
        /* <DEDUP_REMOVED lines=10> */
[----:B------:R2:W-:Y:S04]  /*98d0*/  STL.64 [R1+0xc38], R38 ;  /* 0x000c382601007387 */ /* 0x0005e80000100a00 */
[----:B------:R1:W-:Y:S04]  /*98e0*/  LDGSTS.E [R0+0xb00], desc[UR36][R26.64], !P5 ;  /* 0x00b000001a007fae */ /* 0x0003e8000e9a1024 */
        /* <DEDUP_REMOVED lines=29> */
[----:B------:R-:W-:Y:S02]  /*9ac0*/  IADD3 R5, PT, PT, R7, -0x1a, RZ ;  /* 0xffffffe607057810 */ /* 0x000fe40007ffe0ff */
[----:B------:R-:W1:Y:S01]  /*9ad0*/  LDC R7, c[0x0][0x3a0] ;  /* 0x0000e800ff077b82 */ /* 0x000e620000000800 */
        /* <DEDUP_REMOVED lines=17> */
[----:B------:R4:W-:Y:S01]  /*9bf0*/  LDGSTS.E [R0+0x2b00], desc[UR36][R26.64], !P4 ;  /* 0x02b000001a007fae */ /* 0x0009e2000e1a1024 */
[----:B-1----:R-:W-:-:S03]  /*9c00*/  IMAD.WIDE R8, R4, 0x4, R244 ;  /* 0x0000000404087825 */ /* 0x002fc600078e02f4 */
        /* <DEDUP_REMOVED lines=27> */
[----:B----4-:R-:W-:-:S03]  /*9dc0*/  IMAD.WIDE R26, R4, 0x4, R226 ;  /* 0x00000004041a7825 */ /* 0x010fc600078e02e2 */
        /* <DEDUP_REMOVED lines=31> */
[C---:B-1----:R-:W-:Y:S02]  /*9fc0*/  IMAD.WIDE R38, R5.reuse, 0x4, R214 ;  /* 0x0000000405267825 */ /* 0x042fe400078e02d6 */
[----:B------:R1:W-:Y:S04]  /*9fd0*/  LDGSTS.E [R0+0x4d80], desc[UR36][R16.64], !P2 ;  /* 0x04d8000010007fae */ /* 0x0003e8000d1a1024 */
        /* <DEDUP_REMOVED lines=11> */
[C---:B---3--:R-:W-:Y:S01]  /*a090*/  IMAD.WIDE R30, R5.reuse, 0x4, R222 ;  /* 0x00000004051e7825 */ /* 0x048fe200078e02de */
[----:B------:R-:W-:Y:S02]  /*a0a0*/  ISETP.GE.U32.AND P2, PT, R6, 0x7fffffa3, PT ;  /* 0x7fffffa30600780c */ /* 0x000fe40003f46070 */
[----:B------:R3:W-:Y:S01]  /*a0b0*/  STL.64 [R1+0xa00], R26 ;  /* 0x000a001a01007387 */ /* 0x0007e20000100a00 */
[----:B------:R-:W1:Y:S01]  /*a0c0*/  LDC R6, c[0x0][0x3a0] ;  /* 0x0000e800ff067b82 */ /* 0x000e620000000800 */
[----:B----4-:R-:W-:-:S02]  /*a0d0*/  IMAD.WIDE R28, R5, 0x4, R224 ;  /* 0x00000004051c7825 */ /* 0x010fc400078e02e0 */
[----:B------:R4:W-:Y:S04]  /*a0e0*/  LDGSTS.E [R0+0x6800], desc[UR36][R38.64], !P3 ;  /* 0x0680000026007fae */ /* 0x0009e8000d9a1024 */
[----:B------:R2:W-:Y:S01]  /*a0f0*/  STL.64 [R1+0x9f8], R24 ;  /* 0x0009f81801007387 */ /* 0x0005e20000100a00 */
[----:B---3--:R-:W-:-:S03]  /*a100*/  IMAD.WIDE R26, R5, 0x4, R226 ;  /* 0x00000004051a7825 */ /* 0x008fc600078e02e2 */
[----:B------:R3:W-:Y:S04]  /*a110*/  LDGSTS.E [R0+0x6880], desc[UR36][R36.64], !P3 ;  /* 0x0688000024007fae */ /* 0x0007e8000d9a1024 */
[----:B------:R1:W-:Y:S01]  /*a120*/  STL.64 [R1+0x9f0], R22 ;  /* 0x0009f01601007387 */ /* 0x0003e20000100a00 */
[----:B--2---:R-:W-:-:S03]  /*a130*/  IMAD.WIDE R24, R5, 0x4, R228 ;  /* 0x0000000405187825 */ /* 0x004fc600078e02e4 */
[----:B------:R2:W-:Y:S01]  /*a140*/  LDGSTS.E [R0+0x6900], desc[UR36][R34.64], !P3 ;  /* 0x0690000022007fae */ /* 0x0005e2000d9a1024 */
[----:B-1----:R-:W-:-:S03]  /*a150*/  VIADD R6, R6, 0xffffffda ;  /* 0xffffffda06067836 */ /* 0x002fc60000000000 */
        /* <DEDUP_REMOVED lines=34> */
[----:B----4-:R-:W-:-:S03]  /*a380*/  IMAD.WIDE R38, R4, 0x4, R214 ;  /* 0x0000000404267825 */ /* 0x010fc600078e02d6 */
[----:B------:R4:W-:Y:S01]  /*a390*/  STL.64 [R1+0x918], R32 ;  /* 0x0009182001007387 */ /* 0x0009e20000100a00 */
[----:B---3--:R-:W-:-:S03]  /*a3a0*/  IMAD.WIDE R36, R4, 0x4, R216 ;  /* 0x0000000404247825 */ /* 0x008fc600078e02d8 */
[----:B------:R3:W-:Y:S01]  /*a3b0*/  STL.64 [R1+0x910], R30 ;  /* 0x0009101e01007387 */ /* 0x0007e20000100a00 */
[----:B-1----:R-:W-:-:S03]  /*a3c0*/  IMAD.WIDE R34, R4, 0x4, R218 ;  /* 0x0000000404227825 */ /* 0x002fc600078e02da */
[----:B------:R1:W-:Y:S01]  /*a3d0*/  STL.64 [R1+0x908], R28 ;  /* 0x0009081c01007387 */ /* 0x0003e20000100a00 */
[----:B----4-:R-:W-:-:S03]  /*a3e0*/  IMAD.WIDE R32, R4, 0x4, R220 ;  /* 0x0000000404207825 */ /* 0x010fc600078e02dc */
[----:B------:R4:W-:Y:S01]  /*a3f0*/  STL.64 [R1+0x900], R26 ;  /* 0x0009001a01007387 */ /* 0x0009e20000100a00 */
[----:B---3--:R-:W-:-:S03]  /*a400*/  IMAD.WIDE R30, R4, 0x4, R222 ;  /* 0x00000004041e7825 */ /* 0x008fc600078e02de */
[----:B------:R3:W-:Y:S01]  /*a410*/  LDGSTS.E [R0+0x8800], desc[UR36][R38.64], !P0 ;  /* 0x0880000026007fae */ /* 0x0007e2000c1a1024 */
[----:B-1----:R-:W-:-:S03]  /*a420*/  IMAD.WIDE R28, R4, 0x4, R224 ;  /* 0x00000004041c7825 */ /* 0x002fc600078e02e0 */
        /* <DEDUP_REMOVED lines=29> */
[----:B------:R1:W-:Y:S01]  /*a600*/  LDGSTS.E [R0+0x8d00], desc[UR36][R18.64], !P0 ;  /* 0x08d0000012007fae */ /* 0x0003e2000c1a1024 */
[----:B------:R-:W-:Y:S02]  /*a610*/  IADD3 R4, PT, PT, R7, -0x2a, RZ ;  /* 0xffffffd607047810 */ /* 0x000fe40007ffe0ff */
[----:B------:R-:W1:Y:S01]  /*a620*/  LDC R7, c[0x0][0x3a0] ;  /* 0x0000e800ff077b82 */ /* 0x000e620000000800 */
        /* <DEDUP_REMOVED lines=102> */
[----:B------:R-:W-:-:S03]  /*ac90*/  VIADD R4, R7, 0xffffffce ;  /* 0xffffffce07047836 */ /* 0x000fc60000000000 */
[----:B------:R4:W-:Y:S01]  /*aca0*/  STL.64 [R1+0x628], R36 ;  /* 0x0006282401007387 */ /* 0x0009e20000100a00 */
[----:B------:R-:W1:Y:S03]  /*acb0*/  LDC R7, c[0x0][0x3a0] ;  /* 0x0000e800ff077b82 */ /* 0x000e660000000800 */
        /* <DEDUP_REMOVED lines=153> */
[----:B------:R4:W-:Y:S01]  /*b650*/  STL.64 [R1+0x330], R38 ;  /* 0x0003302601007387 */ /* 0x0009e20000100a00 */
[----:B------:R-:W-:-:S03]  /*b660*/  IMAD R5, R246, 0x2d, RZ ;  /* 0x0000002df6057824 */ /* 0x000fc600078e02ff */
[----:B------:R1:W-:Y:S04]  /*b670*/  LDGSTS.E [R0+0x12d80], desc[UR36][R16.64], !P0 ;  /* 0x12d8000010007fae */ /* 0x0003e8000c1a1024 */
[----:B------:R3:W-:Y:S04]  /*b680*/  STL.64 [R1+0x328], R36 ;  /* 0x0003282401007387 */ /* 0x0007e80000100a00 */
[----:B------:R1:W-:Y:S04]  /*b690*/  LDGSTS.E [R0+0x12e00], desc[UR36][R14.64], !P0 ;  /* 0x12e000000e007fae */ /* 0x0003e8000c1a1024 */
[----:B------:R1:W-:Y:S04]  /*b6a0*/  STL.64 [R1+0x320], R34 ;  /* 0x0003202201007387 */ /* 0x0003e80000100a00 */
[----:B------:R1:W-:Y:S04]  /*b6b0*/  LDGSTS.E [R0+0x12e80], desc[UR36][R12.64], !P0 ;  /* 0x12e800000c007fae */ /* 0x0003e8000c1a1024 */
[----:B------:R1:W-:Y:S04]  /*b6c0*/  STL.64 [R1+0x318], R32 ;  /* 0x0003182001007387 */ /* 0x0003e80000100a00 */
[----:B------:R1:W-:Y:S04]  /*b6d0*/  LDGSTS.E [R0+0x12f00], desc[UR36][R10.64], !P0 ;  /* 0x12f000000a007fae */ /* 0x0003e8000c1a1024 */
[----:B------:R1:W-:Y:S04]  /*b6e0*/  STL.64 [R1+0x310], R30 ;  /* 0x0003101e01007387 */ /* 0x0003e80000100a00 */
[----:B------:R1:W-:Y:S01]  /*b6f0*/  LDGSTS.E [R0+0x12f80], desc[UR36][R8.64], !P0 ;  /* 0x12f8000008007fae */ /* 0x0003e2000c1a1024 */
[----:B------:R-:W-:Y:S01]  /*b700*/  ISETP.GE.U32.AND P0, PT, R4, 0x7fffff87, PT ;  /* 0x7fffff870400780c */ /* 0x000fe20003f06070 */
[----:B------:R-:W-:-:S02]  /*b710*/  IMAD R4, R246, 0x29, RZ ;  /* 0x00000029f6047824 */ /* 0x000fc400078e02ff */
[----:B------:R2:W-:Y:S02]  /*b720*/  STL.64 [R1+0x308], R28 ;  /* 0x0003081c01007387 */ /* 0x0005e40000100a00 */
[C---:B----4-:R-:W-:Y:S02]  /*b730*/  IMAD.WIDE R38, R4.reuse, 0x4, R214 ;  /* 0x0000000404267825 */ /* 0x050fe400078e02d6 */
[----:B------:R4:W-:Y:S02]  /*b740*/  STL.64 [R1+0x300], R26 ;  /* 0x0003001a01007387 */ /* 0x0009e40000100a00 */
[C---:B---3--:R-:W-:Y:S02]  /*b750*/  IMAD.WIDE R36, R4.reuse, 0x4, R216 ;  /* 0x0000000404247825 */ /* 0x048fe400078e02d8 */
[----:B------:R3:W-:Y:S02]  /*b760*/  STL.64 [R1+0x2f8], R24 ;  /* 0x0002f81801007387 */ /* 0x0007e40000100a00 */
[----:B-1----:R-:W-:-:S02]  /*b770*/  IMAD.WIDE R34, R4, 0x4, R218 ;  /* 0x0000000404227825 */ /* 0x002fc400078e02da */
[----:B------:R1:W-:Y:S02]  /*b780*/  STL.64 [R1+0x2f0], R22 ;  /* 0x0002f01601007387 */ /* 0x0003e40000100a00 */
[C---:B------:R-:W-:Y:S02]  /*b790*/  IMAD.WIDE R32, R4.reuse, 0x4, R220 ;  /* 0x0000000404207825 */ /* 0x040fe400078e02dc */
[----:B------:R1:W-:Y:S02]  /*b7a0*/  STL.64 [R1+0x2e8], R20 ;  /* 0x0002e81401007387 */ /* 0x0003e40000100a00 */
[C---:B------:R-:W-:Y:S02]  /*b7b0*/  IMAD.WIDE R30, R4.reuse, 0x4, R222 ;  /* 0x00000004041e7825 */ /* 0x040fe400078e02de */
[----:B------:R1:W-:Y:S02]  /*b7c0*/  STL.64 [R1+0x2e0], R18 ;  /* 0x0002e01201007387 */ /* 0x0003e40000100a00 */
[----:B--2---:R-:W-:-:S02]  /*b7d0*/  IMAD.WIDE R28, R4, 0x4, R224 ;  /* 0x00000004041c7825 */ /* 0x004fc400078e02e0 */
        /* <DEDUP_REMOVED lines=10> */
[----:B------:R1:W-:Y:S02]  /*b880*/  LDGSTS.E [R0+0x14800], desc[UR36][R38.64], !P5 ;  /* 0x1480000026007fae */ /* 0x0003e4000e9a1024 */
[----:B--2---:R-:W-:-:S02]  /*b890*/  IMAD.WIDE R16, R4, 0x4, R236 ;  /* 0x0000000404107825 */ /* 0x004fc400078e02ec */
[----:B------:R2:W-:Y:S02]  /*b8a0*/  STL.64 [R1+0x230], R38 ;  /* 0x0002302601007387 */ /* 0x0005e40000100a00 */
[C---:B----4-:R-:W-:Y:S02]  /*b8b0*/  IMAD.WIDE R14, R4.reuse, 0x4, R238 ;  /* 0x00000004040e7825 */ /* 0x050fe400078e02ee */
[----:B------:R4:W-:Y:S02]  /*b8c0*/  LDGSTS.E [R0+0x14880], desc[UR36][R36.64], !P5 ;  /* 0x1488000024007fae */ /* 0x0009e4000e9a1024 */
[C---:B---3--:R-:W-:Y:S02]  /*b8d0*/  IMAD.WIDE R12, R4.reuse, 0x4, R240 ;  /* 0x00000004040c7825 */ /* 0x048fe400078e02f0 */
[----:B------:R4:W-:Y:S02]  /*b8e0*/  STL.64 [R1+0x228], R36 ;  /* 0x0002282401007387 */ /* 0x0009e40000100a00 */
[----:B-1----:R-:W-:-:S02]  /*b8f0*/  IMAD.WIDE R10, R4, 0x4, R242 ;  /* 0x00000004040a7825 */ /* 0x002fc400078e02f2 */
[----:B------:R1:W-:Y:S02]  /*b900*/  LDGSTS.E [R0+0x14900], desc[UR36][R34.64], !P5 ;  /* 0x1490000022007fae */ /* 0x0003e4000e9a1024 */
[----:B------:R-:W-:Y:S02]  /*b910*/  IMAD.WIDE R8, R4, 0x4, R244 ;  /* 0x0000000404087825 */ /* 0x000fe400078e02f4 */
[----:B------:R1:W-:Y:S02]  /*b920*/  STL.64 [R1+0x220], R34 ;  /* 0x0002202201007387 */ /* 0x0003e40000100a00 */
[C---:B--2---:R-:W-:Y:S02]  /*b930*/  IMAD.WIDE R38, R5.reuse, 0x4, R214 ;  /* 0x0000000405267825 */ /* 0x044fe400078e02d6 */
[----:B------:R2:W-:Y:S02]  /*b940*/  LDGSTS.E [R0+0x14980], desc[UR36][R32.64], !P5 ;  /* 0x1498000020007fae */ /* 0x0005e4000e9a1024 */
[----:B----4-:R-:W-:-:S02]  /*b950*/  IMAD.WIDE R36, R5, 0x4, R216 ;  /* 0x0000000405247825 */ /* 0x010fc400078e02d8 */
[----:B------:R2:W-:Y:S02]  /*b960*/  STL.64 [R1+0x218], R32 ;  /* 0x0002182001007387 */ /* 0x0005e40000100a00 */
[----:B------:R-:W-:Y:S02]  /*b970*/  VIADD R4, R7, 0xfffffffd ;  /* 0xfffffffd07047836 */ /* 0x000fe40000000000 */
[----:B------:R3:W-:Y:S01]  /*b980*/  LDGSTS.E [R0+0x14a00], desc[UR36][R30.64], !P5 ;  /* 0x14a000001e007fae */ /* 0x0007e2000e9a1024 */
[C---:B-1----:R-:W-:Y:S01]  /*b990*/  IMAD.WIDE R34, R5.reuse, 0x4, R218 ;  /* 0x0000000405227825 */ /* 0x042fe200078e02da */
[----:B------:R-:W1:Y:S02]  /*b9a0*/  LDC R7, c[0x0][0x3a0] ;  /* 0x0000e800ff077b82 */ /* 0x000e640000000800 */
        /* <DEDUP_REMOVED lines=35> */
[----:B------:R-:W3:Y:S03]  /*bbe0*/  LDC R6, c[0x0][0x3a0] ;  /* 0x0000e800ff067b82 */ /* 0x000ee60000000800 */
[----:B------:R1:W-:Y:S01]  /*bbf0*/  LDGSTS.E [R0+0x16800], desc[UR36][R38.64], !P4 ;  /* 0x1680000026007fae */ /* 0x0003e2000e1a1024 */
[----:B----4-:R-:W-:-:S03]  /*bc00*/  IMAD.WIDE R10, R5, 0x4, R242 ;  /* 0x00000004050a7825 */ /* 0x010fc600078e02f2 */
[----:B------:R1:W-:Y:S04]  /*bc10*/  STL.64 [R1+0x130], R38 ;  /* 0x0001302601007387 */ /* 0x0003e80000100a00 */
[----:B------:R-:W-:Y:S01]  /*bc20*/  LDGSTS.E [R0+0x16880], desc[UR36][R36.64], !P4 ;  /* 0x1688000024007fae */ /* 0x000fe2000e1a1024 */
[----:B--2---:R-:W-:Y:S02]  /*bc30*/  IMAD.WIDE R8, R5, 0x4, R244 ;  /* 0x0000000405087825 */ /* 0x004fe400078e02f4 */
[----:B------:R-:W2:Y:S01]  /*bc40*/  LDC R5, c[0x0][0x3a0] ;  /* 0x0000e800ff057b82 */ /* 0x000ea20000000800 */
[----:B------:R-:W-:Y:S04]  /*bc50*/  STL.64 [R1+0x128], R36 ;  /* 0x0001282401007387 */ /* 0x000fe80000100a00 */
[----:B------:R-:W-:Y:S01]  /*bc60*/  LDGSTS.E [R0+0x16900], desc[UR36][R34.64], !P4 ;  /* 0x1690000022007fae */ /* 0x000fe2000e1a1024 */
[----:B-1----:R-:W-:-:S03]  /*bc70*/  IMAD R38, R246, 0x39, RZ ;  /* 0x00000039f6267824 */ /* 0x002fc600078e02ff */
[----:B------:R-:W-:Y:S01]  /*bc80*/  STL.64 [R1+0x120], R34 ;  /* 0x0001202201007387 */ /* 0x000fe20000100a00 */
[----:B------:R-:W-:-:S03]  /*bc90*/  IMAD.WIDE R68, R38, 0x4, R214 ;  /* 0x0000000426447825 */ /* 0x000fc600078e02d6 */
[----:B------:R-:W-:Y:S01]  /*bca0*/  LDGSTS.E [R0+0x16980], desc[UR36][R32.64], !P4 ;  /* 0x1698000020007fae */ /* 0x000fe2000e1a1024 */
[----:B------:R-:W-:-:S03]  /*bcb0*/  IMAD.WIDE R66, R38, 0x4, R216 ;  /* 0x0000000426427825 */ /* 0x000fc600078e02d8 */
        /* <DEDUP_REMOVED lines=22> */
[----:B------:R1:W-:Y:S01]  /*be20*/  LDGSTS.E [R0+0x16c80], desc[UR36][R20.64], !P4 ;  /* 0x16c8000014007fae */ /* 0x0003e2000e1a1024 */
[----:B------:R-:W-:-:S03]  /*be30*/  IMAD.WIDE R42, R38, 0x4, R240 ;  /* 0x00000004262a7825 */ /* 0x000fc600078e02f0 */
[----:B------:R1:W-:Y:S01]  /*be40*/  STL.64 [R1+0xe8], R20 ;  /* 0x0000e81401007387 */ /* 0x0003e20000100a00 */
[----:B------:R-:W-:-:S03]  /*be50*/  IMAD.WIDE R40, R38, 0x4, R242 ;  /* 0x0000000426287825 */ /* 0x000fc600078e02f2 */
[----:B------:R4:W-:Y:S01]  /*be60*/  LDGSTS.E [R0+0x16d00], desc[UR36][R18.64], !P4 ;  /* 0x16d0000012007fae */ /* 0x0009e2000e1a1024 */
[----:B------:R-:W-:-:S03]  /*be70*/  IMAD.WIDE R38, R38, 0x4, R244 ;  /* 0x0000000426267825 */ /* 0x000fc600078e02f4 */
        /* <DEDUP_REMOVED lines=14> */
[----:B----4-:R-:W-:Y:S01]  /*bf60*/  IMAD.WIDE R12, R102, 0x4, R222 ;  /* 0x00000004660c7825 */ /* 0x010fe200078e02de */
[----:B------:R-:W-:Y:S02]  /*bf70*/  ISETP.GE.U32.AND P4, PT, R4, 0x7fffffbe, PT ;  /* 0x7fffffbe0400780c */ /* 0x000fe40003f86070 */
[----:B------:R1:W-:Y:S01]  /*bf80*/  STL.64 [R1+0xb8], R8 ;  /* 0x0000b80801007387 */ /* 0x0003e20000100a00 */
[----:B---3--:R-:W-:Y:S02]  /*bf90*/  VIADD R4, R6, 0xfffffff9 ;  /* 0xfffffff906047836 */ /* 0x008fe40000000000 */
[----:B------:R-:W-:Y:S01]  /*bfa0*/  IMAD R6, R246, 0x3d, RZ ;  /* 0x0000003df6067824 */ /* 0x000fe200078e02ff */
[----:B------:R3:W-:Y:S01]  /*bfb0*/  LDGSTS.E [R0+0x18800], desc[UR36][R20.64], !P2 ;  /* 0x1880000014007fae */ /* 0x0007e2000d1a1024 */
[----:B--2---:R-:W-:-:S03]  /*bfc0*/  IMAD.WIDE R10, R102, 0x4, R224 ;  /* 0x00000004660a7825 */ /* 0x004fc600078e02e0 */
[----:B------:R2:W-:Y:S01]  /*bfd0*/  LDGSTS.E [R0+0x18880], desc[UR36][R18.64], !P2 ;  /* 0x1888000012007fae */ /* 0x0005e2000d1a1024 */
[----:B------:R-:W-:-:S03]  /*bfe0*/  IMAD.WIDE R36, R6, 0x4, R214 ;  /* 0x0000000406247825 */ /* 0x000fc600078e02d6 */
[----:B------:R4:W-:Y:S01]  /*bff0*/  LDGSTS.E [R0+0x18900], desc[UR36][R16.64], !P2 ;  /* 0x1890000010007fae */ /* 0x0009e2000d1a1024 */
[----:B-1----:R-:W-:-:S03]  /*c000*/  IMAD.WIDE R8, R102, 0x4, R226 ;  /* 0x0000000466087825 */ /* 0x002fc600078e02e2 */
[----:B------:R1:W-:Y:S01]  /*c010*/  LDGSTS.E [R0+0x18980], desc[UR36][R14.64], !P2 ;  /* 0x189800000e007fae */ /* 0x0003e2000d1a1024 */
[----:B------:R-:W-:-:S03]  /*c020*/  IMAD.WIDE R102, R102, 0x4, R244 ;  /* 0x0000000466667825 */ /* 0x000fc600078e02f4 */
[----:B------:R1:W-:Y:S01]  /*c030*/  LDGSTS.E [R0+0x18a00], desc[UR36][R12.64], !P2 ;  /* 0x18a000000c007fae */ /* 0x0003e2000d1a1024 */
[----:B------:R-:W-:-:S03]  /*c040*/  IMAD.WIDE R34, R6, 0x4, R216 ;  /* 0x0000000406227825 */ /* 0x000fc600078e02d8 */
[----:B------:R1:W-:Y:S01]  /*c050*/  LDGSTS.E [R0+0x18a80], desc[UR36][R10.64], !P2 ;  /* 0x18a800000a007fae */ /* 0x0003e2000d1a1024 */
[----:B------:R-:W-:-:S03]  /*c060*/  IMAD.WIDE R32, R6, 0x4, R218 ;  /* 0x0000000406207825 */ /* 0x000fc600078e02da */
[----:B------:R1:W-:Y:S01]  /*c070*/  LDGSTS.E [R0+0x18b00], desc[UR36][R8.64], !P2 ;  /* 0x18b0000008007fae */ /* 0x0003e2000d1a1024 */
[----:B------:R-:W-:-:S03]  /*c080*/  IMAD.WIDE R30, R6, 0x4, R220 ;  /* 0x00000004061e7825 */ /* 0x000fc600078e02dc */
[----:B------:R-:W-:Y:S01]  /*c090*/  LDGSTS.E [R0+0x18b80], desc[UR36][R250.64], !P2 ;  /* 0x18b80000fa007fae */ /* 0x000fe2000d1a1024 */
[----:B------:R-:W-:-:S03]  /*c0a0*/  IMAD.WIDE R28, R6, 0x4, R222 ;  /* 0x00000004061c7825 */ /* 0x000fc600078e02de */
[----:B------:R-:W-:Y:S01]  /*c0b0*/  LDGSTS.E [R0+0x18c00], desc[UR36][R116.64], !P2 ;  /* 0x18c0000074007fae */ /* 0x000fe2000d1a1024 */
[----:B------:R-:W-:-:S03]  /*c0c0*/  IMAD.WIDE R26, R6, 0x4, R224 ;  /* 0x00000004061a7825 */ /* 0x000fc600078e02e0 */
[----:B------:R-:W-:Y:S01]  /*c0d0*/  LDGSTS.E [R0+0x18c80], desc[UR36][R114.64], !P2 ;  /* 0x18c8000072007fae */ /* 0x000fe2000d1a1024 */
[----:B------:R-:W-:-:S03]  /*c0e0*/  IMAD.WIDE R24, R6, 0x4, R226 ;  /* 0x0000000406187825 */ /* 0x000fc600078e02e2 */
[----:B------:R-:W-:Y:S01]  /*c0f0*/  LDGSTS.E [R0+0x18d00], desc[UR36][R112.64], !P2 ;  /* 0x18d0000070007fae */ /* 0x000fe2000d1a1024 */
[----:B------:R-:W-:-:S03]  /*c100*/  IMAD.WIDE R22, R6, 0x4, R228 ;  /* 0x0000000406167825 */ /* 0x000fc600078e02e4 */
[----:B------:R-:W-:Y:S04]  /*c110*/  LDGSTS.E [R0+0x18d80], desc[UR36][R110.64], !P2 ;  /* 0x18d800006e007fae */ /* 0x000fe8000d1a1024 */
[----:B------:R-:W-:Y:S04]  /*c120*/  LDGSTS.E [R0+0x18e00], desc[UR36][R108.64], !P2 ;  /* 0x18e000006c007fae */ /* 0x000fe8000d1a1024 */
[----:B------:R-:W-:Y:S04]  /*c130*/  LDGSTS.E [R0+0x18e80], desc[UR36][R106.64], !P2 ;  /* 0x18e800006a007fae */ /* 0x000fe8000d1a1024 */
[----:B------:R-:W-:Y:S04]  /*c140*/  LDGSTS.E [R0+0x18f00], desc[UR36][R104.64], !P2 ;  /* 0x18f0000068007fae */ /* 0x000fe8000d1a1024 */
[----:B------:R-:W-:Y:S01]  /*c150*/  LDGSTS.E [R0+0x18f80], desc[UR36][R102.64], !P2 ;  /* 0x18f8000066007fae */ /* 0x000fe2000d1a1024 */
[----:B------:R-:W-:Y:S01]  /*c160*/  ISETP.GE.U32.AND P2, PT, R4, 0x7fffffba, PT ;  /* 0x7fffffba0400780c */ /* 0x000fe20003f46070 */
[----:B------:R-:W-:-:S02]  /*c170*/  VIADD R4, R5, 0xfffffff5 ;  /* 0xfffffff505047836 */ /* 0x000fc40000000000 */
[----:B------:R-:W-:Y:S01]  /*c180*/  LDGSTS.E [R0+0x1a800], desc[UR36][R100.64], !P3 ;  /* 0x1a80000064007fae */ /* 0x000fe2000d9a1024 */
[----:B------:R-:W1:Y:S03]  /*c190*/  LDC R5, c[0x0][0x3a0] ;  /* 0x0000e800ff057b82 */ /* 0x000e660000000800 */
[----:B------:R-:W-:Y:S04]  /*c1a0*/  LDGSTS.E [R0+0x1a880], desc[UR36][R98.64], !P3 ;  /* 0x1a88000062007fae */ /* 0x000fe8000d9a1024 */
        /* <DEDUP_REMOVED lines=13> */
[----:B------:R-:W-:Y:S01]  /*c280*/  LDGSTS.E [R0+0x1af80], desc[UR36][R70.64], !P3 ;  /* 0x1af8000046007fae */ /* 0x000fe2000d9a1024 */
[----:B------:R-:W-:Y:S01]  /*c290*/  ISETP.GE.U32.AND P3, PT, R4, 0x7fffffb6, PT ;  /* 0x7fffffb60400780c */ /* 0x000fe20003f66070 */
[----:B------:R-:W-:-:S02]  /*c2a0*/  VIADD R4, R7, 0xfffffff1 ;  /* 0xfffffff107047836 */ /* 0x000fc40000000000 */
        /* <DEDUP_REMOVED lines=16> */
[----:B------:R-:W-:-:S02]  /*c3b0*/  ISETP.GE.U32.AND P0, PT, R4, 0x7fffffb2, PT ;  /* 0x7fffffb20400780c */ /* 0x000fc40003f06070 */
[----:B-1----:R-:W-:Y:S01]  /*c3c0*/  IADD3 R4, PT, PT, R5, -0x13, RZ ;  /* 0xffffffed05047810 */ /* 0x002fe20007ffe0ff */
[----:B------:R-:W-:Y:S01]  /*c3d0*/  LDGSTS.E [R0+0x1e800], desc[UR36][R36.64], !P5 ;  /* 0x1e80000024007fae */ /* 0x000fe2000e9a1024 */
[----:B------:R-:W-:-:S03]  /*c3e0*/  IMAD.SHL.U32 R5, R246, 0x2, RZ ;  /* 0x00000002f6057824 */ /* 0x000fc600078e00ff */
[----:B------:R-:W-:Y:S01]  /*c3f0*/  LDGSTS.E [R0+0x1e880], desc[UR36][R34.64], !P5 ;  /* 0x1e88000022007fae */ /* 0x000fe2000e9a1024 */
[----:B------:R-:W-:-:S03]  /*c400*/  IMAD.WIDE R184, R5, 0x4, R214 ;  /* 0x0000000405b87825 */ /* 0x000fc600078e02d6 */
[----:B------:R3:W-:Y:S01]  /*c410*/  STL.64 [R1+0x30], R20 ;  /* 0x0000301401007387 */ /* 0x0007e20000100a00 */
[----:B------:R-:W-:-:S03]  /*c420*/  IMAD.WIDE R182, R5, 0x4, R216 ;  /* 0x0000000405b67825 */ /* 0x000fc600078e02d8 */
[----:B------:R-:W-:Y:S01]  /*c430*/  LDGSTS.E [R0+0x1e900], desc[UR36][R32.64], !P5 ;  /* 0x1e90000020007fae */ /* 0x000fe2000e9a1024 */
[----:B------:R-:W-:-:S03]  /*c440*/  IMAD.WIDE R180, R5, 0x4, R218 ;  /* 0x0000000405b47825 */ /* 0x000fc600078e02da */
[----:B------:R2:W-:Y:S01]  /*c450*/  STL.64 [R1+0x28], R18 ;  /* 0x0000281201007387 */ /* 0x0005e20000100a00 */
[----:B------:R-:W-:-:S03]  /*c460*/  IMAD.WIDE R178, R5, 0x4, R220 ;  /* 0x0000000405b27825 */ /* 0x000fc600078e02dc */
[----:B------:R-:W-:Y:S01]  /*c470*/  LDGSTS.E [R0+0x1e980], desc[UR36][R30.64], !P5 ;  /* 0x1e9800001e007fae */ /* 0x000fe2000e9a1024 */
[----:B---3--:R-:W-:-:S03]  /*c480*/  IMAD.WIDE R20, R6, 0x4, R230 ;  /* 0x0000000406147825 */ /* 0x008fc600078e02e6 */
[----:B------:R4:W-:Y:S01]  /*c490*/  STL.64 [R1+0x20], R16 ;  /* 0x0000201001007387 */ /* 0x0009e20000100a00 */
[----:B------:R-:W-:-:S03]  /*c4a0*/  IMAD.WIDE R176, R5, 0x4, R222 ;  /* 0x0000000405b07825 */ /* 0x000fc600078e02de */
[----:B------:R-:W-:Y:S01]  /*c4b0*/  LDGSTS.E [R0+0x1ea00], desc[UR36][R28.64], !P5 ;  /* 0x1ea000001c007fae */ /* 0x000fe2000e9a1024 */
[----:B--2---:R-:W-:-:S03]  /*c4c0*/  IMAD.WIDE R18, R6, 0x4, R232 ;  /* 0x0000000406127825 */ /* 0x004fc600078e02e8 */
[----:B------:R1:W-:Y:S01]  /*c4d0*/  STL.64 [R1+0x18], R14 ;  /* 0x0000180e01007387 */ /* 0x0003e20000100a00 */
[----:B------:R-:W-:-:S03]  /*c4e0*/  IMAD.WIDE R174, R5, 0x4, R224 ;  /* 0x0000000405ae7825 */ /* 0x000fc600078e02e0 */
[----:B------:R-:W-:Y:S01]  /*c4f0*/  LDGSTS.E [R0+0x1ea80], desc[UR36][R26.64], !P5 ;  /* 0x1ea800001a007fae */ /* 0x000fe2000e9a1024 */
[----:B----4-:R-:W-:-:S03]  /*c500*/  IMAD.WIDE R16, R6, 0x4, R234 ;  /* 0x0000000406107825 */ /* 0x010fc600078e02ea */
[----:B------:R2:W-:Y:S01]  /*c510*/  STL.64 [R1+0x10], R12 ;  /* 0x0000100c01007387 */ /* 0x0005e20000100a00 */
[----:B------:R-:W-:-:S03]  /*c520*/  IMAD.WIDE R172, R5, 0x4, R226 ;  /* 0x0000000405ac7825 */ /* 0x000fc600078e02e2 */
[----:B------:R-:W-:Y:S01]  /*c530*/  LDGSTS.E [R0+0x1eb00], desc[UR36][R24.64], !P5 ;  /* 0x1eb0000018007fae */ /* 0x000fe2000e9a1024 */
[----:B-1----:R-:W-:-:S03]  /*c540*/  IMAD.WIDE R14, R6, 0x4, R236 ;  /* 0x00000004060e7825 */ /* 0x002fc600078e02ec */
[----:B------:R1:W-:Y:S01]  /*c550*/  STL.64 [R1+0x8], R10 ;  /* 0x0000080a01007387 */ /* 0x0003e20000100a00 */
[----:B------:R-:W-:-:S03]  /*c560*/  IMAD.WIDE R170, R5, 0x4, R228 ;  /* 0x0000000405aa7825 */ /* 0x000fc600078e02e4 */
[----:B------:R-:W-:Y:S01]  /*c570*/  LDGSTS.E [R0+0x1eb80], desc[UR36][R22.64], !P5 ;  /* 0x1eb8000016007fae */ /* 0x000fe2000e9a1024 */
[----:B--2---:R-:W-:-:S03]  /*c580*/  IMAD.WIDE R12, R6, 0x4, R238 ;  /* 0x00000004060c7825 */ /* 0x004fc600078e02ee */
[----:B------:R2:W-:Y:S01]  /*c590*/  STL.64 [R1], R8 ;  /* 0x0000000801007387 */ /* 0x0005e20000100a00 */
[----:B------:R-:W-:-:S03]  /*c5a0*/  IMAD.WIDE R168, R5, 0x4, R230 ;  /* 0x0000000405a87825 */ /* 0x000fc600078e02e6 */
[----:B------:R-:W-:Y:S01]  /*c5b0*/  LDGSTS.E [R0+0x1ec00], desc[UR36][R20.64], !P5 ;  /* 0x1ec0000014007fae */ /* 0x000fe2000e9a1024 */
[----:B-1----:R-:W-:-:S03]  /*c5c0*/  IMAD.WIDE R10, R6, 0x4, R240 ;  /* 0x00000004060a7825 */ /* 0x002fc600078e02f0 */
[----:B------:R-:W-:Y:S01]  /*c5d0*/  LDGSTS.E [R0+0x1ec80], desc[UR36][R18.64], !P5 ;  /* 0x1ec8000012007fae */ /* 0x000fe2000e9a1024 */
[----:B------:R-:W-:-:S03]  /*c5e0*/  IMAD.WIDE R166, R5, 0x4, R232 ;  /* 0x0000000405a67825 */ /* 0x000fc600078e02e8 */
[----:B------:R-:W-:Y:S01]  /*c5f0*/  LDGSTS.E [R0+0x1ed00], desc[UR36][R16.64], !P5 ;  /* 0x1ed0000010007fae */ /* 0x000fe2000e9a1024 */
[----:B--2---:R-:W-:-:S03]  /*c600*/  IMAD.WIDE R8, R6, 0x4, R242 ;  /* 0x0000000406087825 */ /* 0x004fc600078e02f2 */
        /* <DEDUP_REMOVED lines=9> */
[----:B------:R-:W-:Y:S01]  /*c6a0*/  ISETP.GE.U32.AND P5, PT, R4, 0x7fffffae, PT ;  /* 0x7fffffae0400780c */ /* 0x000fe20003fa6070 */
[C---:B------:R-:W-:Y:S01]  /*c6b0*/  IMAD.WIDE R158, R5.reuse, 0x4, R240 ;  /* 0x00000004059e7825 */ /* 0x040fe200078e02f0 */
[----:B------:R-:W-:Y:S01]  /*c6c0*/  LOP3.LUT R4, R2, 0x40, RZ, 0x3c, !PT ;  /* 0x0000004002047812 */ /* 0x000fe200078e3cff */
[----:B------:R1:W-:Y:S02]  /*c6d0*/  STL.64 [R1+0xbb8], R184 ;  /* 0x000bb8b801007387 */ /* 0x0003e40000100a00 */
[----:B------:R-:W-:Y:S02]  /*c6e0*/  IMAD.WIDE R156, R5, 0x4, R242 ;  /* 0x00000004059c7825 */ /* 0x000fe400078e02f2 */
[----:B------:R2:W-:Y:S02]  /*c6f0*/  STL.64 [R1+0xc40], R182 ;  /* 0x000c40b601007387 */ /* 0x0005e40000100a00 */
[----:B------:R-:W-:-:S02]  /*c700*/  VIADD R4, R4, UR5 ;  /* 0x0000000504047c36 */ /* 0x000fc40008000000 */
[----:B------:R-:W-:Y:S01]  /*c710*/  IMAD.WIDE R154, R5, 0x4, R244 ;  /* 0x00000004059a7825 */ /* 0x000fe200078e02f4 */
[----:B------:R3:W-:Y:S01]  /*c720*/  STL.64 [R1+0xc48], R180 ;  /* 0x000c48b401007387 */ /* 0x0007e20000100a00 */
[----:B------:R-:W-:Y:S02]  /*c730*/  IADD3 R5, PT, PT, R249, -0x1b, RZ ;  /* 0xffffffe5f9057810 */ /* 0x000fe40007ffe0ff */
[----:B------:R-:W4:Y:S01]  /*c740*/  LDC R249, c[0x0][0x3a0] ;  /* 0x0000e800fff97b82 */ /* 0x000f220000000800 */
[----:B------:R1:W-:Y:S04]  /*c750*/  LDGSTS.E [R4+0x1000], desc[UR36][R184.64], !P4 ;  /* 0x01000000b8047fae */ /* 0x0003e8000e1a1024 */
[----:B------:R2:W-:Y:S04]  /*c760*/  LDGSTS.E [R4+0x1080], desc[UR36][R182.64], !P4 ;  /* 0x01080000b6047fae */ /* 0x0005e8000e1a1024 */
[----:B------:R3:W-:Y:S04]  /*c770*/  LDGSTS.E [R4+0x1100], desc[UR36][R180.64], !P4 ;  /* 0x01100000b4047fae */ /* 0x0007e8000e1a1024 */
[----:B------:R4:W-:Y:S01]  /*c780*/  LDGSTS.E [R4+0x1180], desc[UR36][R178.64], !P4 ;  /* 0x01180000b2047fae */ /* 0x0009e2000e1a1024 */
[----:B-1----:R-:W-:-:S03]  /*c790*/  IMAD.WIDE R184, R247, 0x4, R214 ;  /* 0x00000004f7b87825 */ /* 0x002fc600078e02d6 */
[----:B------:R1:W-:Y:S01]  /*c7a0*/  LDGSTS.E [R4+0x1200], desc[UR36][R176.64], !P4 ;  /* 0x01200000b0047fae */ /* 0x0003e2000e1a1024 */
[----:B--2---:R-:W-:-:S03]  /*c7b0*/  IMAD.WIDE R182, R247, 0x4, R216 ;  /* 0x00000004f7b67825 */ /* 0x004fc600078e02d8 */
[----:B------:R2:W-:Y:S01]  /*c7c0*/  LDGSTS.E [R4+0x1280], desc[UR36][R174.64], !P4 ;  /* 0x01280000ae047fae */ /* 0x0005e2000e1a1024 */
[----:B---3--:R-:W-:-:S03]  /*c7d0*/  IMAD.WIDE R180, R247, 0x4, R218 ;  /* 0x00000004f7b47825 */ /* 0x008fc600078e02da */
[----:B------:R3:W-:Y:S04]  /*c7e0*/  LDGSTS.E [R4+0x1300], desc[UR36][R172.64], !P4 ;  /* 0x01300000ac047fae */ /* 0x0007e8000e1a1024 */
[----:B------:R1:W-:Y:S04]  /*c7f0*/  LDGSTS.E [R4+0x1380], desc[UR36][R170.64], !P4 ;  /* 0x01380000aa047fae */ /* 0x0003e8000e1a1024 */
[----:B------:R1:W-:Y:S04]  /*c800*/  LDGSTS.E [R4+0x1400], desc[UR36][R168.64], !P4 ;  /* 0x01400000a8047fae */ /* 0x0003e8000e1a1024 */
[----:B------:R1:W-:Y:S04]  /*c810*/  LDGSTS.E [R4+0x1480], desc[UR36][R166.64], !P4 ;  /* 0x01480000a6047fae */ /* 0x0003e8000e1a1024 */
[----:B------:R1:W-:Y:S04]  /*c820*/  LDGSTS.E [R4+0x1500], desc[UR36][R164.64], !P4 ;  /* 0x01500000a4047fae */ /* 0x0003e8000e1a1024 */
[----:B------:R1:W-:Y:S04]  /*c830*/  LDGSTS.E [R4+0x1580], desc[UR36][R162.64], !P4 ;  /* 0x01580000a2047fae */ /* 0x0003e8000e1a1024 */
[----:B------:R1:W-:Y:S04]  /*c840*/  LDGSTS.E [R4+0x1600], desc[UR36][R160.64], !P4 ;  /* 0x01600000a0047fae */ /* 0x0003e8000e1a1024 */
[----:B------:R4:W-:Y:S04]  /*c850*/  STL.64 [R1+0xc50], R178 ;  /* 0x000c50b201007387 */ /* 0x0009e80000100a00 */
[----:B------:R1:W-:Y:S04]  /*c860*/  LDGSTS.E [R4+0x1680], desc[UR36][R158.64], !P4 ;  /* 0x016800009e047fae */ /* 0x0003e8000e1a1024 */
[----:B------:R1:W-:Y:S04]  /*c870*/  STL.64 [R1+0xc58], R176 ;  /* 0x000c58b001007387 */ /* 0x0003e80000100a00 */
[----:B------:R2:W-:Y:S01]  /*c880*/  LDGSTS.E [R4+0x1700], desc[UR36][R156.64], !P4 ;  /* 0x017000009c047fae */ /* 0x0005e2000e1a1024 */
[----:B----4-:R-:W-:-:S03]  /*c890*/  IMAD.WIDE R178, R247, 0x4, R220 ;  /* 0x00000004f7b27825 */ /* 0x010fc600078e02dc */
[----:B------:R2:W-:Y:S04]  /*c8a0*/  STL.64 [R1+0xc60], R174 ;  /* 0x000c60ae01007387 */ /* 0x0005e80000100a00 */
[----:B------:R4:W-:Y:S01]  /*c8b0*/  LDGSTS.E [R4+0x1780], desc[UR36][R154.64], !P4 ;  /* 0x017800009a047fae */ /* 0x0009e2000e1a1024 */
[C---:B-1----:R-:W-:Y:S01]  /*c8c0*/  IMAD.WIDE R176, R247.reuse, 0x4, R222 ;  /* 0x00000004f7b07825 */ /* 0x042fe200078e02de */
        /* <DEDUP_REMOVED lines=34> */
[----:B----4-:R-:W-:-:S03]  /*caf0*/  IMAD.WIDE R154, R247, 0x4, R244 ;  /* 0x00000004f79a7825 */ /* 0x010fc600078e02f4 */
        /* <DEDUP_REMOVED lines=71> */
[----:B------:R-:W3:Y:S01]  /*cf70*/  LDC R248, c[0x0][0x3a0] ;  /* 0x0000e800fff87b82 */ /* 0x000ee20000000800 */
[----:B-1----:R-:W-:-:S02]  /*cf80*/  IMAD.WIDE R174, R247, 0x4, R224 ;  /* 0x00000004f7ae7825 */ /* 0x002fc400078e02e0 */
[----:B------:R1:W-:Y:S04]  /*cf90*/  LDGSTS.E [R4+0x7000], desc[UR36][R184.64], !P0 ;  /* 0x07000000b8047fae */ /* 0x0003e8000c1a1024 */
[----:B------:R1:W-:Y:S01]  /*cfa0*/  STL.64 [R1+0x13f8], R170 ;  /* 0x0013f8aa01007387 */ /* 0x0003e20000100a00 */
[----:B----4-:R-:W-:-:S03]  /*cfb0*/  IMAD.WIDE R172, R247, 0x4, R226 ;  /* 0x00000004f7ac7825 */ /* 0x010fc600078e02e2 */
[----:B------:R4:W-:Y:S04]  /*cfc0*/  LDGSTS.E [R4+0x7080], desc[UR36][R182.64], !P0 ;  /* 0x07080000b6047fae */ /* 0x0009e8000c1a1024 */
[----:B------:R2:W-:Y:S01]  /*cfd0*/  STL.64 [R1+0x13f0], R168 ;  /* 0x0013f0a801007387 */ /* 0x0005e20000100a00 */
[----:B-1----:R-:W-:-:S03]  /*cfe0*/  IMAD.WIDE R170, R247, 0x4, R228 ;  /* 0x00000004f7aa7825 */ /* 0x002fc600078e02e4 */
[----:B------:R1:W-:Y:S01]  /*cff0*/  LDGSTS.E [R4+0x7100], desc[UR36][R180.64], !P0 ;  /* 0x07100000b4047fae */ /* 0x0003e2000c1a1024 */
[----:B---3--:R-:W-:-:S03]  /*d000*/  VIADD R248, R248, 0xffffffd9 ;  /* 0xffffffd9f8f87836 */ /* 0x008fc60000000000 */
        /* <DEDUP_REMOVED lines=36> */
[----:B----4-:R-:W-:-:S03]  /*d250*/  IMAD.WIDE R182, R5, 0x4, R216 ;  /* 0x0000000405b67825 */ /* 0x010fc600078e02d8 */
        /* <DEDUP_REMOVED lines=508> */
[----:B------:R1:W-:Y:S01]  /*f220*/  LDGSTS.E [R4+0x1b600], desc[UR36][R160.64], !P0 ;  /* 0x1b600000a0047fae */ /* 0x0003e2000c1a1024 */
[----:B------:R-:W-:-:S03]  /*f230*/  IMAD.WIDE R186, R247, 0x4, R214 ;  /* 0x00000004f7ba7825 */ /* 0x000fc600078e02d6 */
        /* <DEDUP_REMOVED lines=49> */
[----:B------:R-:W-:-:S03]  /*f550*/  VIADD R5, R249, 0xffffffec ;  /* 0xffffffecf9057836 */ /* 0x000fc60000000000 */
[----:B------:R1:W-:Y:S04]  /*f560*/  LDGSTS.E [R4+0x1d580], desc[UR36][R162.64], !P5 ;  /* 0x1d580000a2047fae */ /* 0x0003e8000e9a1024 */
        /* <DEDUP_REMOVED lines=11> */
[C---:B----4-:R-:W-:Y:S01]  /*f620*/  IMAD.WIDE R178, R247.reuse, 0x4, R222 ;  /* 0x00000004f7b27825 */ /* 0x050fe200078e02de */
        /* <DEDUP_REMOVED lines=40> */
[----:B------:R-:W-:-:S02]  /*f8b0*/  ISETP.GE.U32.AND P4, PT, R5, 0x7fffffad, PT ;  /* 0x7fffffad0500780c */ /* 0x000fc40003f86070 */
[----:B------:R-:W-:Y:S01]  /*f8c0*/  LOP3.LUT R5, R2, 0x60, RZ, 0x3c, !PT ;  /* 0x0000006002057812 */ /* 0x000fe200078e3cff */
[----:B------:R1:W-:Y:S03]  /*f8d0*/  STL.64 [R1+0xdb8], R154 ;  /* 0x000db89a01007387 */ /* 0x0003e60000100a00 */
[----:B------:R-:W-:Y:S01]  /*f8e0*/  IADD3 R5, PT, PT, R5, UR5, RZ ;  /* 0x0000000505057c10 */ /* 0x000fe2000fffe0ff */
[----:B------:R3:W-:Y:S04]  /*f8f0*/  STL.64 [R1+0xdb0], R186 ;  /* 0x000db0ba01007387 */ /* 0x0007e80000100a00 */
[----:B------:R4:W-:Y:S04]  /*f900*/  STL.64 [R1+0xda8], R184 ;  /* 0x000da8b801007387 */ /* 0x0009e80000100a00 */
[----:B------:R2:W-:Y:S01]  /*f910*/  STL.64 [R1+0xda0], R182 ;  /* 0x000da0b601007387 */ /* 0x0005e20000100a00 */
[----:B-1----:R-:W1:Y:S01]  /*f920*/  LDC R155, c[0x0][0x3a0] ;  /* 0x0000e800ff9b7b82 */ /* 0x002e620000000800 */
[----:B---3--:R-:W-:-:S02]  /*f930*/  IMAD.WIDE R186, R247, 0x4, R214 ;  /* 0x00000004f7ba7825 */ /* 0x008fc400078e02d6 */
[----:B------:R3:W-:Y:S02]  /*f940*/  STL.64 [R1+0xd98], R180 ;  /* 0x000d98b401007387 */ /* 0x0007e40000100a00 */
[C---:B----4-:R-:W-:Y:S02]  /*f950*/  IMAD.WIDE R184, R247.reuse, 0x4, R216 ;  /* 0x00000004f7b87825 */ /* 0x050fe400078e02d8 */
[----:B------:R4:W-:Y:S01]  /*f960*/  STL.64 [R1+0xd90], R178 ;  /* 0x000d90b201007387 */ /* 0x0009e20000100a00 */
[----:B------:R-:W1:Y:S01]  /*f970*/  LDC R154, c[0x0][0x3a0] ;  /* 0x0000e800ff9a7b82 */ /* 0x000e620000000800 */
[C---:B--2---:R-:W-:Y:S02]  /*f980*/  IMAD.WIDE R182, R247.reuse, 0x4, R218 ;  /* 0x00000004f7b67825 */ /* 0x044fe400078e02da */
[----:B------:R2:W-:Y:S02]  /*f990*/  STL.64 [R1+0xd88], R176 ;  /* 0x000d88b001007387 */ /* 0x0005e40000100a00 */
[----:B---3--:R-:W-:-:S02]  /*f9a0*/  IMAD.WIDE R180, R247, 0x4, R220 ;  /* 0x00000004f7b47825 */ /* 0x008fc400078e02dc */
[----:B------:R3:W-:Y:S02]  /*f9b0*/  STL.64 [R1+0xd80], R174 ;  /* 0x000d80ae01007387 */ /* 0x0007e40000100a00 */
[C---:B----4-:R-:W-:Y:S02]  /*f9c0*/  IMAD.WIDE R178, R247.reuse, 0x4, R222 ;  /* 0x00000004f7b27825 */ /* 0x050fe400078e02de */
[----:B------:R4:W-:Y:S02]  /*f9d0*/  STL.64 [R1+0xd78], R172 ;  /* 0x000d78ac01007387 */ /* 0x0009e40000100a00 */
[----:B--2---:R-:W-:Y:S02]  /*f9e0*/  IMAD.WIDE R176, R247, 0x4, R224 ;  /* 0x00000004f7b07825 */ /* 0x004fe400078e02e0 */
[----:B------:R-:W-:Y:S02]  /*f9f0*/  LDGSTS.E [R5+0x1800], desc[UR36][R186.64], !P2 ;  /* 0x01800000ba057fae */ /* 0x000fe4000d1a1024 */
[----:B-1----:R-:W-:-:S02]  /*fa00*/  VIADD R249, R155, 0xffffffe8 ;  /* 0xffffffe89bf97836 */ /* 0x002fc40000000000 */
[----:B------:R1:W-:Y:S01]  /*fa10*/  STL.64 [R1+0xd70], R170 ;  /* 0x000d70aa01007387 */ /* 0x0003e20000100a00 */
[----:B---3--:R-:W-:-:S03]  /*fa20*/  IMAD.WIDE R174, R247, 0x4, R226 ;  /* 0x00000004f7ae7825 */ /* 0x008fc600078e02e2 */
[----:B------:R2:W-:Y:S01]  /*fa30*/  LDGSTS.E [R5+0x1880], desc[UR36][R184.64], !P2 ;  /* 0x01880000b8057fae */ /* 0x0005e2000d1a1024 */
[----:B----4-:R-:W-:-:S03]  /*fa40*/  IMAD.WIDE R172, R247, 0x4, R228 ;  /* 0x00000004f7ac7825 */ /* 0x010fc600078e02e4 */
        /* <DEDUP_REMOVED lines=21> */
[----:B------:R-:W-:Y:S04]  /*fba0*/  STL.64 [R1+0x1438], R186 ;  /* 0x001438ba01007387 */ /* 0x000fe80000100a00 */
[----:B------:R1:W-:Y:S01]  /*fbb0*/  LDGSTS.E [R5+0x1c80], desc[UR36][R168.64], !P2 ;  /* 0x01c80000a8057fae */ /* 0x0003e2000d1a1024 */
[----:B---3--:R-:W-:-:S03]  /*fbc0*/  IMAD.WIDE R156, R247, 0x4, R244 ;  /* 0x00000004f79c7825 */ /* 0x008fc600078e02f4 */
[----:B------:R2:W-:Y:S01]  /*fbd0*/  STL.64 [R1+0x1440], R184 ;  /* 0x001440b801007387 */ /* 0x0005e20000100a00 */
[----:B------:R-:W-:Y:S02]  /*fbe0*/  VIADD R247, R154, 0xffffffe4 ;  /* 0xffffffe49af77836 */ /* 0x000fe40000000000 */
[C---:B------:R-:W-:Y:S01]  /*fbf0*/  IMAD.WIDE R154, R248.reuse, 0x4, R244 ;  /* 0x00000004f89a7825 */ /* 0x040fe200078e02f4 */
[----:B------:R3:W-:Y:S04]  /*fc00*/  LDGSTS.E [R5+0x1d00], desc[UR36][R166.64], !P2 ;  /* 0x01d00000a6057fae */ /* 0x0007e8000d1a1024 */
        /* <DEDUP_REMOVED lines=14> */
[C---:B--2---:R-:W-:Y:S01]  /*fcf0*/  IMAD.WIDE R176, R248.reuse, 0x4, R222 ;  /* 0x00000004f8b07825 */ /* 0x044fe200078e02de */
[----:B------:R-:W-:Y:S02]  /*fd00*/  ISETP.GE.U32.AND P2, PT, R249, 0x7fffffa9, PT ;  /* 0x7fffffa9f900780c */ /* 0x000fe40003f46070 */
[----:B------:R2:W-:Y:S01]  /*fd10*/  STL.64 [R1+0x1470], R172 ;  /* 0x001470ac01007387 */ /* 0x0005e20000100a00 */
[----:B------:R-:W1:Y:S01]  /*fd20*/  LDC R249, c[0x0][0x3a0] ;  /* 0x0000e800fff97b82 */ /* 0x000e620000000800 */
[----:B----4-:R-:W-:-:S02]  /*fd30*/  IMAD.WIDE R174, R248, 0x4, R224 ;  /* 0x00000004f8ae7825 */ /* 0x010fc400078e02e0 */
[----:B------:R4:W-:Y:S04]  /*fd40*/  LDGSTS.E [R5+0x3800], desc[UR36][R184.64], !P3 ;  /* 0x03800000b8057fae */ /* 0x0009e8000d9a1024 */
[----:B------:R3:W-:Y:S01]  /*fd50*/  STL.64 [R1+0x1478], R170 ;  /* 0x001478aa01007387 */ /* 0x0007e20000100a00 */
[----:B--2---:R-:W-:-:S03]  /*fd60*/  IMAD.WIDE R172, R248, 0x4, R226 ;  /* 0x00000004f8ac7825 */ /* 0x004fc600078e02e2 */
[----:B------:R2:W-:Y:S04]  /*fd70*/  LDGSTS.E [R5+0x3880], desc[UR36][R182.64], !P3 ;  /* 0x03880000b6057fae */ /* 0x0005e8000d9a1024 */
[----:B------:R1:W-:Y:S01]  /*fd80*/  STL.64 [R1+0x1480], R168 ;  /* 0x001480a801007387 */ /* 0x0003e20000100a00 */
[----:B---3--:R-:W-:-:S03]  /*fd90*/  IMAD.WIDE R170, R248, 0x4, R228 ;  /* 0x00000004f8aa7825 */ /* 0x008fc600078e02e4 */
        /* <DEDUP_REMOVED lines=24> */
[----:B------:R4:W-:Y:S04]  /*ff20*/  STL.64 [R1+0x14b8], R184 ;  /* 0x0014b8b801007387 */ /* 0x0009e80000100a00 */
[----:B------:R1:W-:Y:S04]  /*ff30*/  LDGSTS.E [R5+0x3d80], desc[UR36][R162.64], !P3 ;  /* 0x03d80000a2057fae */ /* 0x0003e8000d9a1024 */
[----:B------:R1:W-:Y:S04]  /*ff40*/  STL.64 [R1+0x14c0], R182 ;  /* 0x0014c0b601007387 */ /* 0x0003e80000100a00 */
[----:B------:R-:W-:Y:S04]  /*ff50*/  LDGSTS.E [R5+0x3e00], desc[UR36][R160.64], !P3 ;  /* 0x03e00000a0057fae */ /* 0x000fe8000d9a1024 */
[----:B------:R3:W-:Y:S04]  /*ff60*/  STL.64 [R1+0x14c8], R180 ;  /* 0x0014c8b401007387 */ /* 0x0007e80000100a00 */
[----:B------:R-:W-:Y:S04]  /*ff70*/  LDGSTS.E [R5+0x3e80], desc[UR36][R158.64], !P3 ;  /* 0x03e800009e057fae */ /* 0x000fe8000d9a1024 */
[----:B------:R1:W-:Y:S04]  /*ff80*/  STL.64 [R1+0x14d0], R178 ;  /* 0x0014d0b201007387 */ /* 0x0003e80000100a00 */
[----:B------:R-:W-:Y:S04]  /*ff90*/  LDGSTS.E [R5+0x3f00], desc[UR36][R156.64], !P3 ;  /* 0x03f000009c057fae */ /* 0x000fe8000d9a1024 */
[----:B------:R1:W-:Y:S04]  /*ffa0*/  STL.64 [R1+0x14d8], R176 ;  /* 0x0014d8b001007387 */ /* 0x0003e80000100a00 */
[----:B------:R1:W-:Y:S01]  /*ffb0*/  LDGSTS.E [R5+0x3f80], desc[UR36][R154.64], !P3 ;  /* 0x03f800009a057fae */ /* 0x0003e2000d9a1024 */
[----:B------:R-:W-:Y:S01]  /*ffc0*/  ISETP.GE.U32.AND P3, PT, R247, 0x7fffffa5, PT ;  /* 0x7fffffa5f700780c */ /* 0x000fe20003f66070 */
[----:B------:R-:W-:-:S02]  /*ffd0*/  IMAD R247, R246, 0xb, RZ ;  /* 0x0000000bf6f77824 */ /* 0x000fc400078e02ff */
[----:B------:R2:W-:Y:S02]  /*ffe0*/  STL.64 [R1+0x14e0], R174 ;  /* 0x0014e0ae01007387 */ /* 0x0005e40000100a00 */
[C---:B------:R-:W-:Y:S02]  /*fff0*/  IMAD.WIDE R186, R247.reuse, 0x4, R214 ;  /* 0x00000004f7ba7825 */ /* 0x040fe400078e02d6 */
[----:B------:R2:W-:Y:S02]  /*10000*/  STL.64 [R1+0x14e8], R172 ;  /* 0x0014e8ac01007387 */ /* 0x0005e40000100a00 */
[C---:B----4-:R-:W-:Y:S02]  /*10010*/  IMAD.WIDE R184, R247.reuse, 0x4, R216 ;  /* 0x00000004f7b87825 */ /* 0x050fe400078e02d8 */
[----:B------:R4:W-:Y:S02]  /*10020*/  STL.64 [R1+0x14f0], R170 ;  /* 0x0014f0aa01007387 */ /* 0x0009e40000100a00 */
[----:B-1----:R-:W-:-:S02]  /*10030*/  IMAD.WIDE R182, R247, 0x4, R218 ;  /* 0x00000004f7b67825 */ /* 0x002fc400078e02da */
[----:B------:R1:W-:Y:S02]  /*10040*/  STL.64 [R1+0x14f8], R168 ;  /* 0x0014f8a801007387 */ /* 0x0003e40000100a00 */
[C---:B---3--:R-:W-:Y:S02]  /*10050*/  IMAD.WIDE R180, R247.reuse, 0x4, R220 ;  /* 0x00000004f7b47825 */ /* 0x048fe400078e02dc */
[----:B------:R3:W-:Y:S02]  /*10060*/  STL.64 [R1+0x1500], R166 ;  /* 0x001500a601007387 */ /* 0x0007e40000100a00 */
[C---:B------:R-:W-:Y:S02]  /*10070*/  IMAD.WIDE R178, R247.reuse, 0x4, R222 ;  /* 0x00000004f7b27825 */ /* 0x040fe400078e02de */
[----:B------:R1:W-:Y:S02]  /*10080*/  STL.64 [R1+0x1508], R164 ;  /* 0x001508a401007387 */ /* 0x0003e40000100a00 */
[----:B------:R-:W-:-:S02]  /*10090*/  IMAD.WIDE R176, R247, 0x4, R224 ;  /* 0x00000004f7b07825 */ /* 0x000fc400078e02e0 */
[----:B------:R1:W-:Y:S02]  /*100a0*/  STL.64 [R1+0x1510], R162 ;  /* 0x001510a201007387 */ /* 0x0003e40000100a00 */
[C---:B--2---:R-:W-:Y:S02]  /*100b0*/  IMAD.WIDE R174, R247.reuse, 0x4, R226 ;  /* 0x00000004f7ae7825 */ /* 0x044fe400078e02e2 */
[----:B------:R-:W-:Y:S02]  /*100c0*/  STL.64 [R1+0x1518], R160 ;  /* 0x001518a001007387 */ /* 0x000fe40000100a00 */
[C---:B------:R-:W-:Y:S02]  /*100d0*/  IMAD.WIDE R172, R247.reuse, 0x4, R228 ;  /* 0x00000004f7ac7825 */ /* 0x040fe400078e02e4 */
[----:B------:R-:W-:Y:S02]  /*100e0*/  STL.64 [R1+0x1520], R158 ;  /* 0x0015209e01007387 */ /* 0x000fe40000100a00 */
[----:B----4-:R-:W-:-:S02]  /*100f0*/  IMAD.WIDE R170, R247, 0x4, R230 ;  /* 0x00000004f7aa7825 */ /* 0x010fc400078e02e6 */
[----:B------:R-:W-:Y:S02]  /*10100*/  STL.64 [R1+0x1528], R156 ;  /* 0x0015289c01007387 */ /* 0x000fe40000100a00 */
[C---:B-1----:R-:W-:Y:S02]  /*10110*/  IMAD.WIDE R168, R247.reuse, 0x4, R232 ;  /* 0x00000004f7a87825 */ /* 0x042fe400078e02e8 */
[----:B------:R1:W-:Y:S02]  /*10120*/  STL.64 [R1+0x1530], R154 ;  /* 0x0015309a01007387 */ /* 0x0003e40000100a00 */
[C---:B---3--:R-:W-:Y:S02]  /*10130*/  IMAD.WIDE R166, R247.reuse, 0x4, R234 ;  /* 0x00000004f7a67825 */ /* 0x048fe400078e02ea */
[----:B------:R-:W-:Y:S02]  /*10140*/  LDGSTS.E [R5+0x5800], desc[UR36][R186.64], !P0 ;  /* 0x05800000ba057fae */ /* 0x000fe4000c1a1024 */
[----:B------:R-:W-:-:S02]  /*10150*/  IMAD.WIDE R164, R247, 0x4, R236 ;  /* 0x00000004f7a47825 */ /* 0x000fc400078e02ec */
[----:B------:R2:W-:Y:S02]  /*10160*/  LDGSTS.E [R5+0x5880], desc[UR36][R184.64], !P0 ;  /* 0x05880000b8057fae */ /* 0x0005e4000c1a1024 */
[C---:B------:R-:W-:Y:S01]  /*10170*/  IMAD.WIDE R162, R247.reuse, 0x4, R238 ;  /* 0x00000004f7a27825 */ /* 0x040fe200078e02ee */
[----:B-1----:R-:W1:Y:S01]  /*10180*/  LDC R154, c[0x0][0x3a0] ;  /* 0x0000e800ff9a7b82 */ /* 0x002e620000000800 */
[----:B------:R3:W-:Y:S02]  /*10190*/  LDGSTS.E [R5+0x5900], desc[UR36][R182.64], !P0 ;  /* 0x05900000b6057fae */ /* 0x0007e4000c1a1024 */
[C---:B------:R-:W-:Y:S02]  /*101a0*/  IMAD.WIDE R160, R247.reuse, 0x4, R240 ;  /* 0x00000004f7a07825 */ /* 0x040fe400078e02f0 */
[----:B------:R4:W-:Y:S02]  /*101b0*/  LDGSTS.E [R5+0x5980], desc[UR36][R180.64], !P0 ;  /* 0x05980000b4057fae */ /* 0x0009e4000c1a1024 */
[----:B------:R-:W-:-:S02]  /*101c0*/  IMAD.WIDE R158, R247, 0x4, R242 ;  /* 0x00000004f79e7825 */ /* 0x000fc400078e02f2 */
[----:B------:R1:W-:Y:S02]  /*101d0*/  LDGSTS.E [R5+0x5a00], desc[UR36][R178.64], !P0 ;  /* 0x05a00000b2057fae */ /* 0x0003e4000c1a1024 */
[----:B------:R-:W-:Y:S02]  /*101e0*/  IMAD.WIDE R156, R247, 0x4, R244 ;  /* 0x00000004f79c7825 */ /* 0x000fe400078e02f4 */
[----:B------:R1:W-:Y:S04]  /*101f0*/  LDGSTS.E [R5+0x5a80], desc[UR36][R176.64], !P0 ;  /* 0x05a80000b0057fae */ /* 0x0003e8000c1a1024 */
[----:B------:R1:W-:Y:S04]  /*10200*/  LDGSTS.E [R5+0x5b00], desc[UR36][R174.64], !P0 ;  /* 0x05b00000ae057fae */ /* 0x0003e8000c1a1024 */
[----:B------:R1:W-:Y:S02]  /*10210*/  LDGSTS.E [R5+0x5b80], desc[UR36][R172.64], !P0 ;  /* 0x05b80000ac057fae */ /* 0x0003e4000c1a1024 */
[----:B-1----:R-:W-:-:S02]  /*10220*/  VIADD R247, R154, 0xffffffdc ;  /* 0xffffffdc9af77836 */ /* 0x002fc40000000000 */
[----:B------:R1:W-:Y:S01]  /*10230*/  LDGSTS.E [R5+0x5c00], desc[UR36][R170.64], !P0 ;  /* 0x05c00000aa057fae */ /* 0x0003e2000c1a1024 */
[----:B------:R-:W-:-:S03]  /*10240*/  IMAD.WIDE R154, R248, 0x4, R244 ;  /* 0x00000004f89a7825 */ /* 0x000fc600078e02f4 */
        /* <DEDUP_REMOVED lines=21> */
[----:B------:R-:W2:Y:S01]  /*103a0*/  LDC R249, c[0x0][0x3a0] ;  /* 0x0000e800fff97b82 */ /* 0x000ea20000000800 */
[----:B---3--:R-:W-:-:S02]  /*103b0*/  IMAD.WIDE R174, R248, 0x4, R224 ;  /* 0x00000004f8ae7825 */ /* 0x008fc400078e02e0 */
[----:B------:R3:W-:Y:S04]  /*103c0*/  LDGSTS.E [R5+0x7800], desc[UR36][R184.64], !P5 ;  /* 0x07800000b8057fae */ /* 0x0007e8000e9a1024 */
[----:B------:R1:W-:Y:S01]  /*103d0*/  STL.64 [R1+0x1578], R170 ;  /* 0x001578aa01007387 */ /* 0x0003e20000100a00 */
[----:B----4-:R-:W-:-:S03]  /*103e0*/  IMAD.WIDE R172, R248, 0x4, R226 ;  /* 0x00000004f8ac7825 */ /* 0x010fc600078e02e2 */
[----:B------:R4:W-:Y:S04]  /*103f0*/  LDGSTS.E [R5+0x7880], desc[UR36][R182.64], !P5 ;  /* 0x07880000b6057fae */ /* 0x0009e8000e9a1024 */
[----:B------:R2:W-:Y:S01]  /*10400*/  STL.64 [R1+0x1580], R168 ;  /* 0x001580a801007387 */ /* 0x0005e20000100a00 */
[----:B-1----:R-:W-:-:S03]  /*10410*/  IMAD.WIDE R170, R248, 0x4, R228 ;  /* 0x00000004f8aa7825 */ /* 0x002fc600078e02e4 */
[----:B------:R1:W-:Y:S01]  /*10420*/  LDGSTS.E [R5+0x7900], desc[UR36][R180.64], !P5 ;  /* 0x07900000b4057fae */ /* 0x0003e2000e9a1024 */
[----:B--2---:R-:W-:-:S03]  /*10430*/  IADD3 R249, PT, PT, R249, -0x28, RZ ;  /* 0xffffffd8f9f97810 */ /* 0x004fc60007ffe0ff */
        /* <DEDUP_REMOVED lines=37> */
[C---:B---3--:R-:W-:Y:S02]  /*10690*/  IMAD.WIDE R184, R247.reuse, 0x4, R216 ;  /* 0x00000004f7b87825 */ /* 0x048fe400078e02d8 */
[----:B------:R3:W-:Y:S02]  /*106a0*/  STL.64 [R1+0x15f0], R170 ;  /* 0x0015f0aa01007387 */ /* 0x0007e40000100a00 */
[----:B----4-:R-:W-:-:S02]  /*106b0*/  IMAD.WIDE R182, R247, 0x4, R218 ;  /* 0x00000004f7b67825 */ /* 0x010fc400078e02da */
[----:B------:R4:W-:Y:S02]  /*106c0*/  STL.64 [R1+0x15f8], R168 ;  /* 0x0015f8a801007387 */ /* 0x0009e40000100a00 */
[C---:B-1----:R-:W-:Y:S02]  /*106d0*/  IMAD.WIDE R180, R247.reuse, 0x4, R220 ;  /* 0x00000004f7b47825 */ /* 0x042fe400078e02dc */
[----:B------:R1:W-:Y:S02]  /*106e0*/  STL.64 [R1+0x1600], R166 ;  /* 0x001600a601007387 */ /* 0x0003e40000100a00 */
[C---:B------:R-:W-:Y:S02]  /*106f0*/  IMAD.WIDE R178, R247.reuse, 0x4, R222 ;  /* 0x00000004f7b27825 */ /* 0x040fe400078e02de */
[----:B------:R1:W-:Y:S02]  /*10700*/  STL.64 [R1+0x1608], R164 ;  /* 0x001608a401007387 */ /* 0x0003e40000100a00 */
[----:B------:R-:W-:-:S02]  /*10710*/  IMAD.WIDE R176, R247, 0x4, R224 ;  /* 0x00000004f7b07825 */ /* 0x000fc400078e02e0 */
[----:B------:R1:W-:Y:S02]  /*10720*/  STL.64 [R1+0x1610], R162 ;  /* 0x001610a201007387 */ /* 0x0003e40000100a00 */
[C---:B------:R-:W-:Y:S02]  /*10730*/  IMAD.WIDE R174, R247.reuse, 0x4, R226 ;  /* 0x00000004f7ae7825 */ /* 0x040fe400078e02e2 */
[----:B------:R-:W-:Y:S02]  /*10740*/  STL.64 [R1+0x1618], R160 ;  /* 0x001618a001007387 */ /* 0x000fe40000100a00 */
[C---:B--2---:R-:W-:Y:S02]  /*10750*/  IMAD.WIDE R172, R247.reuse, 0x4, R228 ;  /* 0x00000004f7ac7825 */ /* 0x044fe400078e02e4 */
[----:B------:R-:W-:Y:S02]  /*10760*/  STL.64 [R1+0x1620], R158 ;  /* 0x0016209e01007387 */ /* 0x000fe40000100a00 */
[----:B---3--:R-:W-:-:S02]  /*10770*/  IMAD.WIDE R170, R247, 0x4, R230 ;  /* 0x00000004f7aa7825 */ /* 0x008fc400078e02e6 */
[----:B------:R-:W-:Y:S02]  /*10780*/  STL.64 [R1+0x1628], R156 ;  /* 0x0016289c01007387 */ /* 0x000fe40000100a00 */
[C---:B----4-:R-:W-:Y:S02]  /*10790*/  IMAD.WIDE R168, R247.reuse, 0x4, R232 ;  /* 0x00000004f7a87825 */ /* 0x050fe400078e02e8 */
[----:B------:R2:W-:Y:S02]  /*107a0*/  STL.64 [R1+0x1630], R154 ;  /* 0x0016309a01007387 */ /* 0x0005e40000100a00 */
[C---:B-1----:R-:W-:Y:S02]  /*107b0*/  IMAD.WIDE R166, R247.reuse, 0x4, R234 ;  /* 0x00000004f7a67825 */ /* 0x042fe400078e02ea */
[----:B------:R-:W-:Y:S02]  /*107c0*/  LDGSTS.E [R5+0x9800], desc[UR36][R186.64], !P4 ;  /* 0x09800000ba057fae */ /* 0x000fe4000e1a1024 */
[----:B------:R-:W-:-:S02]  /*107d0*/  IMAD.WIDE R164, R247, 0x4, R236 ;  /* 0x00000004f7a47825 */ /* 0x000fc400078e02ec */
[----:B------:R1:W-:Y:S02]  /*107e0*/  LDGSTS.E [R5+0x9880], desc[UR36][R184.64], !P4 ;  /* 0x09880000b8057fae */ /* 0x0003e4000e1a1024 */
[C---:B------:R-:W-:Y:S01]  /*107f0*/  IMAD.WIDE R162, R247.reuse, 0x4, R238 ;  /* 0x00000004f7a27825 */ /* 0x040fe200078e02ee */
[----:B--2---:R-:W2:Y:S01]  /*10800*/  LDC R154, c[0x0][0x3a0] ;  /* 0x0000e800ff9a7b82 */ /* 0x004ea20000000800 */
        /* <DEDUP_REMOVED lines=8> */
[----:B------:R1:W-:Y:S01]  /*10890*/  LDGSTS.E [R5+0x9b80], desc[UR36][R172.64], !P4 ;  /* 0x09b80000ac057fae */ /* 0x0003e2000e1a1024 */
[----:B--2---:R-:W-:-:S03]  /*108a0*/  VIADD R247, R154, 0xffffffd4 ;  /* 0xffffffd49af77836 */ /* 0x004fc60000000000 */
        /* <DEDUP_REMOVED lines=23> */
[----:B------:R-:W1:Y:S01]  /*10a20*/  LDC R249, c[0x0][0x3a0] ;  /* 0x0000e800fff97b82 */ /* 0x000e620000000800 */
[----:B---3--:R-:W-:-:S02]  /*10a30*/  IMAD.WIDE R174, R248, 0x4, R224 ;  /* 0x00000004f8ae7825 */ /* 0x008fc400078e02e0 */
[----:B------:R3:W-:Y:S04]  /*10a40*/  LDGSTS.E [R5+0xb800], desc[UR36][R184.64], !P2 ;  /* 0x0b800000b8057fae */ /* 0x0007e8000d1a1024 */
[----:B------:R2:W-:Y:S01]  /*10a50*/  STL.64 [R1+0x1678], R170 ;  /* 0x001678aa01007387 */ /* 0x0005e20000100a00 */
[----:B----4-:R-:W-:-:S03]  /*10a60*/  IMAD.WIDE R172, R248, 0x4, R226 ;  /* 0x00000004f8ac7825 */ /* 0x010fc600078e02e2 */
        /* <DEDUP_REMOVED lines=165> */
[----:B------:R1:W-:Y:S02]  /*114c0*/  LDGSTS.E [R5+0x11800], desc[UR36][R186.64], !P5 ;  /* 0x11800000ba057fae */ /* 0x0003e4000e9a1024 */
[----:B------:R-:W-:-:S02]  /*114d0*/  IMAD.WIDE R164, R247, 0x4, R236 ;  /* 0x00000004f7a47825 */ /* 0x000fc400078e02ec */
[----:B------:R1:W-:Y:S02]  /*114e0*/  STL.64 [R1+0x17b8], R186 ;  /* 0x0017b8ba01007387 */ /* 0x0003e40000100a00 */
[C---:B------:R-:W-:Y:S02]  /*114f0*/  IMAD.WIDE R162, R247.reuse, 0x4, R238 ;  /* 0x00000004f7a27825 */ /* 0x040fe400078e02ee */
[----:B------:R3:W-:Y:S01]  /*11500*/  LDGSTS.E [R5+0x11880], desc[UR36][R184.64], !P5 ;  /* 0x11880000b8057fae */ /* 0x0007e2000e9a1024 */
[----:B--2---:R-:W2:Y:S01]  /*11510*/  LDC R155, c[0x0][0x3a0] ;  /* 0x0000e800ff9b7b82 */ /* 0x004ea20000000800 */
[C---:B------:R-:W-:Y:S02]  /*11520*/  IMAD.WIDE R160, R247.reuse, 0x4, R240 ;  /* 0x00000004f7a07825 */ /* 0x040fe400078e02f0 */
[----:B------:R3:W-:Y:S02]  /*11530*/  STL.64 [R1+0x17b0], R184 ;  /* 0x0017b0b801007387 */ /* 0x0007e40000100a00 */
[----:B------:R-:W-:-:S02]  /*11540*/  IMAD.WIDE R158, R247, 0x4, R242 ;  /* 0x00000004f79e7825 */ /* 0x000fc400078e02f2 */
[----:B------:R4:W-:Y:S01]  /*11550*/  LDGSTS.E [R5+0x11900], desc[UR36][R182.64], !P5 ;  /* 0x11900000b6057fae */ /* 0x0009e2000e9a1024 */
[----:B------:R-:W2:Y:S01]  /*11560*/  LDC R154, c[0x0][0x3a0] ;  /* 0x0000e800ff9a7b82 */ /* 0x000ea20000000800 */
[----:B------:R-:W-:Y:S02]  /*11570*/  IMAD.WIDE R156, R247, 0x4, R244 ;  /* 0x00000004f79c7825 */ /* 0x000fe400078e02f4 */
[----:B------:R4:W-:Y:S02]  /*11580*/  STL.64 [R1+0x17a8], R182 ;  /* 0x0017a8b601007387 */ /* 0x0009e40000100a00 */
[C---:B-1----:R-:W-:Y:S02]  /*11590*/  IMAD.WIDE R186, R248.reuse, 0x4, R214 ;  /* 0x00000004f8ba7825 */ /* 0x042fe400078e02d6 */
[----:B------:R1:W-:Y:S02]  /*115a0*/  LDGSTS.E [R5+0x11980], desc[UR36][R180.64], !P5 ;  /* 0x11980000b4057fae */ /* 0x0003e4000e9a1024 */
[----:B---3--:R-:W-:-:S02]  /*115b0*/  IMAD.WIDE R184, R248, 0x4, R216 ;  /* 0x00000004f8b87825 */ /* 0x008fc400078e02d8 */
[----:B------:R1:W-:Y:S02]  /*115c0*/  STL.64 [R1+0x17a0], R180 ;  /* 0x0017a0b401007387 */ /* 0x0003e40000100a00 */
[----:B------:R-:W-:Y:S02]  /*115d0*/  IMAD R247, R246, 0x2b, RZ ;  /* 0x0000002bf6f77824 */ /* 0x000fe400078e02ff */
        /* <DEDUP_REMOVED lines=34> */
[----:B---3--:R-:W-:Y:S01]  /*11800*/  IMAD.WIDE R160, R248, 0x4, R240 ;  /* 0x00000004f8a07825 */ /* 0x008fe200078e02f0 */
[----:B------:R-:W-:Y:S02]  /*11810*/  ISETP.GE.U32.AND P5, PT, R249, 0x7fffff89, PT ;  /* 0x7fffff89f900780c */ /* 0x000fe40003fa6070 */
[----:B------:R1:W-:Y:S01]  /*11820*/  STL.64 [R1+0x1740], R156 ;  /* 0x0017409c01007387 */ /* 0x0003e20000100a00 */
[----:B--2---:R-:W-:-:S03]  /*11830*/  VIADD R249, R155, 0xffffffc0 ;  /* 0xffffffc09bf97836 */ /* 0x004fc60000000000 */
[----:B------:R2:W-:Y:S01]  /*11840*/  LDGSTS.E [R5+0x13800], desc[UR36][R186.64], !P4 ;  /* 0x13800000ba057fae */ /* 0x0005e2000e1a1024 */
[----:B----4-:R-:W-:-:S03]  /*11850*/  IMAD.WIDE R158, R248, 0x4, R242 ;  /* 0x00000004f89e7825 */ /* 0x010fc600078e02f2 */
[----:B------:R2:W-:Y:S04]  /*11860*/  STL.64 [R1+0x1738], R186 ;  /* 0x001738ba01007387 */ /* 0x0005e80000100a00 */
[----:B------:R3:W-:Y:S01]  /*11870*/  LDGSTS.E [R5+0x13880], desc[UR36][R184.64], !P4 ;  /* 0x13880000b8057fae */ /* 0x0007e2000e1a1024 */
[----:B-1----:R-:W-:-:S03]  /*11880*/  IMAD.WIDE R156, R248, 0x4, R244 ;  /* 0x00000004f89c7825 */ /* 0x002fc600078e02f4 */
[----:B------:R1:W-:Y:S01]  /*11890*/  LDGSTS.E [R5+0x13900], desc[UR36][R182.64], !P4 ;  /* 0x13900000b6057fae */ /* 0x0003e2000e1a1024 */
[----:B------:R-:W-:Y:S01]  /*118a0*/  IMAD R248, R246, 0x2f, RZ ;  /* 0x0000002ff6f87824 */ /* 0x000fe200078e02ff */
[----:B--2---:R-:W2:Y:S02]  /*118b0*/  S2R R187, SR_TID.X ;  /* 0x0000000000bb7919 */ /* 0x004ea40000002100 */
[----:B------:R4:W-:Y:S04]  /*118c0*/  LDGSTS.E [R5+0x13980], desc[UR36][R180.64], !P4 ;  /* 0x13980000b4057fae */ /* 0x0009e8000e1a1024 */
[----:B------:R1:W-:Y:S04]  /*118d0*/  LDGSTS.E [R5+0x13a00], desc[UR36][R178.64], !P4 ;  /* 0x13a00000b2057fae */ /* 0x0003e8000e1a1024 */
[----:B------:R1:W-:Y:S04]  /*118e0*/  LDGSTS.E [R5+0x13a80], desc[UR36][R176.64], !P4 ;  /* 0x13a80000b0057fae */ /* 0x0003e8000e1a1024 */
[----:B------:R1:W-:Y:S04]  /*118f0*/  LDGSTS.E [R5+0x13b00], desc[UR36][R174.64], !P4 ;  /* 0x13b00000ae057fae */ /* 0x0003e8000e1a1024 */
[----:B------:R1:W-:Y:S04]  /*11900*/  LDGSTS.E [R5+0x13b80], desc[UR36][R172.64], !P4 ;  /* 0x13b80000ac057fae */ /* 0x0003e8000e1a1024 */
[----:B------:R1:W-:Y:S04]  /*11910*/  LDGSTS.E [R5+0x13c00], desc[UR36][R170.64], !P4 ;  /* 0x13c00000aa057fae */ /* 0x0003e8000e1a1024 */
[----:B------:R1:W-:Y:S04]  /*11920*/  LDGSTS.E [R5+0x13c80], desc[UR36][R168.64], !P4 ;  /* 0x13c80000a8057fae */ /* 0x0003e8000e1a1024 */
[----:B------:R3:W-:Y:S01]  /*11930*/  STL.64 [R1+0x1730], R184 ;  /* 0x001730b801007387 */ /* 0x0007e20000100a00 */
[----:B--2---:R-:W-:-:S03]  /*11940*/  LOP3.LUT R187, R187, 0x1f, RZ, 0xc0, !PT ;  /* 0x0000001fbbbb7812 */ /* 0x004fc600078ec0ff */
[----:B------:R2:W-:Y:S04]  /*11950*/  LDGSTS.E [R5+0x13d00], desc[UR36][R166.64], !P4 ;  /* 0x13d00000a6057fae */ /* 0x0005e8000e1a1024 */
        /* <DEDUP_REMOVED lines=15> */
[----:B------:R-:W-:Y:S02]  /*11a50*/  ISETP.GE.AND P4, PT, R252, R249, PT ;  /* 0x000000f9fc00720c */ /* 0x000fe40003f86270 */
[----:B------:R4:W-:Y:S01]  /*11a60*/  STL.64 [R1+0x1700], R172 ;  /* 0x001700ac01007387 */ /* 0x0009e20000100a00 */
[----:B------:R-:W-:Y:S02]  /*11a70*/  VIADD R252, R154, 0xffffffc4 ;  /* 0xffffffc49afc7836 */ /* 0x000fe40000000000 */
[C---:B------:R-:W-:Y:S01]  /*11a80*/  IMAD.WIDE R154, R247.reuse, 0x4, R244 ;  /* 0x00000004f79a7825 */ /* 0x040fe200078e02f4 */
[----:B------:R2:W-:Y:S03]  /*11a90*/  LDGSTS.E [R5+0x15800], desc[UR36][R184.64], !P2 ;  /* 0x15800000b8057fae */ /* 0x0005e6000d1a1024 */
[C---:B-1----:R-:W-:Y:S01]  /*11aa0*/  IMAD.WIDE R174, R247.reuse, 0x4, R224 ;  /* 0x00000004f7ae7825 */ /* 0x042fe200078e02e0 */
[----:B------:R1:W-:Y:S03]  /*11ab0*/  STL.64 [R1+0x16f8], R170 ;  /* 0x0016f8aa01007387 */ /* 0x0003e60000100a00 */
[C---:B----4-:R-:W-:Y:S01]  /*11ac0*/  IMAD.WIDE R172, R247.reuse, 0x4, R226 ;  /* 0x00000004f7ac7825 */ /* 0x050fe200078e02e2 */
        /* <DEDUP_REMOVED lines=25> */
[----:B------:R-:W-:Y:S02]  /*11c60*/  SEL R247, RZ, 0x4, P4 ;  /* 0x00000004fff77807 */ /* 0x000fe40002000000 */
[----:B------:R-:W-:Y:S01]  /*11c70*/  ISETP.GE.U32.AND P4, PT, R249, 0x7fffff81, PT ;  /* 0x7fffff81f900780c */ /* 0x000fe20003f86070 */
        /* <DEDUP_REMOVED lines=15> */
[----:B-1----:R-:W-:Y:S01]  /*11d70*/  IMAD.WIDE R176, R248, 0x4, R222 ;  /* 0x00000004f8b07825 */ /* 0x002fe200078e02de */
[----:B------:R-:W-:Y:S02]  /*11d80*/  ISETP.GE.AND P2, PT, R187, R249, PT ;  /* 0x000000f9bb00720c */ /* 0x000fe40003f46270 */
[----:B------:R3:W-:Y:S01]  /*11d90*/  STL.64 [R1+0x1c08], R172 ;  /* 0x001c08ac01007387 */ /* 0x0007e20000100a00 */
[----:B------:R-:W-:Y:S02]  /*11da0*/  IMAD R249, R246, 0x33, RZ ;  /* 0x00000033f6f97824 */ /* 0x000fe400078e02ff */
[C---:B----4-:R-:W-:Y:S01]  /*11db0*/  IMAD.WIDE R174, R248.reuse, 0x4, R224 ;  /* 0x00000004f8ae7825 */ /* 0x050fe200078e02e0 */
[----:B------:R1:W-:Y:S04]  /*11dc0*/  LDGSTS.E [R5+0x17800], desc[UR36][R184.64], !P3 ;  /* 0x17800000b8057fae */ /* 0x0003e8000d9a1024 */
[----:B------:R4:W-:Y:S01]  /*11dd0*/  STL.64 [R1+0x1c00], R170 ;  /* 0x001c00aa01007387 */ /* 0x0009e20000100a00 */
[----:B---3--:R-:W-:-:S03]  /*11de0*/  IMAD.WIDE R172, R248, 0x4, R226 ;  /* 0x00000004f8ac7825 */ /* 0x008fc600078e02e2 */
[----:B------:R3:W-:Y:S04]  /*11df0*/  LDGSTS.E [R5+0x17880], desc[UR36][R182.64], !P3 ;  /* 0x17880000b6057fae */ /* 0x0007e8000d9a1024 */
[----:B------:R2:W-:Y:S01]  /*11e00*/  STL.64 [R1+0x1bf8], R168 ;  /* 0x001bf8a801007387 */ /* 0x0005e20000100a00 */
[----:B----4-:R-:W-:-:S03]  /*11e10*/  IMAD.WIDE R170, R248, 0x4, R228 ;  /* 0x00000004f8aa7825 */ /* 0x010fc600078e02e4 */
        /* <DEDUP_REMOVED lines=25> */
[----:B------:R-:W-:Y:S02]  /*11fb0*/  SEL R248, RZ, 0x4, P2 ;  /* 0x00000004fff87807 */ /* 0x000fe40001000000 */
[----:B------:R-:W-:Y:S01]  /*11fc0*/  PLOP3.LUT P2, PT, PT, PT, UP0, 0x80, 0x8 ;  /* 0x000000000008781c */ /* 0x000fe20003f4f008 */
[----:B------:R3:W-:Y:S01]  /*11fd0*/  STL.64 [R1+0x1bb0], R182 ;  /* 0x001bb0b601007387 */ /* 0x0007e20000100a00 */
[----:B--2---:R-:W-:-:S03]  /*11fe0*/  IMAD.WIDE R184, R249, 0x4, R214 ;  /* 0x00000004f9b87825 */ /* 0x004fc600078e02d6 */
[----:B------:R2:W-:Y:S01]  /*11ff0*/  LDGSTS.E [R5+0x17d80], desc[UR36][R162.64], !P3 ;  /* 0x17d80000a2057fae */ /* 0x0005e2000d9a1024 */
[----:B------:R-:W-:Y:S02]  /*12000*/  SEL R247, R247, RZ, P2 ;  /* 0x000000fff7f77207 */ /* 0x000fe40001000000 */
[----:B------:R-:W-:Y:S01]  /*12010*/  SEL R248, R248, RZ, P2 ;  /* 0x000000fff8f87207 */ /* 0x000fe20001000000 */
[----:B------:R4:W-:Y:S03]  /*12020*/  STL.64 [R1+0x1ba8], R180 ;  /* 0x001ba8b401007387 */ /* 0x0009e60000100a00 */
[----:B------:R-:W-:Y:S01]  /*12030*/  ISETP.NE.U32.AND P2, PT, R248, RZ, PT ;  /* 0x000000fff800720c */ /* 0x000fe20003f45070 */
[----:B------:R1:W-:Y:S01]  /*12040*/  LDGSTS.E [R5+0x17e00], desc[UR36][R160.64], !P3 ;  /* 0x17e00000a0057fae */ /* 0x0003e2000d9a1024 */
[----:B---3--:R-:W-:-:S03]  /*12050*/  IMAD.WIDE R182, R249, 0x4, R216 ;  /* 0x00000004f9b67825 */ /* 0x008fc600078e02d8 */
[----:B------:R3:W-:Y:S01]  /*12060*/  STL.64 [R1+0x1ba0], R178 ;  /* 0x001ba0b201007387 */ /* 0x0007e20000100a00 */
[----:B------:R-:W-:-:S03]  /*12070*/  IMAD R248, R246, 0x3b, RZ ;  /* 0x0000003bf6f87824 */ /* 0x000fc600078e02ff */
        /* <DEDUP_REMOVED lines=45> */
[----:B------:R-:W1:Y:S03]  /*12350*/  LDC R252, c[0x0][0x3a0] ;  /* 0x0000e800fffc7b82 */ /* 0x000e660000000800 */
[----:B------:R-:W-:Y:S04]  /*12360*/  LDGSTS.E [R5+0x19d80], desc[UR36][R162.64], !P0 ;  /* 0x19d80000a2057fae */ /* 0x000fe8000c1a1024 */
[----:B------:R1:W-:Y:S04]  /*12370*/  STL.64 [R1+0x1b28], R180 ;  /* 0x001b28b401007387 */ /* 0x0003e80000100a00 */
[----:B------:R-:W-:Y:S04]  /*12380*/  LDGSTS.E [R5+0x19e00], desc[UR36][R160.64], !P0 ;  /* 0x19e00000a0057fae */ /* 0x000fe8000c1a1024 */
[----:B------:R3:W-:Y:S04]  /*12390*/  STL.64 [R1+0x1b20], R178 ;  /* 0x001b20b201007387 */ /* 0x0007e80000100a00 */
[----:B------:R-:W-:Y:S04]  /*123a0*/  LDGSTS.E [R5+0x19e80], desc[UR36][R158.64], !P0 ;  /* 0x19e800009e057fae */ /* 0x000fe8000c1a1024 */
[----:B------:R1:W-:Y:S02]  /*123b0*/  STL.64 [R1+0x1b18], R176 ;  /* 0x001b18b001007387 */ /* 0x0003e40000100a00 */
[----:B-1----:R-:W-:-:S02]  /*123c0*/  VIADD R252, R252, 0xffffffb3 ;  /* 0xffffffb3fcfc7836 */ /* 0x002fc40000000000 */
[----:B------:R-:W-:Y:S04]  /*123d0*/  LDGSTS.E [R5+0x19f00], desc[UR36][R156.64], !P0 ;  /* 0x19f000009c057fae */ /* 0x000fe8000c1a1024 */
[----:B------:R1:W-:Y:S04]  /*123e0*/  STL.64 [R1+0x1b10], R174 ;  /* 0x001b10ae01007387 */ /* 0x0003e80000100a00 */
[----:B------:R1:W-:Y:S01]  /*123f0*/  LDGSTS.E [R5+0x19f80], desc[UR36][R154.64], !P0 ;  /* 0x19f800009a057fae */ /* 0x0003e2000c1a1024 */
[----:B------:R-:W-:Y:S01]  /*12400*/  ISETP.NE.U32.AND P0, PT, R247, RZ, PT ;  /* 0x000000fff700720c */ /* 0x000fe20003f05070 */
[----:B------:R-:W-:-:S02]  /*12410*/  IMAD R247, R246, 0x37, RZ ;  /* 0x00000037f6f77824 */ /* 0x000fc400078e02ff */
[----:B------:R1:W-:Y:S01]  /*12420*/  STL.64 [R1+0x1b08], R172 ;  /* 0x001b08ac01007387 */ /* 0x0003e20000100a00 */
[----:B------:R-:W-:Y:S02]  /*12430*/  IMAD R246, R246, 0x3f, RZ ;  /* 0x0000003ff6f67824 */ /* 0x000fe400078e02ff */
[C---:B------:R-:W-:Y:S01]  /*12440*/  IMAD.WIDE R186, R247.reuse, 0x4, R214 ;  /* 0x00000004f7ba7825 */ /* 0x040fe200078e02d6 */
[----:B------:R1:W-:Y:S03]  /*12450*/  STL.64 [R1+0x1b00], R170 ;  /* 0x001b00aa01007387 */ /* 0x0003e60000100a00 */
[C---:B------:R-:W-:Y:S01]  /*12460*/  IMAD.WIDE R184, R247.reuse, 0x4, R216 ;  /* 0x00000004f7b87825 */ /* 0x040fe200078e02d8 */
[----:B------:R1:W-:Y:S03]  /*12470*/  STL.64 [R1+0x1af8], R168 ;  /* 0x001af8a801007387 */ /* 0x0003e60000100a00 */
[C---:B----4-:R-:W-:Y:S01]  /*12480*/  IMAD.WIDE R182, R247.reuse, 0x4, R218 ;  /* 0x00000004f7b67825 */ /* 0x050fe200078e02da */
[----:B------:R4:W-:Y:S03]  /*12490*/  STL.64 [R1+0x1af0], R166 ;  /* 0x001af0a601007387 */ /* 0x0009e60000100a00 */
[C---:B------:R-:W-:Y:S01]  /*124a0*/  IMAD.WIDE R180, R247.reuse, 0x4, R220 ;  /* 0x00000004f7b47825 */ /* 0x040fe200078e02dc */
[----:B------:R2:W-:Y:S03]  /*124b0*/  STL.64 [R1+0x1ae8], R164 ;  /* 0x001ae8a401007387 */ /* 0x0005e60000100a00 */
[C---:B---3--:R-:W-:Y:S01]  /*124c0*/  IMAD.WIDE R178, R247.reuse, 0x4, R222 ;  /* 0x00000004f7b27825 */ /* 0x048fe200078e02de */
[----:B------:R-:W-:Y:S03]  /*124d0*/  STL.64 [R1+0x1ae0], R162 ;  /* 0x001ae0a201007387 */ /* 0x000fe60000100a00 */
[C---:B------:R-:W-:Y:S01]  /*124e0*/  IMAD.WIDE R176, R247.reuse, 0x4, R224 ;  /* 0x00000004f7b07825 */ /* 0x040fe200078e02e0 */
[----:B------:R-:W-:Y:S03]  /*124f0*/  STL.64 [R1+0x1ad8], R160 ;  /* 0x001ad8a001007387 */ /* 0x000fe60000100a00 */
[C---:B-1----:R-:W-:Y:S01]  /*12500*/  IMAD.WIDE R174, R247.reuse, 0x4, R226 ;  /* 0x00000004f7ae7825 */ /* 0x042fe200078e02e2 */
[----:B------:R-:W-:Y:S03]  /*12510*/  STL.64 [R1+0x1ad0], R158 ;  /* 0x001ad09e01007387 */ /* 0x000fe60000100a00 */
[C---:B------:R-:W-:Y:S01]  /*12520*/  IMAD.WIDE R172, R247.reuse, 0x4, R228 ;  /* 0x00000004f7ac7825 */ /* 0x040fe200078e02e4 */
[----:B------:R-:W-:Y:S03]  /*12530*/  STL.64 [R1+0x1ac8], R156 ;  /* 0x001ac89c01007387 */ /* 0x000fe60000100a00 */
[C---:B------:R-:W-:Y:S01]  /*12540*/  IMAD.WIDE R170, R247.reuse, 0x4, R230 ;  /* 0x00000004f7aa7825 */ /* 0x040fe200078e02e6 */
[----:B------:R1:W-:Y:S03]  /*12550*/  STL.64 [R1+0x1ac0], R154 ;  /* 0x001ac09a01007387 */ /* 0x0003e60000100a00 */
[C---:B------:R-:W-:Y:S01]  /*12560*/  IMAD.WIDE R168, R247.reuse, 0x4, R232 ;  /* 0x00000004f7a87825 */ /* 0x040fe200078e02e8 */
[----:B------:R-:W-:Y:S03]  /*12570*/  STL.64 [R1+0x1ab8], R186 ;  /* 0x001ab8ba01007387 */ /* 0x000fe60000100a00 */
[C---:B----4-:R-:W-:Y:S01]  /*12580*/  IMAD.WIDE R166, R247.reuse, 0x4, R234 ;  /* 0x00000004f7a67825 */ /* 0x050fe200078e02ea */
[----:B------:R3:W-:Y:S03]  /*12590*/  STL.64 [R1+0x1ab0], R184 ;  /* 0x001ab0b801007387 */ /* 0x0007e60000100a00 */
[C---:B--2---:R-:W-:Y:S01]  /*125a0*/  IMAD.WIDE R164, R247.reuse, 0x4, R236 ;  /* 0x00000004f7a47825 */ /* 0x044fe200078e02ec */
[----:B-1----:R-:W1:Y:S01]  /*125b0*/  LDC R154, c[0x0][0x3a0] ;  /* 0x0000e800ff9a7b82 */ /* 0x002e620000000800 */
[----:B------:R2:W-:Y:S02]  /*125c0*/  STL.64 [R1+0x1aa8], R182 ;  /* 0x001aa8b601007387 */ /* 0x0005e40000100a00 */
[----:B------:R-:W-:-:S02]  /*125d0*/  IMAD.WIDE R162, R247, 0x4, R238 ;  /* 0x00000004f7a27825 */ /* 0x000fc400078e02ee */
[----:B------:R4:W-:Y:S02]  /*125e0*/  STL.64 [R1+0x1aa0], R180 ;  /* 0x001aa0b401007387 */ /* 0x0009e40000100a00 */
[C---:B------:R-:W-:Y:S02]  /*125f0*/  IMAD.WIDE R160, R247.reuse, 0x4, R240 ;  /* 0x00000004f7a07825 */ /* 0x040fe400078e02f0 */
[----:B------:R1:W-:Y:S02]  /*12600*/  STL.64 [R1+0x1a98], R178 ;  /* 0x001a98b201007387 */ /* 0x0003e40000100a00 */
[C---:B------:R-:W-:Y:S02]  /*12610*/  IMAD.WIDE R158, R247.reuse, 0x4, R242 ;  /* 0x00000004f79e7825 */ /* 0x040fe400078e02f2 */
[----:B------:R1:W-:Y:S02]  /*12620*/  STL.64 [R1+0x1a90], R176 ;  /* 0x001a90b001007387 */ /* 0x0003e40000100a00 */
[----:B------:R-:W-:-:S02]  /*12630*/  IMAD.WIDE R156, R247, 0x4, R244 ;  /* 0x00000004f79c7825 */ /* 0x000fc400078e02f4 */
[----:B------:R1:W-:Y:S04]  /*12640*/  STL.64 [R1+0x1a88], R174 ;  /* 0x001a88ae01007387 */ /* 0x0003e80000100a00 */
[----:B------:R1:W-:Y:S02]  /*12650*/  STL.64 [R1+0x1a80], R172 ;  /* 0x001a80ac01007387 */ /* 0x0003e40000100a00 */
[----:B-1----:R-:W-:Y:S02]  /*12660*/  IADD3 R247, PT, PT, R154, -0x45, RZ ;  /* 0xffffffbb9af77810 */ /* 0x002fe40007ffe0ff */
[----:B------:R-:W-:Y:S01]  /*12670*/  LDGSTS.E [R5+0x1b800], desc[UR36][R186.64], !P5 ;  /* 0x1b800000ba057fae */ /* 0x000fe2000e9a1024 */
[----:B------:R-:W-:-:S03]  /*12680*/  IMAD.WIDE R154, R248, 0x4, R244 ;  /* 0x00000004f89a7825 */ /* 0x000fc600078e02f4 */
[----:B------:R1:W-:Y:S04]  /*12690*/  STL.64 [R1+0x1a78], R170 ;  /* 0x001a78aa01007387 */ /* 0x0003e80000100a00 */
[----:B------:R3:W-:Y:S04]  /*126a0*/  LDGSTS.E [R5+0x1b880], desc[UR36][R184.64], !P5 ;  /* 0x1b880000b8057fae */ /* 0x0007e8000e9a1024 */
[----:B------:R1:W-:Y:S04]  /*126b0*/  STL.64 [R1+0x1a70], R168 ;  /* 0x001a70a801007387 */ /* 0x0003e80000100a00 */
        /* <DEDUP_REMOVED lines=19> */
[----:B------:R2:W-:Y:S01]  /*127f0*/  LDGSTS.E [R5+0x1bc80], desc[UR36][R168.64], !P5 ;  /* 0x1bc80000a8057fae */ /* 0x0005e2000e9a1024 */
[----:B----4-:R-:W-:-:S03]  /*12800*/  IMAD.WIDE R172, R248, 0x4, R226 ;  /* 0x00000004f8ac7825 */ /* 0x010fc600078e02e2 */
[----:B------:R4:W-:Y:S04]  /*12810*/  STL.64 [R1+0x1a38], R184 ;  /* 0x001a38b801007387 */ /* 0x0009e80000100a00 */
[----:B------:R3:W-:Y:S01]  /*12820*/  LDGSTS.E [R5+0x1bd00], desc[UR36][R166.64], !P5 ;  /* 0x1bd00000a6057fae */ /* 0x0007e2000e9a1024 */
[----:B-1----:R-:W-:-:S03]  /*12830*/  IMAD.WIDE R170, R248, 0x4, R228 ;  /* 0x00000004f8aa7825 */ /* 0x002fc600078e02e4 */
        /* <DEDUP_REMOVED lines=14> */
[----:B------:R2:W-:Y:S01]  /*12920*/  LDGSTS.E [R5+0x1bf80], desc[UR36][R156.64], !P5 ;  /* 0x1bf800009c057fae */ /* 0x0005e2000e9a1024 */
[----:B------:R-:W-:Y:S02]  /*12930*/  ISETP.GE.U32.AND P5, PT, R249, 0x7fffff80, PT ;  /* 0x7fffff80f900780c */ /* 0x000fe40003fa6070 */
[----:B------:R-:W1:Y:S01]  /*12940*/  LDC R249, c[0x0][0x3a0] ;  /* 0x0000e800fff97b82 */ /* 0x000e620000000800 */
[----:B------:R1:W-:Y:S01]  /*12950*/  STL.64 [R1+0x1a08], R172 ;  /* 0x001a08ac01007387 */ /* 0x0003e20000100a00 */
[----:B---3--:R-:W-:-:S03]  /*12960*/  IMAD.WIDE R158, R248, 0x4, R240 ;  /* 0x00000004f89e7825 */ /* 0x008fc600078e02f0 */
[----:B------:R3:W-:Y:S04]  /*12970*/  STL.64 [R1+0x1a00], R170 ;  /* 0x001a00aa01007387 */ /* 0x0007e80000100a00 */
[----:B------:R4:W-:Y:S01]  /*12980*/  LDGSTS.E [R5+0x1d800], desc[UR36][R184.64], !P3 ;  /* 0x1d800000b8057fae */ /* 0x0009e2000d9a1024 */
[----:B--2---:R-:W-:Y:S01]  /*12990*/  IMAD.WIDE R156, R248, 0x4, R242 ;  /* 0x00000004f89c7825 */ /* 0x004fe200078e02f2 */
[----:B------:R-:W-:Y:S02]  /*129a0*/  LOP3.LUT R248, R2, 0x50, RZ, 0x3c, !PT ;  /* 0x0000005002f87812 */ /* 0x000fe400078e3cff */
[----:B------:R2:W-:Y:S03]  /*129b0*/  STL.64 [R1+0x19f8], R168 ;  /* 0x0019f8a801007387 */ /* 0x0005e60000100a00 */
[----:B------:R-:W-:Y:S01]  /*129c0*/  VIADD R248, R248, UR5 ;  /* 0x00000005f8f87c36 */ /* 0x000fe20008000000 */
[----:B------:R1:W-:Y:S04]  /*129d0*/  LDGSTS.E [R5+0x1d880], desc[UR36][R182.64], !P3 ;  /* 0x1d880000b6057fae */ /* 0x0003e8000d9a1024 */
[----:B------:R1:W-:Y:S01]  /*129e0*/  STL.64 [R1+0x19f0], R166 ;  /* 0x0019f0a601007387 */ /* 0x0003e20000100a00 */
[----:B----4-:R-:W-:-:S03]  /*129f0*/  IMAD.WIDE R184, R246, 0x4, R214 ;  /* 0x00000004f6b87825 */ /* 0x010fc600078e02d6 */
[----:B------:R4:W-:Y:S04]  /*12a00*/  LDGSTS.E [R5+0x1d900], desc[UR36][R180.64], !P3 ;  /* 0x1d900000b4057fae */ /* 0x0009e8000d9a1024 */
[----:B------:R1:W-:Y:S02]  /*12a10*/  STL.64 [R1+0x19e8], R164 ;  /* 0x0019e8a401007387 */ /* 0x0003e40000100a00 */
[C---:B-1----:R-:W-:Y:S02]  /*12a20*/  IMAD.WIDE R182, R246.reuse, 0x4, R216 ;  /* 0x00000004f6b67825 */ /* 0x042fe400078e02d8 */
        /* <DEDUP_REMOVED lines=16> */
[----:B------:R4:W-:Y:S01]  /*12b30*/  LDGSTS.E [R5+0x1dc80], desc[UR36][R166.64], !P3 ;  /* 0x1dc80000a6057fae */ /* 0x0009e2000d9a1024 */
[----:B---3--:R-:W-:-:S03]  /*12b40*/  IMAD.WIDE R170, R246, 0x4, R228 ;  /* 0x00000004f6aa7825 */ /* 0x008fc600078e02e4 */
[----:B------:R-:W-:Y:S04]  /*12b50*/  STL.64 [R1+0x19b8], R184 ;  /* 0x0019b8b801007387 */ /* 0x000fe80000100a00 */
[----:B------:R3:W-:Y:S01]  /*12b60*/  LDGSTS.E [R5+0x1dd00], desc[UR36][R164.64], !P3 ;  /* 0x1dd00000a4057fae */ /* 0x0007e2000d9a1024 */
[----:B--2---:R-:W-:-:S03]  /*12b70*/  IMAD.WIDE R168, R246, 0x4, R230 ;  /* 0x00000004f6a87825 */ /* 0x004fc600078e02e6 */
[----:B------:R-:W-:Y:S01]  /*12b80*/  STL.64 [R1+0x19b0], R182 ;  /* 0x0019b0b601007387 */ /* 0x000fe20000100a00 */
[----:B----4-:R-:W-:-:S03]  /*12b90*/  IMAD.WIDE R166, R246, 0x4, R232 ;  /* 0x00000004f6a67825 */ /* 0x010fc600078e02e8 */
[----:B------:R2:W-:Y:S04]  /*12ba0*/  LDGSTS.E [R5+0x1dd80], desc[UR36][R162.64], !P3 ;  /* 0x1dd80000a2057fae */ /* 0x0005e8000d9a1024 */
[----:B------:R-:W-:Y:S01]  /*12bb0*/  STL.64 [R1+0x19a8], R180 ;  /* 0x0019a8b401007387 */ /* 0x000fe20000100a00 */
[----:B---3--:R-:W-:-:S03]  /*12bc0*/  IMAD.WIDE R164, R246, 0x4, R234 ;  /* 0x00000004f6a47825 */ /* 0x008fc600078e02ea */
[----:B------:R3:W-:Y:S04]  /*12bd0*/  LDGSTS.E [R5+0x1de00], desc[UR36][R160.64], !P3 ;  /* 0x1de00000a0057fae */ /* 0x0007e8000d9a1024 */
[----:B------:R-:W-:Y:S01]  /*12be0*/  STL.64 [R1+0x19a0], R178 ;  /* 0x0019a0b201007387 */ /* 0x000fe20000100a00 */
[----:B--2---:R-:W-:-:S03]  /*12bf0*/  IMAD.WIDE R162, R246, 0x4, R236 ;  /* 0x00000004f6a27825 */ /* 0x004fc600078e02ec */
[----:B------:R2:W-:Y:S04]  /*12c00*/  LDGSTS.E [R5+0x1de80], desc[UR36][R158.64], !P3 ;  /* 0x1de800009e057fae */ /* 0x0005e8000d9a1024 */
[----:B------:R-:W-:Y:S01]  /*12c10*/  STL.64 [R1+0x1998], R176 ;  /* 0x001998b001007387 */ /* 0x000fe20000100a00 */
[----:B---3--:R-:W-:-:S03]  /*12c20*/  IMAD.WIDE R160, R246, 0x4, R238 ;  /* 0x00000004f6a07825 */ /* 0x008fc600078e02ee */
[----:B------:R3:W-:Y:S04]  /*12c30*/  LDGSTS.E [R5+0x1df00], desc[UR36][R156.64], !P3 ;  /* 0x1df000009c057fae */ /* 0x0007e8000d9a1024 */
[----:B------:R-:W-:Y:S01]  /*12c40*/  STL.64 [R1+0x1990], R174 ;  /* 0x001990ae01007387 */ /* 0x000fe20000100a00 */
[----:B--2---:R-:W-:-:S03]  /*12c50*/  IMAD.WIDE R158, R246, 0x4, R240 ;  /* 0x00000004f69e7825 */ /* 0x004fc600078e02f0 */
[----:B------:R1:W-:Y:S01]  /*12c60*/  LDGSTS.E [R5+0x1df80], desc[UR36][R154.64], !P3 ;  /* 0x1df800009a057fae */ /* 0x0003e2000d9a1024 */
[----:B------:R-:W-:Y:S01]  /*12c70*/  ISETP.GE.U32.AND P3, PT, R247, 0x7fffff7c, PT ;  /* 0x7fffff7cf700780c */ /* 0x000fe20003f66070 */
[----:B------:R-:W-:Y:S01]  /*12c80*/  VIADD R247, R249, 0xffffffb7 ;  /* 0xffffffb7f9f77836 */ /* 0x000fe20000000000 */
[----:B------:R-:W-:Y:S01]  /*12c90*/  LOP3.LUT R249, R2, 0x70, RZ, 0x3c, !PT ;  /* 0x0000007002f97812 */ /* 0x000fe200078e3cff */
[----:B------:R-:W-:Y:S01]  /*12ca0*/  STL.64 [R1+0x1988], R172 ;  /* 0x001988ac01007387 */ /* 0x000fe20000100a00 */
[----:B---3--:R-:W-:-:S03]  /*12cb0*/  IMAD.WIDE R156, R246, 0x4, R242 ;  /* 0x00000004f69c7825 */ /* 0x008fc600078e02f2 */
[----:B------:R2:W-:Y:S01]  /*12cc0*/  STL.64 [R1+0x1980], R170 ;  /* 0x001980aa01007387 */ /* 0x0005e20000100a00 */
[----:B------:R-:W-:-:S03]  /*12cd0*/  VIADD R249, R249, UR5 ;  /* 0x00000005f9f97c36 */ /* 0x000fc60008000000 */
[----:B------:R-:W-:Y:S01]  /*12ce0*/  LDGSTS.E [R5+0x1f800], desc[UR36][R184.64], !P4 ;  /* 0x1f800000b8057fae */ /* 0x000fe2000e1a1024 */
[----:B-1----:R-:W-:Y:S01]  /*12cf0*/  IMAD.WIDE R154, R246, 0x4, R244 ;  /* 0x00000004f69a7825 */ /* 0x002fe200078e02f4 */
[----:B------:R-:W-:Y:S02]  /*12d00*/  LOP3.LUT R246, R2, 0x10, RZ, 0x3c, !PT ;  /* 0x0000001002f67812 */ /* 0x000fe400078e3cff */
[----:B------:R1:W-:Y:S03]  /*12d10*/  STL.64 [R1+0x1978], R168 ;  /* 0x001978a801007387 */ /* 0x0003e60000100a00 */
[----:B------:R-:W-:Y:S01]  /*12d20*/  VIADD R246, R246, UR5 ;  /* 0x00000005f6f67c36 */ /* 0x000fe20008000000 */
[----:B------:R-:W-:Y:S04]  /*12d30*/  LDGSTS.E [R5+0x1f880], desc[UR36][R182.64], !P4 ;  /* 0x1f880000b6057fae */ /* 0x000fe8000e1a1024 */
[----:B------:R3:W-:Y:S04]  /*12d40*/  STL.64 [R1+0x1970], R166 ;  /* 0x001970a601007387 */ /* 0x0007e80000100a00 */
        /* <DEDUP_REMOVED lines=12> */
[----:B------:R1:W-:Y:S04]  /*12e10*/  LDGSTS.E [R5+0x1fc00], desc[UR36][R168.64], !P4 ;  /* 0x1fc00000a8057fae */ /* 0x0003e8000e1a1024 */
[----:B------:R3:W-:Y:S04]  /*12e20*/  LDGSTS.E [R5+0x1fc80], desc[UR36][R166.64], !P4 ;  /* 0x1fc80000a6057fae */ /* 0x0007e8000e1a1024 */
[----:B--2---:R-:W2:Y:S04]  /*12e30*/  LDL.64 R170, [R1+0x25d0] ;  /* 0x0025d00001aa7983 */ /* 0x004ea80000100a00 */
[----:B------:R4:W-:Y:S01]  /*12e40*/  LDGSTS.E [R5+0x1fd00], desc[UR36][R164.64], !P4 ;  /* 0x1fd00000a4057fae */ /* 0x0009e2000e1a1024 */
[----:B-1----:R-:W-:-:S02]  /*12e50*/  IMAD.MOV.U32 R168, RZ, RZ, R212 ;  /* 0x000000ffffa87224 */ /* 0x002fc400078e00d4 */
[----:B------:R-:W-:Y:S01]  /*12e60*/  IMAD.MOV.U32 R169, RZ, RZ, R213 ;  /* 0x000000ffffa97224 */ /* 0x000fe200078e00d5 */
[----:B------:R-:W2:Y:S01]  /*12e70*/  LDL.64 R172, [R1+0x24d8] ;  /* 0x0024d80001ac7983 */ /* 0x000ea20000100a00 */
[----:B---3--:R-:W-:Y:S01]  /*12e80*/  IMAD.MOV.U32 R166, RZ, RZ, R208 ;  /* 0x000000ffffa67224 */ /* 0x008fe200078e00d0 */
[----:B------:R-:W-:Y:S02]  /*12e90*/  MOV R167, R209 ;  /* 0x000000d100a77202 */ /* 0x000fe40000000f00 */
[----:B------:R1:W-:Y:S04]  /*12ea0*/  LDGSTS.E [R5+0x1fd80], desc[UR36][R162.64], !P4 ;  /* 0x1fd80000a2057fae */ /* 0x0003e8000e1a1024 */
[----:B------:R-:W3:Y:S01]  /*12eb0*/  LDL.64 R174, [R1+0x24d0] ;  /* 0x0024d00001ae7983 */ /* 0x000ee20000100a00 */
[----:B----4-:R-:W-:-:S02]  /*12ec0*/  IMAD.MOV.U32 R164, RZ, RZ, R206 ;  /* 0x000000ffffa47224 */ /* 0x010fc400078e00ce */
[----:B------:R-:W-:Y:S01]  /*12ed0*/  IMAD.MOV.U32 R165, RZ, RZ, R207 ;  /* 0x000000ffffa57224 */ /* 0x000fe200078e00cf */
[----:B------:R4:W-:Y:S04]  /*12ee0*/  LDGSTS.E [R5+0x1fe00], desc[UR36][R160.64], !P4 ;  /* 0x1fe00000a0057fae */ /* 0x0009e8000e1a1024 */
[----:B------:R-:W3:Y:S01]  /*12ef0*/  LDL.64 R176, [R1+0x28f8] ;  /* 0x0028f80001b07983 */ /* 0x000ee20000100a00 */
[----:B-1----:R-:W-:Y:S01]  /*12f00*/  IMAD.MOV.U32 R162, RZ, RZ, R204 ;  /* 0x000000ffffa27224 */ /* 0x002fe200078e00cc */
        /* <DEDUP_REMOVED lines=9> */
[----:B------:R1:W-:Y:S01]  /*12fa0*/  LDGSTS.E [R5+0x1ff80], desc[UR36][R154.64], !P4 ;  /* 0x1ff800009a057fae */ /* 0x0003e2000e1a1024 */
[----:B------:R-:W-:-:S02]  /*12fb0*/  ISETP.GE.U32.AND P4, PT, R247, 0x7fffff78, PT ;  /* 0x7fffff78f700780c */ /* 0x000fc40003f86070 */
[----:B------:R-:W-:Y:S01]  /*12fc0*/  LOP3.LUT R247, R2, 0x30, RZ, 0x3c, !PT ;  /* 0x0000003002f77812 */ /* 0x000fe200078e3cff */
[----:B------:R-:W3:Y:S01]  /*12fd0*/  LDL.64 R182, [R1+0x2880] ;  /* 0x0028800001b67983 */ /* 0x000ee20000100a00 */
[----:B----4-:R-:W-:Y:S01]  /*12fe0*/  IMAD.MOV.U32 R156, RZ, RZ, R196 ;  /* 0x000000ffff9c7224 */ /* 0x010fe200078e00c4 */
[----:B------:R-:W4:Y:S01]  /*12ff0*/  LDC R2, c[0x0][0x3a0] ;  /* 0x0000e800ff027b82 */ /* 0x000f220000000800 */
[----:B------:R-:W-:Y:S01]  /*13000*/  IMAD.MOV.U32 R157, RZ, RZ, R197 ;  /* 0x000000ffff9d7224 */ /* 0x000fe200078e00c5 */
[----:B------:R-:W0:Y:S01]  /*13010*/  LDGDEPBAR ;  /* 0x00000000000079af */ /* 0x000e220000000000 */
[----:B------:R-:W-:-:S03]  /*13020*/  IADD3 R247, PT, PT, R247, UR5, RZ ;  /* 0x00000005f7f77c10 */ /* 0x000fc6000fffe0ff */
[----:B------:R-:W4:Y:S01]  /*13030*/  LDL.64 R184, [R1+0x27f8] ;  /* 0x0027f80001b87983 */ /* 0x000f220000100a00 */
[----:B-1----:R-:W-:Y:S01]  /*13040*/  IMAD.MOV.U32 R154, RZ, RZ, R194 ;  /* 0x000000ffff9a7224 */ /* 0x002fe200078e00c2 */
[----:B------:R-:W-:Y:S02]  /*13050*/  MOV R155, R195 ;  /* 0x000000c3009b7202 */ /* 0x000fe40000000f00 */
[----:B------:R-:W-:Y:S04]  /*13060*/  LDGSTS.E [R3+0x40000], desc[UR36][R188.64], P1 ;  /* 0x40000000bc037fae */ /* 0x000fe800089a1024 */
[----:B------:R-:W4:Y:S04]  /*13070*/  LDL.64 R186, [R1+0x27f0] ;  /* 0x0027f00001ba7983 */ /* 0x000f280000100a00 */
[----:B------:R-:W-:Y:S04]  /*13080*/  LDGSTS.E [R3+0x40080], desc[UR36][R190.64], P6 ;  /* 0x40080000be037fae */ /* 0x000fe8000b1a1024 */
[----:B------:R-:W4:Y:S04]  /*13090*/  LDL.64 R188, [R1+0x2778] ;  /* 0x0027780001bc7983 */ /* 0x000f280000100a00 */
[----:B------:R-:W-:Y:S04]  /*130a0*/  LDGSTS.E [R3+0x40800], desc[UR36][R192.64], P1 ;  /* 0x40800000c0037fae */ /* 0x000fe800089a1024 */
[----:B------:R-:W4:Y:S04]  /*130b0*/  LDL.64 R190, [R1+0x2770] ;  /* 0x0027700001be7983 */ /* 0x000f280000100a00 */
[----:B------:R-:W4:Y:S04]  /*130c0*/  LDL.64 R194, [R1+0x26f0] ;  /* 0x0026f00001c27983 */ /* 0x000f280000100a00 */
[----:B------:R-:W4:Y:S04]  /*130d0*/  LDL.64 R192, [R1+0x26f8] ;  /* 0x0026f80001c07983 */ /* 0x000f280000100a00 */
[----:B------:R-:W4:Y:S04]  /*130e0*/  LDL.64 R196, [R1+0x2648] ;  /* 0x0026480001c47983 */ /* 0x000f280000100a00 */
[----:B------:R-:W-:Y:S04]  /*130f0*/  LDGSTS.E [R3+0x40880], desc[UR36][R200.64], P6 ;  /* 0x40880000c8037fae */ /* 0x000fe8000b1a1024 */
[----:B------:R-:W4:Y:S04]  /*13100*/  LDL.64 R198, [R1+0x2640] ;  /* 0x0026400001c67983 */ /* 0x000f280000100a00 */
[----:B------:R-:W4:Y:S04]  /*13110*/  LDL.64 R202, [R1+0x25c0] ;  /* 0x0025c00001ca7983 */ /* 0x000f280000100a00 */
[----:B------:R-:W4:Y:S04]  /*13120*/  LDL.64 R200, [R1+0x25c8] ;  /* 0x0025c80001c87983 */ /* 0x000f280000100a00 */
[----:B------:R-:W4:Y:S04]  /*13130*/  LDL.64 R204, [R1+0x24c8] ;  /* 0x0024c80001cc7983 */ /* 0x000f280000100a00 */
[----:B------:R-:W4:Y:S04]  /*13140*/  LDL.64 R206, [R1+0x24c0] ;  /* 0x0024c00001ce7983 */ /* 0x000f280000100a00 */
[----:B------:R-:W4:Y:S04]  /*13150*/  LDL.64 R208, [R1+0x28f0] ;  /* 0x0028f00001d07983 */ /* 0x000f280000100a00 */
[----:B------:R-:W4:Y:S04]  /*13160*/  LDL.64 R212, [R1+0x28a8] ;  /* 0x0028a80001d47983 */ /* 0x000f280000100a00 */
[----:B------:R-:W-:Y:S04]  /*13170*/  LDGSTS.E [R3+0x41000], desc[UR36][R154.64], P1 ;  /* 0x410000009a037fae */ /* 0x000fe800089a1024 */
[----:B------:R-:W-:Y:S04]  /*13180*/  LDGSTS.E [R3+0x41080], desc[UR36][R156.64], P6 ;  /* 0x410800009c037fae */ /* 0x000fe8000b1a1024 */
[----:B------:R-:W-:Y:S04]  /*13190*/  LDGSTS.E [R3+0x41800], desc[UR36][R158.64], P1 ;  /* 0x418000009e037fae */ /* 0x000fe800089a1024 */
[----:B------:R-:W-:Y:S04]  /*131a0*/  LDGSTS.E [R3+0x41880], desc[UR36][R210.64], P6 ;  /* 0x41880000d2037fae */ /* 0x000fe8000b1a1024 */
[----:B------:R-:W-:Y:S04]  /*131b0*/  LDGSTS.E [R3+0x42000], desc[UR36][R160.64], P1 ;  /* 0x42000000a0037fae */ /* 0x000fe800089a1024 */
[----:B------:R-:W-:Y:S04]  /*131c0*/  LDGSTS.E [R3+0x42080], desc[UR36][R162.64], P6 ;  /* 0x42080000a2037fae */ /* 0x000fe8000b1a1024 */
[----:B------:R-:W4:Y:S04]  /*131d0*/  LDL.64 R210, [R1+0x2878] ;  /* 0x0028780001d27983 */ /* 0x000f280000100a00 */
[----:B------:R-:W-:Y:S04]  /*131e0*/  LDGSTS.E [R3+0x42800], desc[UR36][R164.64], P1 ;  /* 0x42800000a4037fae */ /* 0x000fe800089a1024 */
[----:B------:R-:W-:Y:S04]  /*131f0*/  LDGSTS.E [R3+0x42880], desc[UR36][R166.64], P6 ;  /* 0x42880000a6037fae */ /* 0x000fe8000b1a1024 */
        /* <DEDUP_REMOVED lines=8> */
[----:B------:R-:W4:Y:S04]  /*13280*/  LDL.64 R168, [R1+0x2630] ;  /* 0x0026300001a87983 */ /* 0x000f280000100a00 */
[----:B--2---:R-:W-:Y:S04]  /*13290*/  LDGSTS.E [R3+0x43080], desc[UR36][R170.64], P6 ;  /* 0x43080000aa037fae */ /* 0x004fe8000b1a1024 */
[----:B------:R-:W-:Y:S04]  /*132a0*/  LDGSTS.E [R3+0x43800], desc[UR36][R172.64], P1 ;  /* 0x43800000ac037fae */ /* 0x000fe800089a1024 */
[----:B------:R-:W2:Y:S04]  /*132b0*/  LDL.64 R170, [R1+0x25b8] ;  /* 0x0025b80001aa7983 */ /* 0x000ea80000100a00 */
[----:B---3--:R-:W-:Y:S04]  /*132c0*/  LDGSTS.E [R3+0x43880], desc[UR36][R174.64], P6 ;  /* 0x43880000ae037fae */ /* 0x008fe8000b1a1024 */
[----:B------:R-:W3:Y:S04]  /*132d0*/  LDL.64 R172, [R1+0x25b0] ;  /* 0x0025b00001ac7983 */ /* 0x000ee80000100a00 */
[----:B------:R-:W-:Y:S04]  /*132e0*/  LDGSTS.E [R246+0x40100], desc[UR36][R176.64], P1 ;  /* 0x40100000b0f67fae */ /* 0x000fe800089a1024 */
[----:B------:R-:W2:Y:S04]  /*132f0*/  LDL.64 R174, [R1+0x24b8] ;  /* 0x0024b80001ae7983 */ /* 0x000ea80000100a00 */
[----:B------:R-:W-:Y:S04]  /*13300*/  LDGSTS.E [R246+0x40180], desc[UR36][R178.64], P6 ;  /* 0x40180000b2f67fae */ /* 0x000fe8000b1a1024 */
[----:B------:R-:W2:Y:S04]  /*13310*/  LDL.64 R176, [R1+0x24b0] ;  /* 0x0024b00001b07983 */ /* 0x000ea80000100a00 */
[----:B------:R-:W-:Y:S04]  /*13320*/  LDGSTS.E [R246+0x40900], desc[UR36][R180.64], P1 ;  /* 0x40900000b4f67fae */ /* 0x000fe800089a1024 */
[----:B------:R-:W2:Y:S04]  /*13330*/  LDL.64 R178, [R1+0x28e8] ;  /* 0x0028e80001b27983 */ /* 0x000ea80000100a00 */
[----:B------:R-:W-:Y:S04]  /*13340*/  LDGSTS.E [R246+0x40980], desc[UR36][R182.64], P6 ;  /* 0x40980000b6f67fae */ /* 0x000fe8000b1a1024 */
[----:B------:R-:W2:Y:S04]  /*13350*/  LDL.64 R180, [R1+0x28a0] ;  /* 0x0028a00001b47983 */ /* 0x000ea80000100a00 */
[----:B----4-:R-:W-:Y:S04]  /*13360*/  LDGSTS.E [R246+0x41100], desc[UR36][R184.64], P1 ;  /* 0x41100000b8f67fae */ /* 0x010fe800089a1024 */
[----:B------:R-:W4:Y:S04]  /*13370*/  LDL.64 R182, [R1+0x2860] ;  /* 0x0028600001b67983 */ /* 0x000f280000100a00 */
[----:B------:R-:W-:Y:S04]  /*13380*/  LDGSTS.E [R246+0x41180], desc[UR36][R186.64], P6 ;  /* 0x41180000baf67fae */ /* 0x000fe8000b1a1024 */
[----:B------:R-:W2:Y:S04]  /*13390*/  LDL.64 R184, [R1+0x2858] ;  /* 0x0028580001b87983 */ /* 0x000ea80000100a00 */
[----:B------:R-:W-:Y:S04]  /*133a0*/  LDGSTS.E [R246+0x41900], desc[UR36][R188.64], P1 ;  /* 0x41900000bcf67fae */ /* 0x000fe800089a1024 */
[----:B------:R-:W2:Y:S04]  /*133b0*/  LDL.64 R186, [R1+0x27d8] ;  /* 0x0027d80001ba7983 */ /* 0x000ea80000100a00 */
[----:B------:R-:W-:Y:S04]  /*133c0*/  LDGSTS.E [R246+0x41980], desc[UR36][R190.64], P6 ;  /* 0x41980000bef67fae */ /* 0x000fe8000b1a1024 */
[----:B------:R-:W2:Y:S04]  /*133d0*/  LDL.64 R188, [R1+0x27d0] ;  /* 0x0027d00001bc7983 */ /* 0x000ea80000100a00 */
[----:B------:R-:W-:Y:S04]  /*133e0*/  LDGSTS.E [R246+0x42100], desc[UR36][R192.64], P1 ;  /* 0x42100000c0f67fae */ /* 0x000fe800089a1024 */
[----:B------:R-:W-:Y:S04]  /*133f0*/  LDGSTS.E [R246+0x42180], desc[UR36][R194.64], P6 ;  /* 0x42180000c2f67fae */ /* 0x000fe8000b1a1024 */
[----:B------:R-:W-:Y:S04]  /*13400*/  LDGSTS.E [R246+0x42900], desc[UR36][R196.64], P1 ;  /* 0x42900000c4f67fae */ /* 0x000fe800089a1024 */
[----:B------:R-:W-:Y:S04]  /*13410*/  LDGSTS.E [R246+0x42980], desc[UR36][R198.64], P6 ;  /* 0x42980000c6f67fae */ /* 0x000fe8000b1a1024 */
[----:B------:R-:W2:Y:S04]  /*13420*/  LDL.64 R190, [R1+0x2758] ;  /* 0x0027580001be7983 */ /* 0x000ea80000100a00 */
[----:B------:R-:W-:Y:S04]  /*13430*/  LDGSTS.E [R246+0x43100], desc[UR36][R200.64], P1 ;  /* 0x43100000c8f67fae */ /* 0x000fe800089a1024 */
[----:B------:R-:W-:Y:S04]  /*13440*/  LDGSTS.E [R246+0x43180], desc[UR36][R202.64], P6 ;  /* 0x43180000caf67fae */ /* 0x000fe8000b1a1024 */
[----:B------:R-:W-:Y:S04]  /*13450*/  LDGSTS.E [R246+0x43900], desc[UR36][R204.64], P1 ;  /* 0x43900000ccf67fae */ /* 0x000fe800089a1024 */
[----:B------:R-:W-:Y:S04]  /*13460*/  LDGSTS.E [R246+0x43980], desc[UR36][R206.64], P6 ;  /* 0x43980000cef67fae */ /* 0x000fe8000b1a1024 */
[----:B------:R-:W-:Y:S04]  /*13470*/  LDGSTS.E [R0+0x40200], desc[UR36][R208.64], P1 ;  /* 0x40200000d0007fae */ /* 0x000fe800089a1024 */
[----:B------:R-:W-:Y:S04]  /*13480*/  LDGSTS.E [R0+0x40280], desc[UR36][R212.64], P6 ;  /* 0x40280000d4007fae */ /* 0x000fe8000b1a1024 */
[----:B------:R-:W2:Y:S04]  /*13490*/  LDL.64 R192, [R1+0x2750] ;  /* 0x0027500001c07983 */ /* 0x000ea80000100a00 */
[----:B------:R-:W2:Y:S04]  /*134a0*/  LDL.64 R194, [R1+0x26d8] ;  /* 0x0026d80001c27983 */ /* 0x000ea80000100a00 */
[----:B------:R-:W2:Y:S04]  /*134b0*/  LDL.64 R212, [R1+0x2768] ;  /* 0x0027680001d47983 */ /* 0x000ea80000100a00 */
[----:B------:R-:W3:Y:S04]  /*134c0*/  LDL.64 R196, [R1+0x26d0] ;  /* 0x0026d00001c47983 */ /* 0x000ee80000100a00 */
[----:B------:R-:W3:Y:S04]  /*134d0*/  LDL.64 R198, [R1+0x2628] ;  /* 0x0026280001c67983 */ /* 0x000ee80000100a00 */
[----:B------:R-:W3:Y:S04]  /*134e0*/  LDL.64 R200, [R1+0x2620] ;  /* 0x0026200001c87983 */ /* 0x000ee80000100a00 */
[----:B------:R-:W3:Y:S04]  /*134f0*/  LDL.64 R202, [R1+0x25a8] ;  /* 0x0025a80001ca7983 */ /* 0x000ee80000100a00 */
[----:B------:R-:W3:Y:S04]  /*13500*/  LDL.64 R204, [R1+0x2590] ;  /* 0x0025900001cc7983 */ /* 0x000ee80000100a00 */
[----:B------:R-:W3:Y:S04]  /*13510*/  LDL.64 R206, [R1+0x24a8] ;  /* 0x0024a80001ce7983 */ /* 0x000ee80000100a00 */
[----:B------:R-:W-:Y:S04]  /*13520*/  LDGSTS.E [R0+0x40a00], desc[UR36][R210.64], P1 ;  /* 0x40a00000d2007fae */ /* 0x000fe800089a1024 */
[----:B------:R-:W3:Y:S04]  /*13530*/  LDL.64 R208, [R1+0x24a0] ;  /* 0x0024a00001d07983 */ /* 0x000ee80000100a00 */
[----:B------:R-:W-:Y:S04]  /*13540*/  LDGSTS.E [R0+0x40a80], desc[UR36][R154.64], P6 ;  /* 0x40a800009a007fae */ /* 0x000fe8000b1a1024 */
[----:B------:R-:W4:Y:S04]  /*13550*/  LDL.64 R210, [R1+0x28e0] ;  /* 0x0028e00001d27983 */ /* 0x000f280000100a00 */
[----:B------:R-:W-:Y:S04]  /*13560*/  LDGSTS.E [R0+0x41200], desc[UR36][R156.64], P1 ;  /* 0x412000009c007fae */ /* 0x000fe800089a1024 */
[----:B------:R-:W-:Y:S04]  /*13570*/  LDGSTS.E [R0+0x41280], desc[UR36][R158.64], P6 ;  /* 0x412800009e007fae */ /* 0x000fe8000b1a1024 */
[----:B------:R-:W4:Y:S04]  /*13580*/  LDL.64 R154, [R1+0x2850] ;  /* 0x00285000019a7983 */ /* 0x000f280000100a00 */
[----:B------:R-:W4:Y:S04]  /*13590*/  LDL.64 R156, [R1+0x2840] ;  /* 0x00284000019c7983 */ /* 0x000f280000100a00 */
[----:B------:R-:W4:Y:S04]  /*135a0*/  LDL.64 R158, [R1+0x27c8] ;  /* 0x0027c800019e7983 */ /* 0x000f280000100a00 */
[----:B--2---:R-:W-:Y:S04]  /*135b0*/  LDGSTS.E [R0+0x41a00], desc[UR36][R212.64], P1 ;  /* 0x41a00000d4007fae */ /* 0x004fe800089a1024 */
[----:B------:R-:W-:Y:S04]  /*135c0*/  LDGSTS.E [R0+0x41a80], desc[UR36][R160.64], P6 ;  /* 0x41a80000a0007fae */ /* 0x000fe8000b1a1024 */
[----:B------:R-:W-:Y:S04]  /*135d0*/  LDGSTS.E [R0+0x42200], desc[UR36][R162.64], P1 ;  /* 0x42200000a2007fae */ /* 0x000fe800089a1024 */
[----:B------:R-:W2:Y:S04]  /*135e0*/  LDL.64 R212, [R1+0x2898] ;  /* 0x0028980001d47983 */ /* 0x000ea80000100a00 */
[----:B------:R-:W-:Y:S04]  /*135f0*/  LDGSTS.E [R0+0x42280], desc[UR36][R164.64], P6 ;  /* 0x42280000a4007fae */ /* 0x000fe8000b1a1024 */
[----:B------:R-:W-:Y:S04]  /*13600*/  LDGSTS.E [R0+0x42a00], desc[UR36][R166.64], P1 ;  /* 0x42a00000a6007fae */ /* 0x000fe800089a1024 */
[----:B------:R-:W-:Y:S04]  /*13610*/  LDGSTS.E [R0+0x42a80], desc[UR36][R168.64], P6 ;  /* 0x42a80000a8007fae */ /* 0x000fe8000b1a1024 */
[----:B------:R-:W-:Y:S04]  /*13620*/  LDGSTS.E [R0+0x43200], desc[UR36][R170.64], P1 ;  /* 0x43200000aa007fae */ /* 0x000fe800089a1024 */
[----:B---3--:R-:W-:Y:S04]  /*13630*/  LDGSTS.E [R0+0x43280], desc[UR36][R172.64], P6 ;  /* 0x43280000ac007fae */ /* 0x008fe8000b1a1024 */
[----:B------:R-:W-:Y:S04]  /*13640*/  LDGSTS.E [R0+0x43a00], desc[UR36][R174.64], P1 ;  /* 0x43a00000ae007fae */ /* 0x000fe800089a1024 */
[----:B------:R-:W-:Y:S04]  /*13650*/  LDGSTS.E [R0+0x43a80], desc[UR36][R176.64], P6 ;  /* 0x43a80000b0007fae */ /* 0x000fe8000b1a1024 */
[----:B------:R-:W-:Y:S04]  /*13660*/  LDGSTS.E [R247+0x40300], desc[UR36][R178.64], P1 ;  /* 0x40300000b2f77fae */ /* 0x000fe800089a1024 */
[----:B------:R-:W-:Y:S04]  /*13670*/  LDGSTS.E [R247+0x40380], desc[UR36][R180.64], P6 ;  /* 0x40380000b4f77fae */ /* 0x000fe8000b1a1024 */
[----:B----4-:R-:W-:Y:S04]  /*13680*/  LDGSTS.E [R247+0x40b00], desc[UR36][R182.64], P1 ;  /* 0x40b00000b6f77fae */ /* 0x010fe800089a1024 */
[----:B------:R-:W-:Y:S04]  /*13690*/  LDGSTS.E [R247+0x40b80], desc[UR36][R184.64], P6 ;  /* 0x40b80000b8f77fae */ /* 0x000fe8000b1a1024 */
        /* <DEDUP_REMOVED lines=13> */
[----:B------:R-:W3:Y:S04]  /*13770*/  LDL.64 R160, [R1+0x2748] ;  /* 0x0027480001a07983 */ /* 0x000ee80000100a00 */
[----:B------:R-:W4:Y:S04]  /*13780*/  LDL.64 R162, [R1+0x2740] ;  /* 0x0027400001a27983 */ /* 0x000f280000100a00 */
[----:B------:R-:W3:Y:S04]  /*13790*/  LDL.64 R210, [R1+0x27c0] ;  /* 0x0027c00001d27983 */ /* 0x000ee80000100a00 */
        /* <DEDUP_REMOVED lines=28> */
[----:B------:R-:W2:Y:S04]  /*13960*/  LDL.64 R154, [R1+0x2868] ;  /* 0x00286800019a7983 */ /* 0x000ea80000100a00 */
[----:B------:R-:W2:Y:S04]  /*13970*/  LDL.64 R156, [R1+0x2828] ;  /* 0x00282800019c7983 */ /* 0x000ea80000100a00 */
[----:B------:R-:W2:Y:S04]  /*13980*/  LDL.64 R158, [R1+0x2820] ;  /* 0x00282000019e7983 */ /* 0x000ea80000100a00 */
[----:B---3--:R-:W-:Y:S04]  /*13990*/  LDGSTS.E [R4+0x41480], desc[UR36][R210.64], P6 ;  /* 0x41480000d2047fae */ /* 0x008fe8000b1a1024 */
        /* <DEDUP_REMOVED lines=51> */
[----:B------:R-:W2:Y:S04]  /*13cd0*/  LDL.64 R208, [R1+0x24e0] ;  /* 0x0024e00001d07983 */ /* 0x000ea80000100a00 */
[----:B------:R-:W2:Y:S04]  /*13ce0*/  LDL.64 R212, [R1+0x27a8] ;  /* 0x0027a80001d47983 */ /* 0x000ea80000100a00 */
[----:B---3--:R-:W-:Y:S04]  /*13cf0*/  LDGSTS.E [R5+0x40600], desc[UR36][R210.64], P1 ;  /* 0x40600000d2057fae */ /* 0x008fe800089a1024 */
[----:B------:R-:W-:Y:S04]  /*13d00*/  LDGSTS.E [R5+0x40680], desc[UR36][R154.64], P6 ;  /* 0x406800009a057fae */ /* 0x000fe8000b1a1024 */
[----:B------:R-:W-:Y:S04]  /*13d10*/  LDGSTS.E [R5+0x40e00], desc[UR36][R156.64], P1 ;  /* 0x40e000009c057fae */ /* 0x000fe800089a1024 */
[----:B------:R-:W3:Y:S04]  /*13d20*/  LDL.64 R210, [R1+0x2468] ;  /* 0x0024680001d27983 */ /* 0x000ee80000100a00 */
[----:B------:R-:W3:Y:S04]  /*13d30*/  LDL.LU.64 R154, [R1+0x4868] ;  /* 0x00486800019a7983 */ /* 0x000ee80000300a00 */
[----:B------:R-:W3:Y:S04]  /*13d40*/  LDL.LU.64 R156, [R1+0x4860] ;  /* 0x00486000019c7983 */ /* 0x000ee80000300a00 */
[----:B------:R-:W-:Y:S04]  /*13d50*/  LDGSTS.E [R5+0x40e80], desc[UR36][R158.64], P6 ;  /* 0x40e800009e057fae */ /* 0x000fe8000b1a1024 */
[----:B------:R-:W3:Y:S04]  /*13d60*/  LDL.LU.64 R158, [R1+0x4858] ;  /* 0x00485800019e7983 */ /* 0x000ee80000300a00 */
[----:B--2---:R-:W-:Y:S04]  /*13d70*/  LDGSTS.E [R5+0x41600], desc[UR36][R212.64], P1 ;  /* 0x41600000d4057fae */ /* 0x004fe800089a1024 */
[----:B----4-:R-:W-:Y:S04]  /*13d80*/  LDGSTS.E [R5+0x41680], desc[UR36][R160.64], P6 ;  /* 0x41680000a0057fae */ /* 0x010fe8000b1a1024 */
        /* <DEDUP_REMOVED lines=18> */
[----:B------:R-:W-:Y:S01]  /*13eb0*/  LDGSTS.E [R249+0x41f80], desc[UR36][R196.64], P6 ;  /* 0x41f80000c4f97fae */ /* 0x000fe2000b1a1024 */
[----:B------:R-:W-:-:S03]  /*13ec0*/  VIADD R2, R2, 0xffffffaf ;  /* 0xffffffaf02027836 */ /* 0x000fc60000000000 */
[----:B------:R-:W-:Y:S04]  /*13ed0*/  LDGSTS.E [R249+0x42700], desc[UR36][R198.64], P1 ;  /* 0x42700000c6f97fae */ /* 0x000fe800089a1024 */
[----:B------:R-:W-:Y:S04]  /*13ee0*/  LDGSTS.E [R249+0x42780], desc[UR36][R200.64], P6 ;  /* 0x42780000c8f97fae */ /* 0x000fe8000b1a1024 */
[----:B------:R-:W-:Y:S04]  /*13ef0*/  LDGSTS.E [R249+0x42f00], desc[UR36][R202.64], P1 ;  /* 0x42f00000caf97fae */ /* 0x000fe800089a1024 */
[----:B------:R-:W-:Y:S04]  /*13f00*/  LDGSTS.E [R249+0x42f80], desc[UR36][R204.64], P6 ;  /* 0x42f80000ccf97fae */ /* 0x000fe8000b1a1024 */
[----:B------:R-:W-:Y:S04]  /*13f10*/  LDGSTS.E [R249+0x43700], desc[UR36][R206.64], P1 ;  /* 0x43700000cef97fae */ /* 0x000fe800089a1024 */
[----:B------:R-:W-:Y:S04]  /*13f20*/  LDGSTS.E [R249+0x43780], desc[UR36][R208.64], P6 ;  /* 0x43780000d0f97fae */ /* 0x000fe8000b1a1024 */
[----:B------:R-:W4:Y:S04]  /*13f30*/  LDL.LU.64 R160, [R1+0x4850] ;  /* 0x0048500001a07983 */ /* 0x000f280000300a00 */
        /* <DEDUP_REMOVED lines=19> */
[----:B---3--:R-:W-:Y:S04]  /*14070*/  LDGSTS.E [R249+0x43f00], desc[UR36][R210.64], P1 ;  /* 0x43f00000d2f97fae */ /* 0x008fe800089a1024 */
[----:B------:R-:W3:Y:S04]  /*14080*/  LDL.LU.64 R200, [R1+0x47b0] ;  /* 0x0047b00001c87983 */ /* 0x000ee80000300a00 */
[----:B------:R-:W3:Y:S04]  /*14090*/  LDL.LU.64 R202, [R1+0x47a8] ;  /* 0x0047a80001ca7983 */ /* 0x000ee80000300a00 */
[----:B------:R-:W3:Y:S04]  /*140a0*/  LDL.LU.64 R204, [R1+0x47a0] ;  /* 0x0047a00001cc7983 */ /* 0x000ee80000300a00 */
[----:B------:R-:W3:Y:S04]  /*140b0*/  LDL.LU.64 R206, [R1+0x4798] ;  /* 0x0047980001ce7983 */ /* 0x000ee80000300a00 */
[----:B------:R-:W3:Y:S04]  /*140c0*/  LDL.LU.64 R208, [R1+0x4790] ;  /* 0x0047900001d07983 */ /* 0x000ee80000300a00 */
[----:B------:R-:W3:Y:S01]  /*140d0*/  LDL.LU.64 R210, [R1+0x4788] ;  /* 0x0047880001d27983 */ /* 0x000ee20000300a00 */
[----:B------:R-:W-:-:S02]  /*140e0*/  ISETP.GE.U32.AND P1, PT, R252, 0x7fffff74, PT ;  /* 0x7fffff74fc00780c */ /* 0x000fc40003f26070 */
[----:B------:R-:W1:Y:S01]  /*140f0*/  LDC R252, c[0x0][0x3a0] ;  /* 0x0000e800fffc7b82 */ /* 0x000e620000000800 */
[----:B--2---:R2:W-:Y:S01]  /*14100*/  LDGSTS.E [R249+0x43f80], desc[UR36][R212.64], P6 ;  /* 0x43f80000d4f97fae */ /* 0x0045e2000b1a1024 */
[----:B------:R-:W-:-:S06]  /*14110*/  ISETP.GE.U32.AND P6, PT, R2, 0x7fffff70, PT ;  /* 0x7fffff700200780c */ /* 0x000fcc0003fc6070 */
[----:B------:R-:W1:Y:S01]  /*14120*/  LDC R2, c[0x0][0x3a8] ;  /* 0x0000ea00ff027b82 */ /* 0x000e620000000800 */
[----:B------:R-:W0:Y:S04]  /*14130*/  LDGDEPBAR ;  /* 0x00000000000079af */ /* 0x000e280000000000 */
[----:B------:R-:W2:Y:S01]  /*14140*/  LDL.LU.64 R212, [R1+0x4780] ;  /* 0x0047800001d47983 */ /* 0x000ea20000300a00 */
[----:B-1----:R-:W-:-:S05]  /*14150*/  SHF.L.U32 R2, R2, 0x6, RZ ;  /* 0x0000000602027819 */ /* 0x002fca00000006ff */
[----:B------:R-:W-:-:S05]  /*14160*/  IMAD.WIDE R214, R2, 0x4, R214 ;  /* 0x0000000402d67825 */ /* 0x000fca00078e02d6 */
[----:B------:R1:W-:Y:S02]  /*14170*/  STL.64 [R1+0x22e0], R214 ;  /* 0x0022e0d601007387 */ /* 0x0003e40000100a00 */
[----:B-1----:R-:W-:-:S04]  /*14180*/  IMAD.WIDE R214, R2, 0x4, R216 ;  /* 0x0000000402d67825 */ /* 0x002fc800078e02d8 */
[C---:B------:R-:W-:Y:S01]  /*14190*/  IMAD.WIDE R216, R2.reuse, 0x4, R218 ;  /* 0x0000000402d87825 */ /* 0x040fe200078e02da */
[----:B------:R1:W-:Y:S03]  /*141a0*/  STL.64 [R1+0x22e8], R214 ;  /* 0x0022e8d601007387 */ /* 0x0003e60000100a00 */
[C---:B------:R-:W-:Y:S01]  /*141b0*/  IMAD.WIDE R218, R2.reuse, 0x4, R222 ;  /* 0x0000000402da7825 */ /* 0x040fe200078e02de */
[----:B------:R1:W-:Y:S03]  /*141c0*/  STL.64 [R1+0x22f0], R216 ;  /* 0x0022f0d801007387 */ /* 0x0003e60000100a00 */
[----:B-1----:R-:W-:-:S04]  /*141d0*/  IMAD.WIDE R214, R2, 0x4, R220 ;  /* 0x0000000402d67825 */ /* 0x002fc800078e02dc */
[C---:B------:R-:W-:Y:S01]  /*141e0*/  IMAD.WIDE R216, R2.reuse, 0x4, R224 ;  /* 0x0000000402d87825 */ /* 0x040fe200078e02e0 */
[----:B------:R1:W-:Y:S03]  /*141f0*/  STL.64 [R1+0x22f8], R214 ;  /* 0x0022f8d601007387 */ /* 0x0003e60000100a00 */
[C---:B------:R-:W-:Y:S01]  /*14200*/  IMAD.WIDE R228, R2.reuse, 0x4, R228 ;  /* 0x0000000402e47825 */ /* 0x040fe200078e02e4 */
[----:B------:R1:W-:Y:S03]  /*14210*/  STL.64 [R1+0x2300], R218 ;  /* 0x002300da01007387 */ /* 0x0003e60000100a00 */
[C---:B------:R-:W-:Y:S01]  /*14220*/  IMAD.WIDE R230, R2.reuse, 0x4, R230 ;  /* 0x0000000402e67825 */ /* 0x040fe200078e02e6 */
[----:B------:R-:W-:Y:S03]  /*14230*/  STL.64 [R1+0x2308], R216 ;  /* 0x002308d801007387 */ /* 0x000fe60000100a00 */
[----:B-1----:R-:W-:-:S04]  /*14240*/  IMAD.WIDE R214, R2, 0x4, R226 ;  /* 0x0000000402d67825 */ /* 0x002fc800078e02e2 */
[C---:B------:R-:W-:Y:S01]  /*14250*/  IMAD.WIDE R226, R2.reuse, 0x4, R232 ;  /* 0x0000000402e27825 */ /* 0x040fe200078e02e8 */
[----:B------:R1:W-:Y:S03]  /*14260*/  STL.64 [R1+0x2310], R214 ;  /* 0x002310d601007387 */ /* 0x0003e60000100a00 */
[C---:B------:R-:W-:Y:S01]  /*14270*/  IMAD.WIDE R224, R2.reuse, 0x4, R234 ;  /* 0x0000000402e07825 */ /* 0x040fe200078e02ea */
[----:B------:R-:W-:Y:S03]  /*14280*/  STL.64 [R1+0x2318], R228 ;  /* 0x002318e401007387 */ /* 0x000fe60000100a00 */
[C---:B------:R-:W-:Y:S01]  /*14290*/  IMAD.WIDE R222, R2.reuse, 0x4, R236 ;  /* 0x0000000402de7825 */ /* 0x040fe200078e02ec */
[----:B------:R-:W-:Y:S03]  /*142a0*/  STL.64 [R1+0x2320], R230 ;  /* 0x002320e601007387 */ /* 0x000fe60000100a00 */
[C---:B------:R-:W-:Y:S01]  /*142b0*/  IMAD.WIDE R220, R2.reuse, 0x4, R238 ;  /* 0x0000000402dc7825 */ /* 0x040fe200078e02ee */
[----:B------:R-:W-:Y:S03]  /*142c0*/  STL.64 [R1+0x2328], R226 ;  /* 0x002328e201007387 */ /* 0x000fe60000100a00 */
[C---:B------:R-:W-:Y:S01]  /*142d0*/  IMAD.WIDE R218, R2.reuse, 0x4, R240 ;  /* 0x0000000402da7825 */ /* 0x040fe200078e02f0 */
[----:B------:R-:W-:Y:S03]  /*142e0*/  STL.64 [R1+0x2330], R224 ;  /* 0x002330e001007387 */ /* 0x000fe60000100a00 */
[C---:B-1----:R-:W-:Y:S01]  /*142f0*/  IMAD.WIDE R214, R2.reuse, 0x4, R244 ;  /* 0x0000000402d67825 */ /* 0x042fe200078e02f4 */
[----:B------:R-:W-:Y:S03]  /*14300*/  STL.64 [R1+0x2338], R222 ;  /* 0x002338de01007387 */ /* 0x000fe60000100a00 */
[----:B------:R-:W-:Y:S01]  /*14310*/  IMAD.WIDE R216, R2, 0x4, R242 ;  /* 0x0000000402d87825 */ /* 0x000fe200078e02f2 */
[----:B------:R-:W-:Y:S04]  /*14320*/  STL.64 [R1+0x2340], R220 ;  /* 0x002340dc01007387 */ /* 0x000fe80000100a00 */
[----:B------:R-:W-:Y:S04]  /*14330*/  STL.64 [R1+0x2348], R218 ;  /* 0x002348da01007387 */ /* 0x000fe80000100a00 */
[----:B------:R-:W-:Y:S04]  /*14340*/  STL.64 [R1+0x2358], R214 ;  /* 0x002358d601007387 */ /* 0x000fe80000100a00 */
[----:B------:R-:W-:Y:S01]  /*14350*/  STL.64 [R1+0x2350], R216 ;  /* 0x002350d801007387 */ /* 0x000fe20000100a00 */
[----:B------:R-:W-:-:S03]  /*14360*/  VIADD R252, R252, 0xffffffab ;  /* 0xffffffabfcfc7836 */ /* 0x000fc60000000000 */
[----:B------:R-:W4:Y:S04]  /*14370*/  LDL.64 R244, [R1+0x22e0] ;  /* 0x0022e00001f47983 */ /* 0x000f280000100a00 */
[----:B------:R-:W4:Y:S04]  /*14380*/  LDL.64 R242, [R1+0x22e8] ;  /* 0x0022e80001f27983 */ /* 0x000f280000100a00 */
[----:B------:R-:W4:Y:S04]  /*14390*/  LDL.64 R240, [R1+0x22f0] ;  /* 0x0022f00001f07983 */ /* 0x000f280000100a00 */
[----:B------:R-:W4:Y:S04]  /*143a0*/  LDL.64 R238, [R1+0x22f8] ;  /* 0x0022f80001ee7983 */ /* 0x000f280000100a00 */
[----:B------:R-:W4:Y:S04]  /*143b0*/  LDL.64 R236, [R1+0x2300] ;  /* 0x0023000001ec7983 */ /* 0x000f280000100a00 */
[----:B------:R-:W4:Y:S04]  /*143c0*/  LDL.64 R234, [R1+0x2308] ;  /* 0x0023080001ea7983 */ /* 0x000f280000100a00 */
[----:B------:R-:W4:Y:S01]  /*143d0*/  LDL.64 R232, [R1+0x2310] ;  /* 0x0023100001e87983 */ /* 0x000f220000100a00 */
[----:B------:R-:W-:Y:S01]  /*143e0*/  BAR.SYNC.DEFER_BLOCKING 0x0 ;  /* 0x0000000000007b1d */ /* 0x000fe20000010000 */
[----:B--2---:R-:W-:-:S04]  /*143f0*/  IMAD.WIDE R212, R2, 0x4, R212 ;  /* 0x0000000402d47825 */ /* 0x004fc800078e02d4 */
[C---:B---3--:R-:W-:Y:S01]  /*14400*/  IMAD.WIDE R210, R2.reuse, 0x4, R210 ;  /* 0x0000000402d27825 */ /* 0x048fe200078e02d2 */
[----:B------:R-:W1:Y:S01]  /*14410*/  LDCU UR6, c[0x0][0x3a0] ;  /* 0x00007400ff0677ac */ /* 0x000e620008000800 */
[----:B------:R2:W-:Y:S04]  /*14420*/  STL.64 [R1+0x4788], R246 ;  /* 0x004788f601007387 */ /* 0x0005e80000100a00 */
[----:B------:R-:W-:Y:S04]  /*14430*/  STL.64 [R1+0x4780], R248 ;  /* 0x004780f801007387 */ /* 0x000fe80000100a00 */
[----:B--2---:R-:W2:Y:S04]  /*14440*/  LDL.LU.64 R246, [R1+0xbb0] ;  /* 0x000bb00001f67983 */ /* 0x004ea80000300a00 */
[----:B------:R-:W-:Y:S01]  /*14450*/  @!PT LDS RZ, [RZ] ;  /* 0x00000000fffff984 */ /* 0x000fe20000000800 */
[----:B------:R-:W-:Y:S01]  /*14460*/  @!PT LDS RZ, [RZ] ;  /* 0x00000000fffff984 */ /* 0x000fe20000000800 */
[----:B------:R-:W-:Y:S01]  /*14470*/  @!PT LDS RZ, [RZ] ;  /* 0x00000000fffff984 */ /* 0x000fe20000000800 */
[----:B----4-:R-:W-:Y:S04]  /*14480*/  LDGSTS.E [R3+0x20000], desc[UR36][R244.64], !P5 ;  /* 0x20000000f4037fae */ /* 0x010fe8000e9a1024 */
[----:B------:R-:W-:Y:S04]  /*14490*/  LDGSTS.E [R3+0x20080], desc[UR36][R242.64], !P5 ;  /* 0x20080000f2037fae */ /* 0x000fe8000e9a1024 */
[----:B------:R-:W-:Y:S04]  /*144a0*/  LDGSTS.E [R3+0x20100], desc[UR36][R240.64], !P5 ;  /* 0x20100000f0037fae */ /* 0x000fe8000e9a1024 */
[----:B------:R-:W3:Y:S04]  /*144b0*/  LDL.LU.64 R244, [R1+0xba8] ;  /* 0x000ba80001f47983 */ /* 0x000ee80000300a00 */
[----:B------:R-:W-:Y:S04]  /*144c0*/  LDGSTS.E [R3+0x20180], desc[UR36][R238.64], !P5 ;  /* 0x20180000ee037fae */ /* 0x000fe8000e9a1024 */
[----:B------:R-:W4:Y:S04]  /*144d0*/  LDL.LU.64 R242, [R1+0xba0] ;  /* 0x000ba00001f27983 */ /* 0x000f280000300a00 */
[----:B------:R-:W4:Y:S04]  /*144e0*/  LDL.LU.64 R240, [R1+0xb98] ;  /* 0x000b980001f07983 */ /* 0x000f280000300a00 */
[----:B------:R-:W-:Y:S04]  /*144f0*/  LDGSTS.E [R3+0x20200], desc[UR36][R236.64], !P5 ;  /* 0x20200000ec037fae */ /* 0x000fe8000e9a1024 */
        /* <DEDUP_REMOVED lines=8> */
[----:B------:R-:W-:Y:S04]  /*14580*/  LDGSTS.E [R3+0x20480], desc[UR36][R226.64], !P5 ;  /* 0x20480000e2037fae */ /* 0x000fe8000e9a1024 */
[----:B------:R-:W-:Y:S04]  /*14590*/  LDGSTS.E [R3+0x20500], desc[UR36][R224.64], !P5 ;  /* 0x20500000e0037fae */ /* 0x000fe8000e9a1024 */
[----:B------:R-:W4:Y:S04]  /*145a0*/  LDL.LU.64 R230, [R1+0xb70] ;  /* 0x000b700001e67983 */ /* 0x000f280000300a00 */
        /* <DEDUP_REMOVED lines=9> */
[----:B------:R-:W4:Y:S01]  /*14640*/  LDL.LU.64 R218, [R1+0xb40] ;  /* 0x000b400001da7983 */ /* 0x000f220000300a00 */
[----:B--2---:R-:W-:-:S03]  /*14650*/  IMAD.WIDE R246, R2, 0x4, R246 ;  /* 0x0000000402f67825 */ /* 0x004fc600078e02f6 */
[----:B------:R2:W-:Y:S04]  /*14660*/  LDGSTS.E [R3+0x20780], desc[UR36][R214.64], !P5 ;  /* 0x20780000d6037fae */ /* 0x0005e8000e9a1024 */
[----:B------:R-:W4:Y:S04]  /*14670*/  LDL.LU.64 R216, [R1+0xb38] ;  /* 0x000b380001d87983 */ /* 0x000f280000300a00 */
[----:B------:R1:W-:Y:S04]  /*14680*/  STL.64 [R1+0xbb0], R246 ;  /* 0x000bb0f601007387 */ /* 0x0003e80000100a00 */
[----:B------:R-:W-:Y:S01]  /*14690*/  LDGSTS.E [R3+0x22000], desc[UR36][R246.64], !P3 ;  /* 0x22000000f6037fae */ /* 0x000fe2000d9a1024 */
[----:B--2---:R-:W2:Y:S08]  /*146a0*/  LDC R214, c[0x0][0x3a0] ;  /* 0x0000e800ffd67b82 */ /* 0x004eb00000000800 */
[----:B------:R-:W1:Y:S01]  /*146b0*/  LDC R215, c[0x0][0x3a0] ;  /* 0x0000e800ffd77b82 */ /* 0x000e620000000800 */
[----:B---3--:R-:W-:-:S04]  /*146c0*/  IMAD.WIDE R244, R2, 0x4, R244 ;  /* 0x0000000402f47825 */ /* 0x008fc800078e02f4 */
[C---:B----4-:R-:W-:Y:S01]  /*146d0*/  IMAD.WIDE R242, R2.reuse, 0x4, R242 ;  /* 0x0000000402f27825 */ /* 0x050fe200078e02f2 */
[----:B------:R3:W-:Y:S03]  /*146e0*/  STL.64 [R1+0xba8], R244 ;  /* 0x000ba8f401007387 */ /* 0x0007e60000100a00 */
[C---:B------:R-:W-:Y:S01]  /*146f0*/  IMAD.WIDE R240, R2.reuse, 0x4, R240 ;  /* 0x0000000402f07825 */ /* 0x040fe200078e02f0 */
        /* <DEDUP_REMOVED lines=8> */
[----:B------:R1:W-:Y:S04]  /*14780*/  STL.64 [R1+0xb80], R234 ;  /* 0x000b80ea01007387 */ /* 0x0003e80000100a00 */
[----:B------:R1:W-:Y:S04]  /*14790*/  STL.64 [R1+0xb78], R232 ;  /* 0x000b78e801007387 */ /* 0x0003e80000100a00 */
[----:B------:R-:W-:Y:S04]  /*147a0*/  LDGSTS.E [R3+0x22080], desc[UR36][R244.64], !P3 ;  /* 0x22080000f4037fae */ /* 0x000fe8000d9a1024 */
[----:B------:R-:W-:Y:S01]  /*147b0*/  LDGSTS.E [R3+0x22100], desc[UR36][R242.64], !P3 ;  /* 0x22100000f2037fae */ /* 0x000fe2000d9a1024 */
[----:B------:R-:W-:-:S03]  /*147c0*/  IMAD.WIDE R230, R2, 0x4, R230 ;  /* 0x0000000402e67825 */ /* 0x000fc600078e02e6 */
[----:B------:R-:W-:Y:S01]  /*147d0*/  LDGSTS.E [R3+0x22180], desc[UR36][R240.64], !P3 ;  /* 0x22180000f0037fae */ /* 0x000fe2000d9a1024 */
[----:B------:R-:W-:-:S03]  /*147e0*/  IMAD.WIDE R228, R2, 0x4, R228 ;  /* 0x0000000402e47825 */ /* 0x000fc600078e02e4 */
[----:B------:R1:W-:Y:S01]  /*147f0*/  STL.64 [R1+0xb70], R230 ;  /* 0x000b70e601007387 */ /* 0x0003e20000100a00 */
        /* <DEDUP_REMOVED lines=11> */
[----:B------:R2:W-:Y:S04]  /*148b0*/  STL.64 [R1+0x1c58], R218 ;  /* 0x001c58da01007387 */ /* 0x0005e80000100a00 */
[----:B------:R2:W-:Y:S04]  /*148c0*/  STL.64 [R1+0x1c60], R216 ;  /* 0x001c60d801007387 */ /* 0x0005e80000100a00 */
[----:B-1----:R-:W2:Y:S04]  /*148d0*/  LDL.LU.64 R246, [R1+0xab0] ;  /* 0x000ab00001f67983 */ /* 0x002ea80000300a00 */
[----:B---3--:R-:W3:Y:S04]  /*148e0*/  LDL.LU.64 R244, [R1+0xaa8] ;  /* 0x000aa80001f47983 */ /* 0x008ee80000300a00 */
[----:B----4-:R-:W4:Y:S04]  /*148f0*/  LDL.LU.64 R242, [R1+0xaa0] ;  /* 0x000aa00001f27983 */ /* 0x010f280000300a00 */
        /* <DEDUP_REMOVED lines=21> */
[----:B------:R1:W-:Y:S04]  /*14a50*/  LDGSTS.E [R3+0x22780], desc[UR36][R216.64], !P3 ;  /* 0x22780000d8037fae */ /* 0x0003e8000d9a1024 */
[----:B------:R-:W4:Y:S04]  /*14a60*/  LDL.LU.64 R220, [R1+0xa48] ;  /* 0x000a480001dc7983 */ /* 0x000f280000300a00 */
[----:B--2---:R-:W2:Y:S04]  /*14a70*/  LDL.LU.64 R218, [R1+0xa40] ;  /* 0x000a400001da7983 */ /* 0x004ea80000300a00 */
[----:B------:R-:W2:Y:S01]  /*14a80*/  LDL.LU.64 R248, [R1+0xa38] ;  /* 0x000a380001f87983 */ /* 0x000ea20000300a00 */
[----:B-1----:R-:W1:Y:S01]  /*14a90*/  LDC R216, c[0x0][0x3a0] ;  /* 0x0000e800ffd87b82 */ /* 0x002e620000000800 */
[----:B------:R-:W-:-:S04]  /*14aa0*/  IMAD.WIDE R246, R2, 0x4, R246 ;  /* 0x0000000402f67825 */ /* 0x000fc800078e02f6 */
[C---:B---3--:R-:W-:Y:S01]  /*14ab0*/  IMAD.WIDE R244, R2.reuse, 0x4, R244 ;  /* 0x0000000402f47825 */ /* 0x048fe200078e02f4 */
[----:B------:R3:W-:Y:S03]  /*14ac0*/  STL.64 [R1+0x1c68], R246 ;  /* 0x001c68f601007387 */ /* 0x0007e60000100a00 */
[C---:B----4-:R-:W-:Y:S01]  /*14ad0*/  IMAD.WIDE R242, R2.reuse, 0x4, R242 ;  /* 0x0000000402f27825 */ /* 0x050fe200078e02f2 */
[----:B------:R4:W-:Y:S03]  /*14ae0*/  STL.64 [R1+0x1c78], R244 ;  /* 0x001c78f401007387 */ /* 0x0009e60000100a00 */
[C---:B------:R-:W-:Y:S01]  /*14af0*/  IMAD.WIDE R240, R2.reuse, 0x4, R240 ;  /* 0x0000000402f07825 */ /* 0x040fe200078e02f0 */
[----:B------:R1:W-:Y:S04]  /*14b00*/  STL.64 [R1+0x1c88], R242 ;  /* 0x001c88f201007387 */ /* 0x0003e80000100a00 */
[----:B------:R1:W-:Y:S04]  /*14b10*/  STL.64 [R1+0x1c98], R240 ;  /* 0x001c98f001007387 */ /* 0x0003e80000100a00 */
[----:B------:R1:W-:Y:S04]  /*14b20*/  LDGSTS.E [R3+0x24000], desc[UR36][R246.64], !P4 ;  /* 0x24000000f6037fae */ /* 0x0003e8000e1a1024 */
[----:B------:R1:W-:Y:S01]  /*14b30*/  LDGSTS.E [R3+0x24080], desc[UR36][R244.64], !P4 ;  /* 0x24080000f4037fae */ /* 0x0003e2000e1a1024 */
[----:B------:R-:W-:-:S03]  /*14b40*/  IMAD.WIDE R238, R2, 0x4, R238 ;  /* 0x0000000402ee7825 */ /* 0x000fc600078e02ee */
[----:B------:R1:W-:Y:S01]  /*14b50*/  LDGSTS.E [R3+0x24100], desc[UR36][R242.64], !P4 ;  /* 0x24100000f2037fae */ /* 0x0003e2000e1a1024 */
[----:B------:R-:W-:-:S03]  /*14b60*/  IMAD.WIDE R236, R2, 0x4, R236 ;  /* 0x0000000402ec7825 */ /* 0x000fc600078e02ec */
[----:B------:R1:W-:Y:S01]  /*14b70*/  STL.64 [R1+0x1ca8], R238 ;  /* 0x001ca8ee01007387 */ /* 0x0003e20000100a00 */
[----:B------:R-:W-:-:S03]  /*14b80*/  IMAD.WIDE R234, R2, 0x4, R234 ;  /* 0x0000000402ea7825 */ /* 0x000fc600078e02ea */
        /* <DEDUP_REMOVED lines=24> */
[----:B--2---:R-:W-:-:S03]  /*14d10*/  IMAD.WIDE R218, R2, 0x4, R218 ;  /* 0x0000000402da7825 */ /* 0x004fc600078e02da */
[----:B------:R2:W-:Y:S01]  /*14d20*/  STL.64 [R1+0x1d38], R220 ;  /* 0x001d38dc01007387 */ /* 0x0005e20000100a00 */
[----:B------:R-:W-:-:S03]  /*14d30*/  IMAD.WIDE R248, R2, 0x4, R248 ;  /* 0x0000000402f87825 */ /* 0x000fc600078e02f8 */
[----:B------:R1:W-:Y:S04]  /*14d40*/  STL.64 [R1+0x1d48], R218 ;  /* 0x001d48da01007387 */ /* 0x0003e80000100a00 */
[----:B------:R1:W-:Y:S04]  /*14d50*/  STL.64 [R1+0x1d58], R248 ;  /* 0x001d58f801007387 */ /* 0x0003e80000100a00 */
[----:B---3--:R-:W3:Y:S04]  /*14d60*/  LDL.LU.64 R246, [R1+0x9b0] ;  /* 0x0009b00001f67983 */ /* 0x008ee80000300a00 */
[----:B----4-:R-:W4:Y:S04]  /*14d70*/  LDL.LU.64 R244, [R1+0x9a8] ;  /* 0x0009a80001f47983 */ /* 0x010f280000300a00 */
[----:B-1----:R-:W4:Y:S04]  /*14d80*/  LDL.LU.64 R242, [R1+0x9a0] ;  /* 0x0009a00001f27983 */ /* 0x002f280000300a00 */
        /* <DEDUP_REMOVED lines=9> */
[----:B------:R1:W-:Y:S04]  /*14e20*/  LDGSTS.E [R3+0x24600], desc[UR36][R222.64], !P4 ;  /* 0x24600000de037fae */ /* 0x0003e8000e1a1024 */
[----:B------:R1:W-:Y:S04]  /*14e30*/  LDGSTS.E [R3+0x24680], desc[UR36][R220.64], !P4 ;  /* 0x24680000dc037fae */ /* 0x0003e8000e1a1024 */
[----:B------:R1:W-:Y:S04]  /*14e40*/  LDGSTS.E [R3+0x24700], desc[UR36][R218.64], !P4 ;  /* 0x24700000da037fae */ /* 0x0003e8000e1a1024 */
[----:B------:R-:W1:Y:S04]  /*14e50*/  LDL.LU.64 R222, [R1+0x950] ;  /* 0x0009500001de7983 */ /* 0x000e680000300a00 */
[----:B--2---:R-:W2:Y:S04]  /*14e60*/  LDL.LU.64 R220, [R1+0x948] ;  /* 0x0009480001dc7983 */ /* 0x004ea80000300a00 */
[----:B------:R-:W2:Y:S04]  /*14e70*/  LDL.LU.64 R218, [R1+0x940] ;  /* 0x0009400001da7983 */ /* 0x000ea80000300a00 */
[----:B------:R-:W-:Y:S04]  /*14e80*/  LDGSTS.E [R3+0x24780], desc[UR36][R248.64], !P4 ;  /* 0x24780000f8037fae */ /* 0x000fe8000e1a1024 */
[----:B------:R-:W2:Y:S01]  /*14e90*/  LDL.LU.64 R248, [R1+0x938] ;  /* 0x0009380001f87983 */ /* 0x000ea20000300a00 */
[----:B------:R-:W-:-:S05]  /*14ea0*/  VIADD R214, R214, 0xffffffa7 ;  /* 0xffffffa7d6d67836 */ /* 0x000fca0000000000 */
[----:B------:R-:W-:Y:S01]  /*14eb0*/  ISETP.GE.U32.AND P3, PT, R214, 0x7fffff68, PT ;  /* 0x7fffff68d600780c */ /* 0x000fe20003f66070 */
[----:B------:R-:W-:Y:S02]  /*14ec0*/  VIADD R214, R215, 0xffffffa3 ;  /* 0xffffffa3d7d67836 */ /* 0x000fe40000000000 */
[----:B------:R-:W1:Y:S03]  /*14ed0*/  LDC R215, c[0x0][0x3a0] ;  /* 0x0000e800ffd77b82 */ /* 0x000e660000000800 */
[----:B------:R-:W-:Y:S02]  /*14ee0*/  ISETP.GE.U32.AND P4, PT, R214, 0x7fffff64, PT ;  /* 0x7fffff64d600780c */ /* 0x000fe40003f86070 */
[----:B------:R-:W-:Y:S01]  /*14ef0*/  IADD3 R214, PT, PT, R216, -0x61, RZ ;  /* 0xffffff9fd8d67810 */ /* 0x000fe20007ffe0ff */
        /* <DEDUP_REMOVED lines=26> */
[----:B-1----:R-:W-:-:S03]  /*150a0*/  IMAD.WIDE R222, R2, 0x4, R222 ;  /* 0x0000000402de7825 */ /* 0x002fc600078e02de */
[----:B------:R-:W-:Y:S01]  /*150b0*/  LDGSTS.E [R3+0x26100], desc[UR36][R242.64], !P1 ;  /* 0x26100000f2037fae */ /* 0x000fe2000c9a1024 */
[----:B--2---:R-:W-:-:S03]  /*150c0*/  IMAD.WIDE R220, R2, 0x4, R220 ;  /* 0x0000000402dc7825 */ /* 0x004fc600078e02dc */
[----:B------:R1:W-:Y:S01]  /*150d0*/  STL.64 [R1+0x1e90], R222 ;  /* 0x001e90de01007387 */ /* 0x0003e20000100a00 */
[----:B------:R-:W-:-:S03]  /*150e0*/  IMAD.WIDE R218, R2, 0x4, R218 ;  /* 0x0000000402da7825 */ /* 0x000fc600078e02da */
[----:B------:R2:W-:Y:S04]  /*150f0*/  STL.64 [R1+0x1ea8], R220 ;  /* 0x001ea8dc01007387 */ /* 0x0005e80000100a00 */
[----:B------:R1:W-:Y:S04]  /*15100*/  STL.64 [R1+0x1ec0], R218 ;  /* 0x001ec0da01007387 */ /* 0x0003e80000100a00 */
[----:B------:R-:W-:Y:S04]  /*15110*/  LDGSTS.E [R3+0x26180], desc[UR36][R240.64], !P1 ;  /* 0x26180000f0037fae */ /* 0x000fe8000c9a1024 */
[----:B------:R-:W-:Y:S01]  /*15120*/  LDGSTS.E [R3+0x26200], desc[UR36][R238.64], !P1 ;  /* 0x26200000ee037fae */ /* 0x000fe2000c9a1024 */
[----:B------:R-:W-:-:S03]  /*15130*/  IMAD.WIDE R216, R2, 0x4, R248 ;  /* 0x0000000402d87825 */ /* 0x000fc600078e02f8 */
[----:B------:R-:W-:Y:S04]  /*15140*/  LDGSTS.E [R3+0x26280], desc[UR36][R236.64], !P1 ;  /* 0x26280000ec037fae */ /* 0x000fe8000c9a1024 */
[----:B------:R1:W-:Y:S04]  /*15150*/  STL.64 [R1+0x1ed8], R216 ;  /* 0x001ed8d801007387 */ /* 0x0003e80000100a00 */
[----:B---3--:R-:W3:Y:S04]  /*15160*/  LDL.LU.64 R246, [R1+0x8b0] ;  /* 0x0008b00001f67983 */ /* 0x008ee80000300a00 */
[----:B----4-:R-:W4:Y:S04]  /*15170*/  LDL.LU.64 R244, [R1+0x8a8] ;  /* 0x0008a80001f47983 */ /* 0x010f280000300a00 */
[----:B------:R-:W4:Y:S04]  /*15180*/  LDL.LU.64 R242, [R1+0x8a0] ;  /* 0x0008a00001f27983 */ /* 0x000f280000300a00 */
        /* <DEDUP_REMOVED lines=18> */
[----:B-1----:R-:W4:Y:S04]  /*152b0*/  LDL.LU.64 R222, [R1+0x850] ;  /* 0x0008500001de7983 */ /* 0x002f280000300a00 */
[----:B--2---:R-:W2:Y:S04]  /*152c0*/  LDL.LU.64 R220, [R1+0x848] ;  /* 0x0008480001dc7983 */ /* 0x004ea80000300a00 */
[----:B------:R-:W2:Y:S04]  /*152d0*/  LDL.LU.64 R218, [R1+0x840] ;  /* 0x0008400001da7983 */ /* 0x000ea80000300a00 */
[----:B------:R-:W2:Y:S04]  /*152e0*/  LDL.LU.64 R248, [R1+0x838] ;  /* 0x0008380001f87983 */ /* 0x000ea80000300a00 */
[----:B------:R1:W-:Y:S02]  /*152f0*/  LDGSTS.E [R3+0x26780], desc[UR36][R216.64], !P1 ;  /* 0x26780000d8037fae */ /* 0x0003e4000c9a1024 */
[----:B-1----:R-:W1:Y:S01]  /*15300*/  LDC R216, c[0x0][0x3a0] ;  /* 0x0000e800ffd87b82 */ /* 0x002e620000000800 */
        /* <DEDUP_REMOVED lines=54> */
[----:B------:R-:W4:Y:S04]  /*15670*/  LDL.LU.64 R226, [R1+0x760] ;  /* 0x0007600001e27983 */ /* 0x000f280000300a00 */
[----:B------:R-:W4:Y:S04]  /*15680*/  LDL.LU.64 R224, [R1+0x758] ;  /* 0x0007580001e07983 */ /* 0x000f280000300a00 */
[----:B------:R1:W-:Y:S04]  /*15690*/  LDGSTS.E [R3+0x28600], desc[UR36][R222.64], !P6 ;  /* 0x28600000de037fae */ /* 0x0003e8000f1a1024 */
[----:B------:R1:W-:Y:S04]  /*156a0*/  LDGSTS.E [R3+0x28680], desc[UR36][R220.64], !P6 ;  /* 0x28680000dc037fae */ /* 0x0003e8000f1a1024 */
[----:B------:R1:W-:Y:S04]  /*156b0*/  LDGSTS.E [R3+0x28700], desc[UR36][R218.64], !P6 ;  /* 0x28700000da037fae */ /* 0x0003e8000f1a1024 */
[----:B--2---:R-:W2:Y:S04]  /*156c0*/  LDL.LU.64 R222, [R1+0x750] ;  /* 0x0007500001de7983 */ /* 0x004ea80000300a00 */
[----:B------:R-:W2:Y:S04]  /*156d0*/  LDL.LU.64 R220, [R1+0x748] ;  /* 0x0007480001dc7983 */ /* 0x000ea80000300a00 */
[----:B------:R-:W2:Y:S04]  /*156e0*/  LDL.LU.64 R218, [R1+0x740] ;  /* 0x0007400001da7983 */ /* 0x000ea80000300a00 */
[----:B------:R-:W-:Y:S04]  /*156f0*/  LDGSTS.E [R3+0x28780], desc[UR36][R248.64], !P6 ;  /* 0x28780000f8037fae */ /* 0x000fe8000f1a1024 */
[----:B------:R-:W2:Y:S01]  /*15700*/  LDL.LU.64 R248, [R1+0x738] ;  /* 0x0007380001f87983 */ /* 0x000ea20000300a00 */
[----:B------:R-:W-:-:S02]  /*15710*/  ISETP.GE.U32.AND P5, PT, R252, 0x7fffff6c, PT ;  /* 0x7fffff6cfc00780c */ /* 0x000fc40003fa6070 */
[----:B------:R-:W-:Y:S01]  /*15720*/  ISETP.GE.U32.AND P1, PT, R214, 0x7fffff60, PT ;  /* 0x7fffff60d600780c */ /* 0x000fe20003f26070 */
[----:B------:R-:W-:Y:S01]  /*15730*/  VIADD R214, R215, 0xffffff9b ;  /* 0xffffff9bd7d67836 */ /* 0x000fe20000000000 */
[----:B------:R-:W1:Y:S04]  /*15740*/  LDC R252, c[0x0][0x3ac] ;  /* 0x0000eb00fffc7b82 */ /* 0x000e680000000800 */
[----:B------:R-:W-:Y:S01]  /*15750*/  ISETP.GE.U32.AND P6, PT, R214, 0x7fffff5c, PT ;  /* 0x7fffff5cd600780c */ /* 0x000fe20003fc6070 */
[----:B------:R-:W-:-:S03]  /*15760*/  VIADD R214, R216, 0xffffff97 ;  /* 0xffffff97d8d67836 */ /* 0x000fc60000000000 */
        /* <DEDUP_REMOVED lines=23> */
[----:B------:R-:W-:-:S03]  /*158e0*/  IMAD.WIDE R226, R2, 0x4, R226 ;  /* 0x0000000402e27825 */ /* 0x000fc600078e02e2 */
[----:B------:R1:W-:Y:S01]  /*158f0*/  STL.64 [R1+0x2148], R228 ;  /* 0x002148e401007387 */ /* 0x0003e20000100a00 */
[----:B------:R-:W-:-:S03]  /*15900*/  IMAD.WIDE R224, R2, 0x4, R224 ;  /* 0x0000000402e07825 */ /* 0x000fc600078e02e0 */
[----:B------:R1:W-:Y:S04]  /*15910*/  STL.64 [R1+0x2160], R226 ;  /* 0x002160e201007387 */ /* 0x0003e80000100a00 */
[----:B------:R1:W-:Y:S04]  /*15920*/  STL.64 [R1+0x2178], R224 ;  /* 0x002178e001007387 */ /* 0x0003e80000100a00 */
[----:B------:R-:W-:Y:S04]  /*15930*/  LDGSTS.E [R3+0x2a180], desc[UR36][R240.64], !P5 ;  /* 0x2a180000f0037fae */ /* 0x000fe8000e9a1024 */
[----:B------:R-:W-:Y:S01]  /*15940*/  LDGSTS.E [R3+0x2a200], desc[UR36][R238.64], !P5 ;  /* 0x2a200000ee037fae */ /* 0x000fe2000e9a1024 */
[----:B--2---:R-:W-:-:S03]  /*15950*/  IMAD.WIDE R222, R2, 0x4, R222 ;  /* 0x0000000402de7825 */ /* 0x004fc600078e02de */
        /* <DEDUP_REMOVED lines=17> */
[----:B------:R-:W4:Y:S04]  /*15a70*/  LDL.LU.64 R234, [R1+0x680] ;  /* 0x0006800001ea7983 */ /* 0x000f280000300a00 */
[----:B------:R-:W4:Y:S04]  /*15a80*/  LDL.LU.64 R232, [R1+0x678] ;  /* 0x0006780001e87983 */ /* 0x000f280000300a00 */
[----:B------:R-:W4:Y:S04]  /*15a90*/  LDL.LU.64 R230, [R1+0x670] ;  /* 0x0006700001e67983 */ /* 0x000f280000300a00 */
[----:B------:R-:W-:Y:S04]  /*15aa0*/  LDGSTS.E [R3+0x2a480], desc[UR36][R228.64], !P5 ;  /* 0x2a480000e4037fae */ /* 0x000fe8000e9a1024 */
[----:B------:R-:W-:Y:S04]  /*15ab0*/  LDGSTS.E [R3+0x2a500], desc[UR36][R226.64], !P5 ;  /* 0x2a500000e2037fae */ /* 0x000fe8000e9a1024 */
[----:B------:R-:W-:Y:S04]  /*15ac0*/  LDGSTS.E [R3+0x2a580], desc[UR36][R224.64], !P5 ;  /* 0x2a580000e0037fae */ /* 0x000fe8000e9a1024 */
[----:B-1----:R-:W4:Y:S04]  /*15ad0*/  LDL.LU.64 R228, [R1+0x668] ;  /* 0x0006680001e47983 */ /* 0x002f280000300a00 */
[----:B------:R-:W4:Y:S04]  /*15ae0*/  LDL.LU.64 R226, [R1+0x660] ;  /* 0x0006600001e27983 */ /* 0x000f280000300a00 */
[----:B------:R-:W4:Y:S04]  /*15af0*/  LDL.LU.64 R224, [R1+0x658] ;  /* 0x0006580001e07983 */ /* 0x000f280000300a00 */
[----:B------:R-:W-:Y:S04]  /*15b00*/  LDGSTS.E [R3+0x2a600], desc[UR36][R222.64], !P5 ;  /* 0x2a600000de037fae */ /* 0x000fe8000e9a1024 */
[----:B------:R-:W-:Y:S04]  /*15b10*/  LDGSTS.E [R3+0x2a680], desc[UR36][R220.64], !P5 ;  /* 0x2a680000dc037fae */ /* 0x000fe8000e9a1024 */
[----:B------:R-:W-:Y:S04]  /*15b20*/  LDGSTS.E [R3+0x2a700], desc[UR36][R218.64], !P5 ;  /* 0x2a700000da037fae */ /* 0x000fe8000e9a1024 */
[----:B--2---:R-:W2:Y:S04]  /*15b30*/  LDL.LU.64 R222, [R1+0x650] ;  /* 0x0006500001de7983 */ /* 0x004ea80000300a00 */
[----:B------:R-:W2:Y:S04]  /*15b40*/  LDL.LU.64 R220, [R1+0x648] ;  /* 0x0006480001dc7983 */ /* 0x000ea80000300a00 */
        /* <DEDUP_REMOVED lines=33> */
[----:B--2---:R-:W-:-:S03]  /*15d60*/  IMAD.WIDE R222, R2, 0x4, R222 ;  /* 0x0000000402de7825 */ /* 0x004fc600078e02de */
[----:B------:R2:W-:Y:S01]  /*15d70*/  LDGSTS.E [R3+0x2c280], desc[UR36][R236.64], !P3 ;  /* 0x2c280000ec037fae */ /* 0x0005e2000d9a1024 */
[----:B------:R-:W-:-:S03]  /*15d80*/  IMAD.WIDE R220, R2, 0x4, R220 ;  /* 0x0000000402dc7825 */ /* 0x000fc600078e02dc */
        /* <DEDUP_REMOVED lines=8> */
[----:B-1----:R-:W2:Y:S04]  /*15e10*/  LDL.LU.64 R242, [R1+0x5a0] ;  /* 0x0005a00001f27983 */ /* 0x002ea80000300a00 */
[----:B------:R-:W2:Y:S04]  /*15e20*/  LDL.LU.64 R240, [R1+0x598] ;  /* 0x0005980001f07983 */ /* 0x000ea80000300a00 */
[----:B------:R-:W2:Y:S04]  /*15e30*/  LDL.LU.64 R238, [R1+0x590] ;  /* 0x0005900001ee7983 */ /* 0x000ea80000300a00 */
[----:B------:R-:W2:Y:S04]  /*15e40*/  LDL.LU.64 R236, [R1+0x588] ;  /* 0x0005880001ec7983 */ /* 0x000ea80000300a00 */
[----:B------:R1:W-:Y:S04]  /*15e50*/  LDGSTS.E [R3+0x2c300], desc[UR36][R234.64], !P3 ;  /* 0x2c300000ea037fae */ /* 0x0003e8000d9a1024 */
[----:B------:R1:W-:Y:S04]  /*15e60*/  LDGSTS.E [R3+0x2c380], desc[UR36][R232.64], !P3 ;  /* 0x2c380000e8037fae */ /* 0x0003e8000d9a1024 */
[----:B------:R1:W-:Y:S04]  /*15e70*/  LDGSTS.E [R3+0x2c400], desc[UR36][R230.64], !P3 ;  /* 0x2c400000e6037fae */ /* 0x0003e8000d9a1024 */
[----:B------:R-:W1:Y:S04]  /*15e80*/  LDL.LU.64 R234, [R1+0x580] ;  /* 0x0005800001ea7983 */ /* 0x000e680000300a00 */
[----:B------:R-:W2:Y:S04]  /*15e90*/  LDL.LU.64 R232, [R1+0x578] ;  /* 0x0005780001e87983 */ /* 0x000ea80000300a00 */
[----:B------:R-:W2:Y:S04]  /*15ea0*/  LDL.LU.64 R230, [R1+0x570] ;  /* 0x0005700001e67983 */ /* 0x000ea80000300a00 */
[----:B------:R1:W-:Y:S04]  /*15eb0*/  LDGSTS.E [R3+0x2c480], desc[UR36][R228.64], !P3 ;  /* 0x2c480000e4037fae */ /* 0x0003e8000d9a1024 */
[----:B------:R1:W-:Y:S04]  /*15ec0*/  LDGSTS.E [R3+0x2c500], desc[UR36][R226.64], !P3 ;  /* 0x2c500000e2037fae */ /* 0x0003e8000d9a1024 */
[----:B------:R1:W-:Y:S04]  /*15ed0*/  LDGSTS.E [R3+0x2c580], desc[UR36][R224.64], !P3 ;  /* 0x2c580000e0037fae */ /* 0x0003e8000d9a1024 */
[----:B------:R-:W2:Y:S04]  /*15ee0*/  LDL.LU.64 R228, [R1+0x568] ;  /* 0x0005680001e47983 */ /* 0x000ea80000300a00 */
        /* <DEDUP_REMOVED lines=8> */
[----:B------:R-:W-:Y:S04]  /*15f70*/  LDGSTS.E [R3+0x2c780], desc[UR36][R248.64], !P3 ;  /* 0x2c780000f8037fae */ /* 0x000fe8000d9a1024 */
[----:B------:R-:W2:Y:S01]  /*15f80*/  LDL.LU.64 R248, [R1+0x538] ;  /* 0x0005380001f87983 */ /* 0x000ea20000300a00 */
[----:B------:R-:W-:Y:S01]  /*15f90*/  ISETP.GE.U32.AND P5, PT, R214, 0x7fffff58, PT ;  /* 0x7fffff58d600780c */ /* 0x000fe20003fa6070 */
[----:B------:R-:W-:-:S02]  /*15fa0*/  VIADD R214, R215, 0xffffff93 ;  /* 0xffffff93d7d67836 */ /* 0x000fc40000000000 */
[----:B------:R-:W1:Y:S03]  /*15fb0*/  LDC R215, c[0x0][0x3a0] ;  /* 0x0000e800ffd77b82 */ /* 0x000e660000000800 */
[----:B------:R-:W-:Y:S02]  /*15fc0*/  ISETP.GE.U32.AND P3, PT, R214, 0x7fffff54, PT ;  /* 0x7fffff54d600780c */ /* 0x000fe40003f66070 */
[----:B------:R-:W-:Y:S01]  /*15fd0*/  IADD3 R214, PT, PT, R216, -0x71, RZ ;  /* 0xffffff8fd8d67810 */ /* 0x000fe20007ffe0ff */
[----:B---3--:R-:W-:-:S04]  /*15fe0*/  IMAD.WIDE R246, R2, 0x4, R246 ;  /* 0x0000000402f67825 */ /* 0x008fc800078e02f6 */
[C---:B----4-:R-:W-:Y:S01]  /*15ff0*/  IMAD.WIDE R244, R2.reuse, 0x4, R244 ;  /* 0x0000000402f47825 */ /* 0x050fe200078e02f4 */
[----:B------:R3:W-:Y:S03]  /*16000*/  STL.64 [R1+0x2368], R246 ;  /* 0x002368f601007387 */ /* 0x0007e60000100a00 */
[C---:B--2---:R-:W-:Y:S01]  /*16010*/  IMAD.WIDE R242, R2.reuse, 0x4, R242 ;  /* 0x0000000402f27825 */ /* 0x044fe200078e02f2 */
        /* <DEDUP_REMOVED lines=41> */
[----:B--2---:R-:W2:Y:S04]  /*162b0*/  LDL.LU.64 R244, [R1+0x4a8] ;  /* 0x0004a80001f47983 */ /* 0x004ea80000300a00 */
[----:B----4-:R-:W4:Y:S04]  /*162c0*/  LDL.LU.64 R242, [R1+0x4a0] ;  /* 0x0004a00001f27983 */ /* 0x010f280000300a00 */
[----:B------:R-:W4:Y:S04]  /*162d0*/  LDL.LU.64 R240, [R1+0x498] ;  /* 0x0004980001f07983 */ /* 0x000f280000300a00 */
[----:B------:R-:W4:Y:S04]  /*162e0*/  LDL.LU.64 R238, [R1+0x490] ;  /* 0x0004900001ee7983 */ /* 0x000f280000300a00 */
[----:B------:R-:W4:Y:S04]  /*162f0*/  LDL.LU.64 R236, [R1+0x488] ;  /* 0x0004880001ec7983 */ /* 0x000f280000300a00 */
[----:B-1----:R-:W4:Y:S04]  /*16300*/  LDL.LU.64 R234, [R1+0x480] ;  /* 0x0004800001ea7983 */ /* 0x002f280000300a00 */
        /* <DEDUP_REMOVED lines=11> */
[----:B------:R-:W4:Y:S04]  /*163c0*/  LDL.LU.64 R248, [R1+0x438] ;  /* 0x0004380001f87983 */ /* 0x000f280000300a00 */
[----:B------:R1:W-:Y:S02]  /*163d0*/  LDGSTS.E [R3+0x2e780], desc[UR36][R216.64], !P4 ;  /* 0x2e780000d8037fae */ /* 0x0003e4000e1a1024 */
[----:B-1----:R-:W1:Y:S01]  /*163e0*/  LDC R216, c[0x0][0x3a0] ;  /* 0x0000e800ffd87b82 */ /* 0x002e620000000800 */
[----:B---3--:R-:W-:-:S04]  /*163f0*/  IMAD.WIDE R246, R2, 0x4, R246 ;  /* 0x0000000402f67825 */ /* 0x008fc800078e02f6 */
[C---:B--2---:R-:W-:Y:S01]  /*16400*/  IMAD.WIDE R244, R2.reuse, 0x4, R244 ;  /* 0x0000000402f47825 */ /* 0x044fe200078e02f4 */
[----:B------:R2:W-:Y:S03]  /*16410*/  STL.64 [R1+0x2508], R246 ;  /* 0x002508f601007387 */ /* 0x0005e60000100a00 */
        /* <DEDUP_REMOVED lines=32> */
[----:B--2---:R-:W2:Y:S04]  /*16620*/  LDL.LU.64 R246, [R1+0x3b0] ;  /* 0x0003b00001f67983 */ /* 0x004ea80000300a00 */
[----:B---3--:R-:W3:Y:S04]  /*16630*/  LDL.LU.64 R244, [R1+0x3a8] ;  /* 0x0003a80001f47983 */ /* 0x008ee80000300a00 */
[----:B------:R1:W-:Y:S04]  /*16640*/  LDGSTS.E [R3+0x30180], desc[UR36][R240.64], !P1 ;  /* 0x30180000f0037fae */ /* 0x0003e8000c9a1024 */
[----:B----4-:R-:W4:Y:S04]  /*16650*/  LDL.LU.64 R242, [R1+0x3a0] ;  /* 0x0003a00001f27983 */ /* 0x010f280000300a00 */
[----:B------:R2:W-:Y:S04]  /*16660*/  LDGSTS.E [R3+0x30200], desc[UR36][R238.64], !P1 ;  /* 0x30200000ee037fae */ /* 0x0005e8000c9a1024 */
[----:B-1----:R-:W4:Y:S04]  /*16670*/  LDL.LU.64 R240, [R1+0x398] ;  /* 0x0003980001f07983 */ /* 0x002f280000300a00 */
[----:B------:R1:W-:Y:S04]  /*16680*/  LDGSTS.E [R3+0x30280], desc[UR36][R236.64], !P1 ;  /* 0x30280000ec037fae */ /* 0x0003e8000c9a1024 */
[----:B------:R-:W4:Y:S04]  /*16690*/  LDL.LU.64 R238, [R1+0x390] ;  /* 0x0003900001ee7983 */ /* 0x000f280000300a00 */
[----:B------:R1:W-:Y:S04]  /*166a0*/  LDGSTS.E [R3+0x30300], desc[UR36][R234.64], !P1 ;  /* 0x30300000ea037fae */ /* 0x0003e8000c9a1024 */
[----:B------:R-:W1:Y:S04]  /*166b0*/  LDL.LU.64 R236, [R1+0x388] ;  /* 0x0003880001ec7983 */ /* 0x000e680000300a00 */
[----:B------:R1:W-:Y:S04]  /*166c0*/  LDGSTS.E [R3+0x30380], desc[UR36][R232.64], !P1 ;  /* 0x30380000e8037fae */ /* 0x0003e8000c9a1024 */
[----:B------:R-:W4:Y:S04]  /*166d0*/  LDL.LU.64 R234, [R1+0x380] ;  /* 0x0003800001ea7983 */ /* 0x000f280000300a00 */
        /* <DEDUP_REMOVED lines=14> */
[----:B------:R-:W-:Y:S04]  /*167c0*/  LDGSTS.E [R3+0x30780], desc[UR36][R248.64], !P1 ;  /* 0x30780000f8037fae */ /* 0x000fe8000c9a1024 */
[----:B------:R-:W4:Y:S04]  /*167d0*/  LDL.LU.64 R218, [R1+0x340] ;  /* 0x0003400001da7983 */ /* 0x000f280000300a00 */
[----:B------:R-:W4:Y:S01]  /*167e0*/  LDL.LU.64 R248, [R1+0x338] ;  /* 0x0003380001f87983 */ /* 0x000f220000300a00 */
[----:B------:R-:W-:Y:S01]  /*167f0*/  ISETP.GE.U32.AND P4, PT, R214, 0x7fffff50, PT ;  /* 0x7fffff50d600780c */ /* 0x000fe20003f86070 */
[----:B------:R-:W-:-:S02]  /*16800*/  VIADD R214, R215, 0xffffff8b ;  /* 0xffffff8bd7d67836 */ /* 0x000fc40000000000 */
[----:B------:R-:W1:Y:S03]  /*16810*/  LDC R215, c[0x0][0x3a0] ;  /* 0x0000e800ffd77b82 */ /* 0x000e660000000800 */
[----:B------:R-:W-:Y:S01]  /*16820*/  ISETP.GE.U32.AND P1, PT, R214, 0x7fffff4c, PT ;  /* 0x7fffff4cd600780c */ /* 0x000fe20003f26070 */
[----:B------:R-:W-:Y:S02]  /*16830*/  VIADD R214, R216, 0xffffff87 ;  /* 0xffffff87d8d67836 */ /* 0x000fe40000000000 */
[----:B--2---:R-:W-:-:S04]  /*16840*/  IMAD.WIDE R246, R2, 0x4, R246 ;  /* 0x0000000402f67825 */ /* 0x004fc800078e02f6 */
[C---:B---3--:R-:W-:Y:S01]  /*16850*/  IMAD.WIDE R244, R2.reuse, 0x4, R244 ;  /* 0x0000000402f47825 */ /* 0x048fe200078e02f4 */
[----:B------:R2:W-:Y:S03]  /*16860*/  STL.64 [R1+0x30d8], R246 ;  /* 0x0030d8f601007387 */ /* 0x0005e60000100a00 */
[C---:B----4-:R-:W-:Y:S01]  /*16870*/  IMAD.WIDE R242, R2.reuse, 0x4, R242 ;  /* 0x0000000402f27825 */ /* 0x050fe200078e02f2 */
[----:B------:R3:W-:Y:S03]  /*16880*/  STL.64 [R1+0x30e0], R244 ;  /* 0x0030e0f401007387 */ /* 0x0007e60000100a00 */
[C---:B------:R-:W-:Y:S01]  /*16890*/  IMAD.WIDE R240, R2.reuse, 0x4, R240 ;  /* 0x0000000402f07825 */ /* 0x040fe200078e02f0 */
[----:B------:R4:W-:Y:S03]  /*168a0*/  STL.64 [R1+0x30e8], R242 ;  /* 0x0030e8f201007387 */ /* 0x0009e60000100a00 */
[C---:B------:R-:W-:Y:S01]  /*168b0*/  IMAD.WIDE R238, R2.reuse, 0x4, R238 ;  /* 0x0000000402ee7825 */ /* 0x040fe200078e02ee */
[----:B------:R2:W-:Y:S03]  /*168c0*/  STL.64 [R1+0x30f0], R240 ;  /* 0x0030f0f001007387 */ /* 0x0005e60000100a00 */
[C---:B-1----:R-:W-:Y:S01]  /*168d0*/  IMAD.WIDE R236, R2.reuse, 0x4, R236 ;  /* 0x0000000402ec7825 */ /* 0x042fe200078e02ec */
        /* <DEDUP_REMOVED lines=21> */
[----:B------:R-:W-:Y:S04]  /*16a30*/  LDGSTS.E [R3+0x32000], desc[UR36][R246.64], !P6 ;  /* 0x32000000f6037fae */ /* 0x000fe8000f1a1024 */
[----:B------:R1:W-:Y:S04]  /*16a40*/  STL.64 [R1+0x3150], R216 ;  /* 0x003150d801007387 */ /* 0x0003e80000100a00 */
[----:B------:R-:W-:Y:S04]  /*16a50*/  LDGSTS.E [R3+0x32080], desc[UR36][R244.64], !P6 ;  /* 0x32080000f4037fae */ /* 0x000fe8000f1a1024 */
[----:B--2---:R-:W2:Y:S04]  /*16a60*/  LDL.LU.64 R246, [R1+0x2b0] ;  /* 0x0002b00001f67983 */ /* 0x004ea80000300a00 */
[----:B------:R-:W-:Y:S04]  /*16a70*/  LDGSTS.E [R3+0x32100], desc[UR36][R242.64], !P6 ;  /* 0x32100000f2037fae */ /* 0x000fe8000f1a1024 */
[----:B---3--:R-:W3:Y:S04]  /*16a80*/  LDL.LU.64 R244, [R1+0x2a8] ;  /* 0x0002a80001f47983 */ /* 0x008ee80000300a00 */
[----:B------:R-:W-:Y:S04]  /*16a90*/  LDGSTS.E [R3+0x32180], desc[UR36][R240.64], !P6 ;  /* 0x32180000f0037fae */ /* 0x000fe8000f1a1024 */
[----:B----4-:R-:W4:Y:S04]  /*16aa0*/  LDL.LU.64 R242, [R1+0x2a0] ;  /* 0x0002a00001f27983 */ /* 0x010f280000300a00 */
[----:B------:R-:W-:Y:S04]  /*16ab0*/  LDGSTS.E [R3+0x32200], desc[UR36][R238.64], !P6 ;  /* 0x32200000ee037fae */ /* 0x000fe8000f1a1024 */
[----:B------:R-:W4:Y:S04]  /*16ac0*/  LDL.LU.64 R240, [R1+0x298] ;  /* 0x0002980001f07983 */ /* 0x000f280000300a00 */
[----:B------:R-:W-:Y:S04]  /*16ad0*/  LDGSTS.E [R3+0x32280], desc[UR36][R236.64], !P6 ;  /* 0x32280000ec037fae */ /* 0x000fe8000f1a1024 */
[----:B-1----:R-:W4:Y:S04]  /*16ae0*/  LDL.LU.64 R238, [R1+0x290] ;  /* 0x0002900001ee7983 */ /* 0x002f280000300a00 */
        /* <DEDUP_REMOVED lines=18> */
[----:B------:R1:W-:Y:S04]  /*16c10*/  LDGSTS.E [R3+0x32780], desc[UR36][R216.64], !P6 ;  /* 0x32780000d8037fae */ /* 0x0003e8000f1a1024 */
[----:B------:R-:W4:Y:S04]  /*16c20*/  LDL.LU.64 R218, [R1+0x240] ;  /* 0x0002400001da7983 */ /* 0x000f280000300a00 */
[----:B------:R-:W4:Y:S01]  /*16c30*/  LDL.LU.64 R248, [R1+0x238] ;  /* 0x0002380001f87983 */ /* 0x000f220000300a00 */
[----:B-1----:R-:W1:Y:S01]  /*16c40*/  LDC R216, c[0x0][0x3a0] ;  /* 0x0000e800ffd87b82 */ /* 0x002e620000000800 */
        /* <DEDUP_REMOVED lines=29> */
[----:B------:R-:W-:Y:S01]  /*16e20*/  IMAD.WIDE R248, R2, 0x4, R248 ;  /* 0x0000000402f87825 */ /* 0x000fe200078e02f8 */
[----:B------:R1:W-:Y:S04]  /*16e30*/  STL.64 [R1+0x4190], R218 ;  /* 0x004190da01007387 */ /* 0x0003e80000100a00 */
[----:B------:R1:W-:Y:S04]  /*16e40*/  LDGSTS.E [R3+0x34000], desc[UR36][R246.64], !P5 ;  /* 0x34000000f6037fae */ /* 0x0003e8000e9a1024 */
[----:B------:R1:W-:Y:S04]  /*16e50*/  STL.64 [R1+0x4188], R248 ;  /* 0x004188f801007387 */ /* 0x0003e80000100a00 */
[----:B------:R1:W-:Y:S04]  /*16e60*/  LDGSTS.E [R3+0x34080], desc[UR36][R244.64], !P5 ;  /* 0x34080000f4037fae */ /* 0x0003e8000e9a1024 */
[----:B--2---:R-:W2:Y:S04]  /*16e70*/  LDL.LU.64 R246, [R1+0x1b0] ;  /* 0x0001b00001f67983 */ /* 0x004ea80000300a00 */
[----:B------:R1:W-:Y:S04]  /*16e80*/  LDGSTS.E [R3+0x34100], desc[UR36][R242.64], !P5 ;  /* 0x34100000f2037fae */ /* 0x0003e8000e9a1024 */
        /* <DEDUP_REMOVED lines=30> */
[----:B------:R-:W-:Y:S01]  /*17070*/  IMAD.WIDE R208, R2, 0x4, R208 ;  /* 0x0000000402d07825 */ /* 0x000fe200078e02d0 */
[----:B------:R-:W1:Y:S02]  /*17080*/  LDC R215, c[0x0][0x3a0] ;  /* 0x0000e800ffd77b82 */ /* 0x000e640000000800 */
[----:B------:R-:W-:Y:S02]  /*17090*/  ISETP.GE.U32.AND P5, PT, R214, 0x7fffff44, PT ;  /* 0x7fffff44d600780c */ /* 0x000fe40003fa6070 */
[----:B------:R-:W-:Y:S01]  /*170a0*/  IADD3 R214, PT, PT, R216, -0x42, RZ ;  /* 0xffffffbed8d67810 */ /* 0x000fe20007ffe0ff */
        /* <DEDUP_REMOVED lines=33> */
[----:B------:R-:W4:Y:S04]  /*172c0*/  LDL.LU.64 R248, [R1+0xb0] ;  /* 0x0000b00001f87983 */ /* 0x000f280000300a00 */
        /* <DEDUP_REMOVED lines=28> */
[----:B------:R-:W-:-:S03]  /*17490*/  IMAD.WIDE R206, R2, 0x4, R206 ;  /* 0x0000000402ce7825 */ /* 0x000fc600078e02ce */
[----:B------:R1:W-:Y:S04]  /*174a0*/  LDGSTS.E [R3+0x36780], desc[UR36][R216.64], !P3 ;  /* 0x36780000d8037fae */ /* 0x0003e8000d9a1024 */
[----:B------:R-:W4:Y:S01]  /*174b0*/  LDL.LU.64 R218, [R1+0x38] ;  /* 0x0000380001da7983 */ /* 0x000f220000300a00 */
[----:B------:R-:W-:-:S04]  /*174c0*/  IMAD.WIDE R204, R2, 0x4, R204 ;  /* 0x0000000402cc7825 */ /* 0x000fc800078e02cc */
[C---:B------:R-:W-:Y:S01]  /*174d0*/  IMAD.WIDE R202, R2.reuse, 0x4, R202 ;  /* 0x0000000402ca7825 */ /* 0x040fe200078e02ca */
[----:B-1----:R-:W1:Y:S03]  /*174e0*/  LDC R216, c[0x0][0x3a0] ;  /* 0x0000e800ffd87b82 */ /* 0x002e660000000800 */
[----:B------:R-:W-:-:S04]  /*174f0*/  IMAD.WIDE R200, R2, 0x4, R200 ;  /* 0x0000000402c87825 */ /* 0x000fc800078e02c8 */
        /* <DEDUP_REMOVED lines=30> */
[C---:B--2---:R-:W-:Y:S01]  /*176e0*/  IMAD.WIDE R246, R2.reuse, 0x4, R246 ;  /* 0x0000000402f67825 */ /* 0x044fe200078e02f6 */
[----:B------:R2:W-:Y:S03]  /*176f0*/  STL.64 [R1+0x4548], R248 ;  /* 0x004548f801007387 */ /* 0x0005e60000100a00 */
        /* <DEDUP_REMOVED lines=29> */
[----:B------:R-:W-:Y:S04]  /*178d0*/  STL.64 [R1+0x45d8], R212 ;  /* 0x0045d8d401007387 */ /* 0x000fe80000100a00 */
        /* <DEDUP_REMOVED lines=26> */
[----:B------:R-:W-:Y:S01]  /*17a80*/  STL.64 [R1+0x46a0], R158 ;  /* 0x0046a09e01007387 */ /* 0x000fe20000100a00 */
[----:B------:R-:W-:-:S03]  /*17a90*/  IMAD.WIDE R140, R2, 0x4, R140 ;  /* 0x00000004028c7825 */ /* 0x000fc600078e028c */
[----:B------:R-:W-:Y:S01]  /*17aa0*/  STL.64 [R1+0x4698], R156 ;  /* 0x0046989c01007387 */ /* 0x000fe20000100a00 */
[----:B------:R-:W-:-:S03]  /*17ab0*/  IMAD.WIDE R138, R2, 0x4, R138 ;  /* 0x00000004028a7825 */ /* 0x000fc600078e028a */
[----:B------:R-:W-:Y:S01]  /*17ac0*/  STL.64 [R1+0x4690], R154 ;  /* 0x0046909a01007387 */ /* 0x000fe20000100a00 */
[----:B------:R-:W-:-:S03]  /*17ad0*/  IMAD.WIDE R136, R2, 0x4, R136 ;  /* 0x0000000402887825 */ /* 0x000fc600078e0288 */
[----:B------:R-:W-:Y:S01]  /*17ae0*/  STL.64 [R1+0x4688], R152 ;  /* 0x0046889801007387 */ /* 0x000fe20000100a00 */
[----:B------:R-:W-:-:S03]  /*17af0*/  IMAD.WIDE R134, R2, 0x4, R134 ;  /* 0x0000000402867825 */ /* 0x000fc600078e0286 */
[----:B------:R1:W-:Y:S01]  /*17b00*/  STL.64 [R1+0x4680], R150 ;  /* 0x0046809601007387 */ /* 0x0003e20000100a00 */
[----:B------:R-:W-:-:S03]  /*17b10*/  IMAD.WIDE R132, R2, 0x4, R132 ;  /* 0x0000000402847825 */ /* 0x000fc600078e0284 */
[----:B------:R1:W-:Y:S01]  /*17b20*/  STL.64 [R1+0x4678], R148 ;  /* 0x0046789401007387 */ /* 0x0003e20000100a00 */
[----:B------:R-:W-:-:S03]  /*17b30*/  IMAD.WIDE R130, R2, 0x4, R130 ;  /* 0x0000000402827825 */ /* 0x000fc600078e0282 */
        /* <DEDUP_REMOVED lines=29> */
[----:B-1----:R-:W3:Y:S04]  /*17d10*/  LDL.LU.64 R242, [R1+0xc20] ;  /* 0x000c200001f27983 */ /* 0x002ee80000300a00 */
[----:B------:R-:W-:Y:S04]  /*17d20*/  LDGSTS.E [R3+0x38280], desc[UR36][R238.64], !P4 ;  /* 0x38280000ee037fae */ /* 0x000fe8000e1a1024 */
[----:B------:R-:W3:Y:S04]  /*17d30*/  LDL.LU.64 R240, [R1+0xc18] ;  /* 0x000c180001f07983 */ /* 0x000ee80000300a00 */
        /* <DEDUP_REMOVED lines=36> */
[----:B------:R1:W-:Y:S04]  /*17f80*/  LDGSTS.E [R3+0x3a780], desc[UR36][R182.64], !P1 ;  /* 0x3a780000b6037fae */ /* 0x0003e8000c9a1024 */
[----:B------:R-:W-:Y:S04]  /*17f90*/  LDGSTS.E [R3+0x3c000], desc[UR36][R180.64], !P6 ;  /* 0x3c000000b4037fae */ /* 0x000fe8000f1a1024 */
[----:B------:R-:W-:Y:S04]  /*17fa0*/  LDGSTS.E [R3+0x3c080], desc[UR36][R178.64], !P6 ;  /* 0x3c080000b2037fae */ /* 0x000fe8000f1a1024 */
[----:B------:R-:W-:Y:S01]  /*17fb0*/  LDGSTS.E [R3+0x3c100], desc[UR36][R176.64], !P6 ;  /* 0x3c100000b0037fae */ /* 0x000fe2000f1a1024 */
[----:B-1----:R-:W1:Y:S03]  /*17fc0*/  LDC R183, c[0x0][0x3a0] ;  /* 0x0000e800ffb77b82 */ /* 0x002e660000000800 */
        /* <DEDUP_REMOVED lines=13> */
[----:B------:R4:W-:Y:S04]  /*180a0*/  LDGSTS.E [R3+0x3e000], desc[UR36][R148.64], !P5 ;  /* 0x3e00000094037fae */ /* 0x0009e8000e9a1024 */
        /* <DEDUP_REMOVED lines=8> */
[----:B------:R-:W-:Y:S01]  /*18130*/  LDGSTS.E [R3+0x3e400], desc[UR36][R132.64], !P5 ;  /* 0x3e40000084037fae */ /* 0x000fe2000e9a1024 */
[----:B------:R-:W-:-:S03]  /*18140*/  IADD3 R150, PT, PT, R183, -0x52, RZ ;  /* 0xffffffaeb7967810 */ /* 0x000fc60007ffe0ff */
[----:B------:R-:W-:Y:S04]  /*18150*/  LDGSTS.E [R3+0x3e480], desc[UR36][R130.64], !P5 ;  /* 0x3e48000082037fae */ /* 0x000fe8000e9a1024 */
[----:B------:R-:W-:Y:S04]  /*18160*/  LDGSTS.E [R3+0x3e500], desc[UR36][R128.64], !P5 ;  /* 0x3e50000080037fae */ /* 0x000fe8000e9a1024 */
[----:B------:R-:W-:Y:S04]  /*18170*/  LDGSTS.E [R3+0x3e580], desc[UR36][R126.64], !P5 ;  /* 0x3e5800007e037fae */ /* 0x000fe8000e9a1024 */
[----:B------:R-:W-:Y:S04]  /*18180*/  LDGSTS.E [R3+0x3e600], desc[UR36][R124.64], !P5 ;  /* 0x3e6000007c037fae */ /* 0x000fe8000e9a1024 */
[----:B------:R-:W-:Y:S01]  /*18190*/  LDGSTS.E [R3+0x3e680], desc[UR36][R122.64], !P5 ;  /* 0x3e6800007a037fae */ /* 0x000fe2000e9a1024 */
[----:B--2---:R-:W-:-:S03]  /*181a0*/  IMAD.WIDE R152, R2, 0x4, R248 ;  /* 0x0000000402987825 */ /* 0x004fc600078e02f8 */
[----:B------:R2:W-:Y:S04]  /*181b0*/  LDGSTS.E [R3+0x3e700], desc[UR36][R120.64], !P5 ;  /* 0x3e70000078037fae */ /* 0x0005e8000e9a1024 */
[----:B------:R1:W-:Y:S01]  /*181c0*/  LDGSTS.E [R3+0x3e780], desc[UR36][R118.64], !P5 ;  /* 0x3e78000076037fae */ /* 0x0003e2000e9a1024 */
[----:B------:R-:W-:-:S03]  /*181d0*/  ISETP.GE.U32.AND P5, PT, R150, 0x7fffff6f, PT ;  /* 0x7fffff6f9600780c */ /* 0x000fc60003fa6070 */
[----:B------:R-:W-:Y:S01]  /*181e0*/  STL.64 [R1+0x638], R152 ;  /* 0x0006389801007387 */ /* 0x000fe20000100a00 */
[----:B----4-:R-:W-:Y:S01]  /*181f0*/  IMAD.WIDE R148, R2, 0x4, R244 ;  /* 0x0000000402947825 */ /* 0x010fe200078e02f4 */
[----:B------:R-:W-:Y:S01]  /*18200*/  ISETP.GE.U32.AND P3, PT, R214, 0x7fffff7f, PT ;  /* 0x7fffff7fd600780c */ /* 0x000fe20003f66070 */
[----:B--2---:R-:W2:Y:S02]  /*18210*/  LDC R120, c[0x0][0x3a0] ;  /* 0x0000e800ff787b82 */ /* 0x004ea40000000800 */
[----:B-1----:R-:W-:Y:S02]  /*18220*/  VIADD R118, R151, 0xffffffaa ;  /* 0xffffffaa97767836 */ /* 0x002fe40000000000 */
[----:B---3--:R-:W-:-:S04]  /*18230*/  IMAD.WIDE R150, R2, 0x4, R246 ;  /* 0x0000000402967825 */ /* 0x008fc800078e02f6 */
[----:B------:R-:W1:Y:S01]  /*18240*/  LDC R119, c[0x0][0x3a0] ;  /* 0x0000e800ff777b82 */ /* 0x000e620000000800 */
[C---:B------:R-:W-:Y:S01]  /*18250*/  IMAD.WIDE R146, R2.reuse, 0x4, R242 ;  /* 0x0000000402927825 */ /* 0x040fe200078e02f2 */
[----:B------:R3:W-:Y:S03]  /*18260*/  STL.64 [R1+0x640], R150 ;  /* 0x0006409601007387 */ /* 0x0007e60000100a00 */
[C---:B------:R-:W-:Y:S01]  /*18270*/  IMAD.WIDE R144, R2.reuse, 0x4, R240 ;  /* 0x0000000402907825 */ /* 0x040fe200078e02f0 */
[----:B------:R4:W-:Y:S04]  /*18280*/  STL.64 [R1+0x648], R148 ;  /* 0x0006489401007387 */ /* 0x0009e80000100a00 */
        /* <DEDUP_REMOVED lines=24> */
[----:B------:R-:W3:Y:S04]  /*18410*/  LDL.LU.64 R248, [R1+0xb30] ;  /* 0x000b300001f87983 */ /* 0x000ee80000300a00 */
[----:B------:R-:W4:Y:S04]  /*18420*/  LDL.LU.64 R246, [R1+0xb28] ;  /* 0x000b280001f67983 */ /* 0x000f280000300a00 */
[----:B------:R-:W1:Y:S04]  /*18430*/  LDL.LU.64 R244, [R1+0xb20] ;  /* 0x000b200001f47983 */ /* 0x000e680000300a00 */
        /* <DEDUP_REMOVED lines=28> */
[----:B------:R1:W-:Y:S01]  /*18600*/  LDGSTS.E [R0+0x20f80], desc[UR36][R122.64], !P3 ;  /* 0x20f800007a007fae */ /* 0x0003e2000d9a1024 */
[----:B------:R-:W-:Y:S01]  /*18610*/  ISETP.GE.U32.AND P3, PT, R118, 0x7fffff6b, PT ;  /* 0x7fffff6b7600780c */ /* 0x000fe20003f66070 */
[----:B--2---:R-:W-:-:S02]  /*18620*/  VIADD R118, R120, 0xffffffa6 ;  /* 0xffffffa678767836 */ /* 0x004fc40000000000 */
[----:B---3--:R-:W-:-:S04]  /*18630*/  IMAD.WIDE R150, R2, 0x4, R248 ;  /* 0x0000000402967825 */ /* 0x008fc800078e02f8 */
[C---:B----4-:R-:W-:Y:S01]  /*18640*/  IMAD.WIDE R148, R2.reuse, 0x4, R246 ;  /* 0x0000000402947825 */ /* 0x050fe200078e02f6 */
[----:B------:R2:W-:Y:S03]  /*18650*/  STL.64 [R1+0x760], R150 ;  /* 0x0007609601007387 */ /* 0x0005e60000100a00 */
[C---:B-1----:R-:W-:Y:S01]  /*18660*/  IMAD.WIDE R146, R2.reuse, 0x4, R244 ;  /* 0x0000000402927825 */ /* 0x042fe200078e02f4 */
[----:B------:R1:W-:Y:S03]  /*18670*/  STL.64 [R1+0x778], R148 ;  /* 0x0007789401007387 */ /* 0x0003e60000100a00 */
        /* <DEDUP_REMOVED lines=24> */
[----:B------:R-:W-:Y:S01]  /*18800*/  IMAD.WIDE R120, R2, 0x4, R218 ;  /* 0x0000000402787825 */ /* 0x000fe200078e02da */
[----:B------:R-:W-:Y:S04]  /*18810*/  STL.64 [R1+0x8b0], R122 ;  /* 0x0008b07a01007387 */ /* 0x000fe80000100a00 */
[----:B------:R4:W-:Y:S04]  /*18820*/  STL.64 [R1+0x938], R120 ;  /* 0x0009387801007387 */ /* 0x0009e80000100a00 */
[----:B------:R-:W2:Y:S04]  /*18830*/  LDL.LU.64 R248, [R1+0xa30] ;  /* 0x000a300001f87983 */ /* 0x000ea80000300a00 */
[----:B------:R-:W3:Y:S04]  /*18840*/  LDL.LU.64 R246, [R1+0xa28] ;  /* 0x000a280001f67983 */ /* 0x000ee80000300a00 */
        /* <DEDUP_REMOVED lines=13> */
[----:B------:R-:W4:Y:S01]  /*18920*/  LDL.LU.64 R218, [R1+0x9b8] ;  /* 0x0009b80001da7983 */ /* 0x000f220000300a00 */
[----:B------:R-:W-:-:S02]  /*18930*/  VIADD R214, R215, 0xffffffba ;  /* 0xffffffbad7d67836 */ /* 0x000fc40000000000 */
[----:B------:R-:W1:Y:S03]  /*18940*/  LDC R215, c[0x0][0x3a0] ;  /* 0x0000e800ffd77b82 */ /* 0x000e660000000800 */
[----:B------:R-:W-:-:S13]  /*18950*/  ISETP.GE.U32.AND P4, PT, R214, 0x7fffff7b, PT ;  /* 0x7fffff7bd600780c */ /* 0x000fda0003f86070 */
[----:B------:R3:W-:Y:S04]  /*18960*/  LDGSTS.E [R0+0x22800], desc[UR36][R150.64], !P4 ;  /* 0x2280000096007fae */ /* 0x0007e8000e1a1024 */
[----:B------:R1:W-:Y:S04]  /*18970*/  LDGSTS.E [R0+0x22880], desc[UR36][R148.64], !P4 ;  /* 0x2288000094007fae */ /* 0x0003e8000e1a1024 */
[----:B------:R4:W-:Y:S04]  /*18980*/  LDGSTS.E [R0+0x22900], desc[UR36][R146.64], !P4 ;  /* 0x2290000092007fae */ /* 0x0009e8000e1a1024 */
        /* <DEDUP_REMOVED lines=12> */
[----:B--2---:R-:W-:-:S03]  /*18a50*/  IMAD.WIDE R152, R2, 0x4, R248 ;  /* 0x0000000402987825 */ /* 0x004fc600078e02f8 */
[----:B------:R2:W-:Y:S01]  /*18a60*/  LDGSTS.E [R0+0x22f80], desc[UR36][R120.64], !P4 ;  /* 0x22f8000078007fae */ /* 0x0005e2000e1a1024 */
[----:B---3--:R-:W-:-:S03]  /*18a70*/  IMAD.WIDE R150, R2, 0x4, R246 ;  /* 0x0000000402967825 */ /* 0x008fc600078e02f6 */
[----:B------:R-:W-:Y:S01]  /*18a80*/  STL.64 [R1+0x940], R152 ;  /* 0x0009409801007387 */ /* 0x000fe20000100a00 */
[----:B-1----:R-:W-:-:S03]  /*18a90*/  IMAD.WIDE R148, R2, 0x4, R244 ;  /* 0x0000000402947825 */ /* 0x002fc600078e02f4 */
[----:B------:R1:W-:Y:S01]  /*18aa0*/  STL.64 [R1+0x948], R150 ;  /* 0x0009489601007387 */ /* 0x0003e20000100a00 */
[----:B----4-:R-:W-:-:S03]  /*18ab0*/  IMAD.WIDE R146, R2, 0x4, R242 ;  /* 0x0000000402927825 */ /* 0x010fc600078e02f2 */
[----:B------:R3:W-:Y:S01]  /*18ac0*/  STL.64 [R1+0x950], R148 ;  /* 0x0009509401007387 */ /* 0x0007e20000100a00 */
[----:B--2---:R-:W2:Y:S01]  /*18ad0*/  LDC R120, c[0x0][0x3a0] ;  /* 0x0000e800ff787b82 */ /* 0x004ea20000000800 */
[C---:B------:R-:W-:Y:S02]  /*18ae0*/  IMAD.WIDE R144, R2.reuse, 0x4, R240 ;  /* 0x0000000402907825 */ /* 0x040fe400078e02f0 */
[----:B------:R4:W-:Y:S02]  /*18af0*/  STL.64 [R1+0x958], R146 ;  /* 0x0009589201007387 */ /* 0x0009e40000100a00 */
[C---:B------:R-:W-:Y:S02]  /*18b00*/  IMAD.WIDE R142, R2.reuse, 0x4, R238 ;  /* 0x00000004028e7825 */ /* 0x040fe400078e02ee */
        /* <DEDUP_REMOVED lines=21> */
[----:B------:R1:W-:Y:S04]  /*18c60*/  STL.64 [R1+0xa48], R122 ;  /* 0x000a487a01007387 */ /* 0x0003e80000100a00 */
[----:B------:R-:W1:Y:S04]  /*18c70*/  LDL.LU.64 R248, [R1+0x930] ;  /* 0x0009300001f87983 */ /* 0x000e680000300a00 */
[----:B------:R-:W3:Y:S04]  /*18c80*/  LDL.LU.64 R246, [R1+0x928] ;  /* 0x0009280001f67983 */ /* 0x000ee80000300a00 */
        /* <DEDUP_REMOVED lines=14> */
[----:B------:R-:W-:-:S05]  /*18d70*/  VIADD R214, R216, 0xffffffb6 ;  /* 0xffffffb6d8d67836 */ /* 0x000fca0000000000 */
[----:B------:R-:W-:Y:S02]  /*18d80*/  ISETP.GE.U32.AND P1, PT, R214, 0x7fffff77, PT ;  /* 0x7fffff77d600780c */ /* 0x000fe40003f26070 */
[----:B------:R-:W-:-:S11]  /*18d90*/  ISETP.GE.U32.AND P4, PT, R118, 0x7fffff67, PT ;  /* 0x7fffff677600780c */ /* 0x000fd60003f86070 */
[----:B------:R-:W-:Y:S04]  /*18da0*/  LDGSTS.E [R0+0x24800], desc[UR36][R152.64], !P1 ;  /* 0x2480000098007fae */ /* 0x000fe8000c9a1024 */
[----:B------:R1:W-:Y:S04]  /*18db0*/  LDGSTS.E [R0+0x24880], desc[UR36][R150.64], !P1 ;  /* 0x2488000096007fae */ /* 0x0003e8000c9a1024 */
[----:B------:R3:W-:Y:S04]  /*18dc0*/  LDGSTS.E [R0+0x24900], desc[UR36][R148.64], !P1 ;  /* 0x2490000094007fae */ /* 0x0007e8000c9a1024 */
[----:B------:R4:W-:Y:S04]  /*18dd0*/  LDGSTS.E [R0+0x24980], desc[UR36][R146.64], !P1 ;  /* 0x2498000092007fae */ /* 0x0009e8000c9a1024 */
[----:B------:R1:W-:Y:S04]  /*18de0*/  LDGSTS.E [R0+0x24a00], desc[UR36][R144.64], !P1 ;  /* 0x24a0000090007fae */ /* 0x0003e8000c9a1024 */
[----:B------:R1:W-:Y:S04]  /*18df0*/  LDGSTS.E [R0+0x24a80], desc[UR36][R142.64], !P1 ;  /* 0x24a800008e007fae */ /* 0x0003e8000c9a1024 */
[----:B------:R1:W-:Y:S04]  /*18e00*/  LDGSTS.E [R0+0x24b00], desc[UR36][R140.64], !P1 ;  /* 0x24b000008c007fae */ /* 0x0003e8000c9a1024 */
[----:B------:R1:W-:Y:S01]  /*18e10*/  LDGSTS.E [R0+0x24b80], desc[UR36][R138.64], !P1 ;  /* 0x24b800008a007fae */ /* 0x0003e2000c9a1024 */
[----:B------:R-:W-:-:S02]  /*18e20*/  VIADD R118, R119, 0xffffffa2 ;  /* 0xffffffa277767836 */ /* 0x000fc40000000000 */
[----:B------:R-:W-:Y:S01]  /*18e30*/  VIADD R182, R215, 0xffffffb2 ;  /* 0xffffffb2d7b67836 */ /* 0x000fe20000000000 */
[----:B------:R1:W-:Y:S01]  /*18e40*/  LDGSTS.E [R0+0x24c00], desc[UR36][R136.64], !P1 ;  /* 0x24c0000088007fae */ /* 0x0003e2000c9a1024 */
[----:B------:R-:W1:Y:S03]  /*18e50*/  LDC R119, c[0x0][0x3a0] ;  /* 0x0000e800ff777b82 */ /* 0x000e660000000800 */
[----:B------:R1:W-:Y:S04]  /*18e60*/  LDGSTS.E [R0+0x24c80], desc[UR36][R134.64], !P1 ;  /* 0x24c8000086007fae */ /* 0x0003e8000c9a1024 */
[----:B------:R1:W-:Y:S04]  /*18e70*/  LDGSTS.E [R0+0x24d00], desc[UR36][R132.64], !P1 ;  /* 0x24d0000084007fae */ /* 0x0003e8000c9a1024 */
[----:B------:R1:W-:Y:S04]  /*18e80*/  LDGSTS.E [R0+0x24d80], desc[UR36][R130.64], !P1 ;  /* 0x24d8000082007fae */ /* 0x0003e8000c9a1024 */
[----:B------:R1:W-:Y:S04]  /*18e90*/  LDGSTS.E [R0+0x24e00], desc[UR36][R128.64], !P1 ;  /* 0x24e0000080007fae */ /* 0x0003e8000c9a1024 */
[----:B------:R1:W-:Y:S04]  /*18ea0*/  LDGSTS.E [R0+0x24e80], desc[UR36][R126.64], !P1 ;  /* 0x24e800007e007fae */ /* 0x0003e8000c9a1024 */
[----:B------:R1:W-:Y:S04]  /*18eb0*/  LDGSTS.E [R0+0x24f00], desc[UR36][R124.64], !P1 ;  /* 0x24f000007c007fae */ /* 0x0003e8000c9a1024 */
[----:B------:R1:W-:Y:S01]  /*18ec0*/  LDGSTS.E [R0+0x24f80], desc[UR36][R122.64], !P1 ;  /* 0x24f800007a007fae */ /* 0x0003e2000c9a1024 */
[----:B------:R-:W-:-:S02]  /*18ed0*/  ISETP.GE.U32.AND P1, PT, R118, 0x7fffff63, PT ;  /* 0x7fffff637600780c */ /* 0x000fc40003f26070 */
[----:B--2---:R-:W-:Y:S01]  /*18ee0*/  IADD3 R118, PT, PT, R120, -0x62, RZ ;  /* 0xffffff9e78767810 */ /* 0x004fe20007ffe0ff */
[----:B-1----:R-:W-:-:S04]  /*18ef0*/  IMAD.WIDE R150, R2, 0x4, R248 ;  /* 0x0000000402967825 */ /* 0x002fc800078e02f8 */
[C---:B---3--:R-:W-:Y:S01]  /*18f00*/  IMAD.WIDE R148, R2.reuse, 0x4, R246 ;  /* 0x0000000402947825 */ /* 0x048fe200078e02f6 */
[----:B------:R-:W-:Y:S03]  /*18f10*/  STL.64 [R1+0xa60], R150 ;  /* 0x000a609601007387 */ /* 0x000fe60000100a00 */
[C---:B----4-:R-:W-:Y:S01]  /*18f20*/  IMAD.WIDE R146, R2.reuse, 0x4, R244 ;  /* 0x0000000402927825 */ /* 0x050fe200078e02f4 */
        /* <DEDUP_REMOVED lines=44> */
[----:B------:R-:W-:-:S13]  /*191f0*/  ISETP.GE.U32.AND P6, PT, R182, 0x7fffff73, PT ;  /* 0x7fffff73b600780c */ /* 0x000fda0003fc6070 */
        /* <DEDUP_REMOVED lines=15> */
[----:B------:R1:W-:Y:S02]  /*192f0*/  LDGSTS.E [R0+0x26f80], desc[UR36][R120.64], !P6 ;  /* 0x26f8000078007fae */ /* 0x0003e4000f1a1024 */
[----:B-1----:R-:W1:Y:S01]  /*19300*/  LDC R120, c[0x0][0x3a0] ;  /* 0x0000e800ff787b82 */ /* 0x002e620000000800 */
[----:B--2---:R-:W-:-:S04]  /*19310*/  IMAD.WIDE R152, R2, 0x4, R248 ;  /* 0x0000000402987825 */ /* 0x004fc800078e02f8 */
[C---:B---3--:R-:W-:Y:S01]  /*19320*/  IMAD.WIDE R150, R2.reuse, 0x4, R246 ;  /* 0x0000000402967825 */ /* 0x048fe200078e02f6 */
[----:B------:R-:W-:Y:S03]  /*19330*/  STL.64 [R1+0xc38], R152 ;  /* 0x000c389801007387 */ /* 0x000fe60000100a00 */
        /* <DEDUP_REMOVED lines=51> */
[----:B------:R1:W-:Y:S01]  /*19670*/  LDGSTS.E [R0+0x28b00], desc[UR36][R140.64], !P5 ;  /* 0x28b000008c007fae */ /* 0x0003e2000e9a1024 */
[----:B------:R-:W-:-:S03]  /*19680*/  ISETP.GE.U32.AND P6, PT, R118, 0x7fffff5f, PT ;  /* 0x7fffff5f7600780c */ /* 0x000fc60003fc6070 */
[----:B------:R1:W-:Y:S01]  /*19690*/  LDGSTS.E [R0+0x28b80], desc[UR36][R138.64], !P5 ;  /* 0x28b800008a007fae */ /* 0x0003e2000e9a1024 */
[----:B------:R-:W-:Y:S02]  /*196a0*/  VIADD R118, R119, 0xffffff9a ;  /* 0xffffff9a77767836 */ /* 0x000fe40000000000 */
[----:B------:R-:W2:Y:S01]  /*196b0*/  LDC R119, c[0x0][0x3a0] ;  /* 0x0000e800ff777b82 */ /* 0x000ea20000000800 */
        /* <DEDUP_REMOVED lines=9> */
[----:B-1----:R-:W-:-:S02]  /*19750*/  VIADD R118, R120, 0xffffff96 ;  /* 0xffffff9678767836 */ /* 0x002fc40000000000 */
[----:B--2---:R-:W-:-:S04]  /*19760*/  IMAD.WIDE R150, R2, 0x4, R248 ;  /* 0x0000000402967825 */ /* 0x004fc800078e02f8 */
        /* <DEDUP_REMOVED lines=63> */
[----:B-1----:R-:W1:Y:S08]  /*19b60*/  LDC R121, c[0x0][0x3a0] ;  /* 0x0000e800ff797b82 */ /* 0x002e700000000800 */
[----:B------:R-:W1:Y:S01]  /*19b70*/  LDC R120, c[0x0][0x3a0] ;  /* 0x0000e800ff787b82 */ /* 0x000e620000000800 */
        /* <DEDUP_REMOVED lines=32> */
[----:B------:R-:W2:Y:S04]  /*19d80*/  LDL.LU.64 R248, [R1+0x530] ;  /* 0x0005300001f87983 */ /* 0x000ea80000300a00 */
        /* <DEDUP_REMOVED lines=31> */
[----:B--2---:R-:W-:-:S04]  /*19f80*/  IMAD.WIDE R152, R2, 0x4, R248 ;  /* 0x0000000402987825 */ /* 0x004fc800078e02f8 */
[C---:B---3--:R-:W-:Y:S01]  /*19f90*/  IMAD.WIDE R150, R2.reuse, 0x4, R246 ;  /* 0x0000000402967825 */ /* 0x048fe200078e02f6 */
[----:B------:R-:W-:Y:S03]  /*19fa0*/  STL.64 [R1+0x2068], R152 ;  /* 0x0020689801007387 */ /* 0x000fe60000100a00 */
[C---:B----4-:R-:W-:Y:S01]  /*19fb0*/  IMAD.WIDE R148, R2.reuse, 0x4, R244 ;  /* 0x0000000402947825 */ /* 0x050fe200078e02f4 */
        /* <DEDUP_REMOVED lines=45> */
[----:B------:R2:W-:Y:S01]  /*1a290*/  LDGSTS.E [R0+0x2e880], desc[UR36][R150.64], !P1 ;  /* 0x2e88000096007fae */ /* 0x0005e2000c9a1024 */
[----:B------:R-:W-:-:S03]  /*1a2a0*/  ISETP.GE.U32.AND P3, PT, R118, 0x7fffff57, PT ;  /* 0x7fffff577600780c */ /* 0x000fc60003f66070 */
[----:B------:R1:W-:Y:S01]  /*1a2b0*/  LDGSTS.E [R0+0x2e900], desc[UR36][R148.64], !P1 ;  /* 0x2e90000094007fae */ /* 0x0003e2000c9a1024 */
[----:B------:R-:W-:Y:S02]  /*1a2c0*/  VIADD R118, R119, 0xffffff92 ;  /* 0xffffff9277767836 */ /* 0x000fe40000000000 */
[----:B------:R-:W1:Y:S01]  /*1a2d0*/  LDC R119, c[0x0][0x3a0] ;  /* 0x0000e800ff777b82 */ /* 0x000e620000000800 */
[----:B------:R3:W-:Y:S04]  /*1a2e0*/  LDGSTS.E [R0+0x2e980], desc[UR36][R146.64], !P1 ;  /* 0x2e98000092007fae */ /* 0x0007e8000c9a1024 */
[----:B------:R4:W-:Y:S04]  /*1a2f0*/  LDGSTS.E [R0+0x2ea00], desc[UR36][R144.64], !P1 ;  /* 0x2ea0000090007fae */ /* 0x0009e8000c9a1024 */
[----:B------:R1:W-:Y:S04]  /*1a300*/  LDGSTS.E [R0+0x2ea80], desc[UR36][R142.64], !P1 ;  /* 0x2ea800008e007fae */ /* 0x0003e8000c9a1024 */
[----:B------:R1:W-:Y:S04]  /*1a310*/  LDGSTS.E [R0+0x2eb00], desc[UR36][R140.64], !P1 ;  /* 0x2eb000008c007fae */ /* 0x0003e8000c9a1024 */
[----:B------:R1:W-:Y:S01]  /*1a320*/  LDGSTS.E [R0+0x2eb80], desc[UR36][R138.64], !P1 ;  /* 0x2eb800008a007fae */ /* 0x0003e2000c9a1024 */
[----:B------:R-:W-:-:S03]  /*1a330*/  ISETP.GE.U32.AND P4, PT, R118, 0x7fffff53, PT ;  /* 0x7fffff537600780c */ /* 0x000fc60003f86070 */
[----:B------:R1:W-:Y:S01]  /*1a340*/  LDGSTS.E [R0+0x2ec00], desc[UR36][R136.64], !P1 ;  /* 0x2ec0000088007fae */ /* 0x0003e2000c9a1024 */
[----:B------:R-:W-:-:S03]  /*1a350*/  IADD3 R118, PT, PT, R121, -0x72, RZ ;  /* 0xffffff8e79767810 */ /* 0x000fc60007ffe0ff */
        /* <DEDUP_REMOVED lines=8> */
[----:B------:R-:W-:-:S02]  /*1a3e0*/  VIADD R118, R120, 0xffffff8a ;  /* 0xffffff8a78767836 */ /* 0x000fc40000000000 */
[----:B--2---:R-:W-:-:S04]  /*1a3f0*/  IMAD.WIDE R150, R2, 0x4, R248 ;  /* 0x0000000402967825 */ /* 0x004fc800078e02f8 */
[C---:B-1----:R-:W-:Y:S01]  /*1a400*/  IMAD.WIDE R148, R2.reuse, 0x4, R246 ;  /* 0x0000000402947825 */ /* 0x042fe200078e02f6 */
[----:B------:R-:W-:Y:S03]  /*1a410*/  STL.64 [R1+0x21e0], R150 ;  /* 0x0021e09601007387 */ /* 0x000fe60000100a00 */
        /* <DEDUP_REMOVED lines=159> */
[----:B------:R-:W-:Y:S03]  /*1ae10*/  LDGSTS.E [R0+0x34800], desc[UR36][R150.64], !P3 ;  /* 0x3480000096007fae */ /* 0x000fe6000d9a1024 */
[C---:B------:R-:W-:Y:S01]  /*1ae20*/  IMAD.WIDE R120, R2.reuse, 0x4, R218 ;  /* 0x0000000402787825 */ /* 0x040fe200078e02da */
[----:B------:R-:W2:Y:S04]  /*1ae30*/  LDL.LU.64 R220, [R1+0x130] ;  /* 0x0001300001dc7983 */ /* 0x000ea80000300a00 */
[----:B------:R-:W-:Y:S04]  /*1ae40*/  STL.64 [R1+0x3de8], R124 ;  /* 0x003de87c01007387 */ /* 0x000fe80000100a00 */
[----:B------:R-:W-:Y:S04]  /*1ae50*/  STL.64 [R1+0x3de0], R122 ;  /* 0x003de07a01007387 */ /* 0x000fe80000100a00 */
[----:B------:R-:W3:Y:S04]  /*1ae60*/  LDL.LU.64 R234, [R1+0x128] ;  /* 0x0001280001ea7983 */ /* 0x000ee80000300a00 */
[----:B------:R1:W-:Y:S04]  /*1ae70*/  STL.64 [R1+0x3dd8], R120 ;  /* 0x003dd87801007387 */ /* 0x0003e80000100a00 */
[----:B------:R-:W4:Y:S04]  /*1ae80*/  LDL.LU.64 R218, [R1+0x120] ;  /* 0x0001200001da7983 */ /* 0x000f280000300a00 */
[----:B------:R-:W3:Y:S04]  /*1ae90*/  LDL.LU.64 R232, [R1+0x118] ;  /* 0x0001180001e87983 */ /* 0x000ee80000300a00 */
        /* <DEDUP_REMOVED lines=24> */
[----:B--2---:R-:W-:-:S02]  /*1b020*/  IMAD.WIDE R152, R2, 0x4, R220 ;  /* 0x0000000402987825 */ /* 0x004fc400078e02dc */
[----:B------:R-:W2:Y:S04]  /*1b030*/  LDL.LU.64 R220, [R1+0xd0] ;  /* 0x0000d00001dc7983 */ /* 0x000ea80000300a00 */
[----:B------:R-:W-:Y:S01]  /*1b040*/  LDGSTS.E [R0+0x36800], desc[UR36][R152.64], !P4 ;  /* 0x3680000098007fae */ /* 0x000fe2000e1a1024 */
[----:B----4-:R-:W-:-:S03]  /*1b050*/  IMAD.WIDE R148, R2, 0x4, R218 ;  /* 0x0000000402947825 */ /* 0x010fc600078e02da */
[----:B------:R-:W4:Y:S01]  /*1b060*/  LDL.LU.64 R218, [R1+0xc8] ;  /* 0x0000c80001da7983 */ /* 0x000f220000300a00 */
[----:B---3--:R-:W-:-:S03]  /*1b070*/  IMAD.WIDE R150, R2, 0x4, R234 ;  /* 0x0000000402967825 */ /* 0x008fc600078e02ea */
[----:B------:R-:W3:Y:S01]  /*1b080*/  LDL.LU.64 R234, [R1+0xc0] ;  /* 0x0000c00001ea7983 */ /* 0x000ee20000300a00 */
[----:B------:R-:W-:-:S03]  /*1b090*/  IMAD.WIDE R146, R2, 0x4, R232 ;  /* 0x0000000402927825 */ /* 0x000fc600078e02e8 */
[----:B------:R-:W3:Y:S01]  /*1b0a0*/  LDL.LU.64 R232, [R1+0xb8] ;  /* 0x0000b80001e87983 */ /* 0x000ee20000300a00 */
        /* <DEDUP_REMOVED lines=15> */
[----:B------:R-:W3:Y:S01]  /*1b1a0*/  LDL.LU.64 R230, [R1+0x30] ;  /* 0x0000300001e67983 */ /* 0x000ee20000300a00 */
[----:B------:R-:W-:-:S03]  /*1b1b0*/  IMAD.WIDE R130, R2, 0x4, R222 ;  /* 0x0000000402827825 */ /* 0x000fc600078e02de */
[----:B------:R-:W-:Y:S04]  /*1b1c0*/  STL.64 [R1+0x3e90], R136 ;  /* 0x003e908801007387 */ /* 0x000fe80000100a00 */
[----:B------:R-:W3:Y:S04]  /*1b1d0*/  LDL.LU.64 R228, [R1+0x28] ;  /* 0x0000280001e47983 */ /* 0x000ee80000300a00 */
[----:B------:R1:W-:Y:S04]  /*1b1e0*/  STL.64 [R1+0x3e88], R134 ;  /* 0x003e888601007387 */ /* 0x0003e80000100a00 */
[----:B------:R-:W3:Y:S04]  /*1b1f0*/  LDL.LU.64 R226, [R1+0x20] ;  /* 0x0000200001e27983 */ /* 0x000ee80000300a00 */
[----:B------:R1:W-:Y:S04]  /*1b200*/  STL.64 [R1+0x3e80], R132 ;  /* 0x003e808401007387 */ /* 0x0003e80000100a00 */
        /* <DEDUP_REMOVED lines=8> */
[----:B------:R-:W-:Y:S01]  /*1b290*/  LDGSTS.E [R0+0x36b80], desc[UR36][R138.64], !P4 ;  /* 0x36b800008a007fae */ /* 0x000fe2000e1a1024 */
[----:B------:R-:W-:-:S03]  /*1b2a0*/  ISETP.GE.U32.AND P3, PT, R118, 0x7fffff43, PT ;  /* 0x7fffff437600780c */ /* 0x000fc60003f66070 */
[----:B------:R-:W-:Y:S01]  /*1b2b0*/  LDGSTS.E [R0+0x36c00], desc[UR36][R136.64], !P4 ;  /* 0x36c0000088007fae */ /* 0x000fe2000e1a1024 */
[----:B--2---:R-:W-:-:S03]  /*1b2c0*/  IMAD.WIDE R128, R2, 0x4, R220 ;  /* 0x0000000402807825 */ /* 0x004fc600078e02dc */
[----:B------:R1:W-:Y:S04]  /*1b2d0*/  LDGSTS.E [R0+0x36c80], desc[UR36][R134.64], !P4 ;  /* 0x36c8000086007fae */ /* 0x0003e8000e1a1024 */
[----:B------:R-:W2:Y:S04]  /*1b2e0*/  LDL.LU.64 R220, [R1+0x8] ;  /* 0x0000080001dc7983 */ /* 0x000ea80000300a00 */
[----:B------:R1:W-:Y:S01]  /*1b2f0*/  STL.64 [R1+0x3e78], R130 ;  /* 0x003e788201007387 */ /* 0x0003e20000100a00 */
[----:B----4-:R-:W-:-:S03]  /*1b300*/  IMAD.WIDE R126, R2, 0x4, R218 ;  /* 0x00000004027e7825 */ /* 0x010fc600078e02da */
[----:B------:R4:W-:Y:S04]  /*1b310*/  LDGSTS.E [R0+0x36d00], desc[UR36][R132.64], !P4 ;  /* 0x36d0000084007fae */ /* 0x0009e8000e1a1024 */
[----:B------:R-:W2:Y:S01]  /*1b320*/  LDL.LU.64 R218, [R1] ;  /* 0x0000000001da7983 */ /* 0x000ea20000300a00 */
[C---:B---3--:R-:W-:Y:S01]  /*1b330*/  IMAD.WIDE R124, R2.reuse, 0x4, R234 ;  /* 0x00000004027c7825 */ /* 0x048fe200078e02ea */
[----:B------:R-:W-:Y:S02]  /*1b340*/  IADD3 R118, PT, PT, R119, -0x43, RZ ;  /* 0xffffffbd77767810 */ /* 0x000fe40007ffe0ff */
[----:B------:R3:W-:Y:S01]  /*1b350*/  LDGSTS.E [R0+0x36d80], desc[UR36][R130.64], !P4 ;  /* 0x36d8000082007fae */ /* 0x0007e2000e1a1024 */
[C---:B------:R-:W-:Y:S01]  /*1b360*/  IMAD.WIDE R122, R2.reuse, 0x4, R232 ;  /* 0x00000004027a7825 */ /* 0x040fe200078e02e8 */
[----:B------:R-:W2:Y:S02]  /*1b370*/  LDC R119, c[0x0][0x3a0] ;  /* 0x0000e800ff777b82 */ /* 0x000ea40000000800 */
        /* <DEDUP_REMOVED lines=8> */
[----:B-1----:R-:W-:Y:S01]  /*1b400*/  IMAD.WIDE R134, R2, 0x4, R230 ;  /* 0x0000000402867825 */ /* 0x002fe200078e02e6 */
[----:B------:R-:W-:-:S03]  /*1b410*/  ISETP.GE.U32.AND P4, PT, R118, 0x7fffff7e, PT ;  /* 0x7fffff7e7600780c */ /* 0x000fc60003f86070 */
[----:B----4-:R-:W-:Y:S01]  /*1b420*/  IMAD.WIDE R132, R2, 0x4, R228 ;  /* 0x0000000402847825 */ /* 0x010fe200078e02e4 */
[----:B------:R-:W-:Y:S03]  /*1b430*/  STL.64 [R1+0x3f50], R134 ;  /* 0x003f508601007387 */ /* 0x000fe60000100a00 */
[----:B------:R-:W-:Y:S02]  /*1b440*/  VIADD R118, R120, 0xffffffb9 ;  /* 0xffffffb978767836 */ /* 0x000fe40000000000 */
[C---:B---3--:R-:W-:Y:S01]  /*1b450*/  IMAD.WIDE R130, R2.reuse, 0x4, R226 ;  /* 0x0000000402827825 */ /* 0x048fe200078e02e2 */
[----:B------:R-:W-:Y:S03]  /*1b460*/  STL.64 [R1+0x3f48], R132 ;  /* 0x003f488401007387 */ /* 0x000fe60000100a00 */
[----:B------:R-:W-:-:S04]  /*1b470*/  IMAD.WIDE R120, R2, 0x4, R250 ;  /* 0x0000000402787825 */ /* 0x000fc800078e02fa */
        /* <DEDUP_REMOVED lines=52> */
[----:B--2---:R-:W-:-:S05]  /*1b7c0*/  IMAD.WIDE R124, R2, 0x4, R220 ;  /* 0x00000004027c7825 */ /* 0x004fca00078e02dc */
[----:B------:R-:W-:Y:S01]  /*1b7d0*/  STL.64 [R1+0x3f28], R124 ;  /* 0x003f287c01007387 */ /* 0x000fe20000100a00 */
[----:B------:R-:W-:-:S03]  /*1b7e0*/  IMAD.WIDE R32, R2, 0x4, R32 ;  /* 0x0000000402207825 */ /* 0x000fc600078e0220 */
[----:B------:R-:W-:Y:S01]  /*1b7f0*/  LDGSTS.E [R0+0x38a80], desc[UR36][R124.64], !P1 ;  /* 0x38a800007c007fae */ /* 0x000fe2000c9a1024 */
[----:B------:R-:W-:-:S05]  /*1b800*/  IMAD.WIDE R122, R2, 0x4, R218 ;  /* 0x00000004027a7825 */ /* 0x000fca00078e02da */
        /* <DEDUP_REMOVED lines=117> */
[----:B--2---:R-:W2:Y:S03]  /*1bf60*/  LDC R71, c[0x0][0x3a0] ;  /* 0x0000e800ff477b82 */ /* 0x004ea60000000800 */
        /* <DEDUP_REMOVED lines=14> */
[----:B------:R1:W-:Y:S04]  /*1c050*/  LDGSTS.E [R0+0x3e880], desc[UR36][R34.64], !P3 ;  /* 0x3e88000022007fae */ /* 0x0003e8000d9a1024 */
[----:B------:R1:W-:Y:S01]  /*1c060*/  LDGSTS.E [R0+0x3e900], desc[UR36][R32.64], !P3 ;  /* 0x3e90000020007fae */ /* 0x0003e2000d9a1024 */
[----:B---3--:R-:W3:Y:S03]  /*1c070*/  LDC R39, c[0x0][0x3a0] ;  /* 0x0000e800ff277b82 */ /* 0x008ee60000000800 */
        /* <DEDUP_REMOVED lines=12> */
[----:B----4-:R-:W-:Y:S01]  /*1c140*/  IMAD.WIDE R40, R2, 0x4, R248 ;  /* 0x0000000402287825 */ /* 0x010fe200078e02f8 */
[----:B--2---:R-:W-:-:S02]  /*1c150*/  IADD3 R38, PT, PT, R71, -0x53, RZ ;  /* 0xffffffad47267810 */ /* 0x004fc40007ffe0ff */
[----:B------:R2:W-:Y:S01]  /*1c160*/  LDGSTS.E [R0+0x3ef80], desc[UR36][R6.64], !P3 ;  /* 0x3ef8000006007fae */ /* 0x0005e2000d9a1024 */
[----:B-1----:R-:W-:-:S04]  /*1c170*/  IMAD.WIDE R36, R2, 0x4, R246 ;  /* 0x0000000402247825 */ /* 0x002fc800078e02f6 */
[C---:B------:R-:W-:Y:S01]  /*1c180*/  IMAD.WIDE R34, R2.reuse, 0x4, R244 ;  /* 0x0000000402227825 */ /* 0x040fe200078e02f4 */
[----:B------:R-:W-:Y:S03]  /*1c190*/  STL.64 [R1+0x4a0], R40 ;  /* 0x0004a02801007387 */ /* 0x000fe60000100a00 */
[----:B------:R-:W-:Y:S01]  /*1c1a0*/  IMAD.WIDE R32, R2, 0x4, R242 ;  /* 0x0000000402207825 */ /* 0x000fe200078e02f2 */
[----:B------:R-:W-:Y:S01]  /*1c1b0*/  STL.64 [R1+0x498], R36 ;  /* 0x0004982401007387 */ /* 0x000fe20000100a00 */
[----:B------:R-:W-:Y:S01]  /*1c1c0*/  ISETP.GE.U32.AND P1, PT, R118, 0x7fffff7a, PT ;  /* 0x7fffff7a7600780c */ /* 0x000fe20003f26070 */
[----:B--2---:R-:W1:Y:S01]  /*1c1d0*/  LDC R7, c[0x0][0x3a0] ;  /* 0x0000e800ff077b82 */ /* 0x004e620000000800 */
        /* <DEDUP_REMOVED lines=42> */
[----:B------:R-:W-:Y:S01]  /*1c480*/  ISETP.GE.U32.AND P3, PT, R38, 0x7fffff6e, PT ;  /* 0x7fffff6e2600780c */ /* 0x000fe20003f66070 */
[----:B---3--:R-:W-:-:S02]  /*1c490*/  VIADD R6, R39, 0xffffffa9 ;  /* 0xffffffa927067836 */ /* 0x008fc40000000000 */
        /* <DEDUP_REMOVED lines=16> */
[----:B--2---:R-:W2:Y:S01]  /*1c5a0*/  LDC R8, c[0x0][0x3a0] ;  /* 0x0000e800ff087b82 */ /* 0x004ea20000000800 */
[----:B----4-:R-:W-:-:S04]  /*1c5b0*/  IMAD.WIDE R40, R2, 0x4, R248 ;  /* 0x0000000402287825 */ /* 0x010fc800078e02f8 */
[C---:B------:R-:W-:Y:S01]  /*1c5c0*/  IMAD.WIDE R38, R2.reuse, 0x4, R246 ;  /* 0x0000000402267825 */ /* 0x040fe200078e02f6 */
[----:B------:R-:W-:Y:S03]  /*1c5d0*/  STL.64 [R1+0x370], R40 ;  /* 0x0003702801007387 */ /* 0x000fe60000100a00 */
        /* <DEDUP_REMOVED lines=54> */
[----:B-1----:R-:W-:Y:S02]  /*1c940*/  VIADD R6, R7, 0xffffffa5 ;  /* 0xffffffa507067836 */ /* 0x002fe40000000000 */
[----:B------:R-:W-:Y:S01]  /*1c950*/  VIADD R102, R119, 0xffffffb5 ;  /* 0xffffffb577667836 */ /* 0x000fe20000000000 */
[----:B------:R1:W-:Y:S01]  /*1c960*/  LDGSTS.E [R4+0x23400], desc[UR36][R24.64], !P1 ;  /* 0x2340000018047fae */ /* 0x0003e2000c9a1024 */
[----:B------:R-:W-:Y:S01]  /*1c970*/  VIADD R70, R103, 0xffffffb1 ;  /* 0xffffffb167467836 */ /* 0x000fe20000000000 */
[----:B------:R-:W1:Y:S02]  /*1c980*/  LDC R7, c[0x0][0x3a0] ;  /* 0x0000e800ff077b82 */ /* 0x000e640000000800 */
        /* <DEDUP_REMOVED lines=134> */
[----:B------:R-:W-:Y:S02]  /*1d1f0*/  IADD3 R6, PT, PT, R7, -0x63, RZ ;  /* 0xffffff9d07067810 */ /* 0x000fe40007ffe0ff */
        /* <DEDUP_REMOVED lines=910> */
[----:B------:R-:W2:Y:S04]  /*20ae0*/  LDL.LU.64 R238, [R1+0x1540] ;  /* 0x0015400001ee7983 */ /* 0x000ea80000300a00 */
[----:B------:R-:W2:Y:S04]  /*20af0*/  LDL.LU.64 R236, [R1+0x1548] ;  /* 0x0015480001ec7983 */ /* 0x000ea80000300a00 */
[----:B------:R-:W2:Y:S04]  /*20b00*/  LDL.LU.64 R234, [R1+0x1550] ;  /* 0x0015500001ea7983 */ /* 0x000ea80000300a00 */
[----:B------:R-:W2:Y:S04]  /*20b10*/  LDL.LU.64 R232, [R1+0x1558] ;  /* 0x0015580001e87983 */ /* 0x000ea80000300a00 */
[----:B------:R-:W2:Y:S04]  /*20b20*/  LDL.LU.64 R230, [R1+0x1560] ;  /* 0x0015600001e67983 */ /* 0x000ea80000300a00 */
[----:B------:R-:W2:Y:S01]  /*20b30*/  LDL.LU.64 R228, [R1+0x1568] ;  /* 0x0015680001e47983 */ /* 0x000ea20000300a00 */
[----:B------:R-:W-:-:S03]  /*20b40*/  IMAD.WIDE R242, R2, 0x4, R218 ;  /* 0x0000000402f27825 */ /* 0x000fc600078e02da */
[----:B------:R-:W2:Y:S04]  /*20b50*/  LDL.LU.64 R226, [R1+0x1570] ;  /* 0x0015700001e27983 */ /* 0x000ea80000300a00 */
[----:B------:R-:W2:Y:S04]  /*20b60*/  LDL.LU.64 R224, [R1+0x1578] ;  /* 0x0015780001e07983 */ /* 0x000ea80000300a00 */
[----:B------:R-:W2:Y:S04]  /*20b70*/  LDL.LU.64 R222, [R1+0x1580] ;  /* 0x0015800001de7983 */ /* 0x000ea80000300a00 */
[----:B------:R-:W2:Y:S04]  /*20b80*/  LDL.LU.64 R220, [R1+0x1588] ;  /* 0x0015880001dc7983 */ /* 0x000ea80000300a00 */
[----:B------:R-:W2:Y:S04]  /*20b90*/  LDL.LU.64 R218, [R1+0x1590] ;  /* 0x0015900001da7983 */ /* 0x000ea80000300a00 */
[----:B------:R-:W2:Y:S04]  /*20ba0*/  LDL.LU.64 R216, [R1+0x1598] ;  /* 0x0015980001d87983 */ /* 0x000ea80000300a00 */
[----:B------:R-:W2:Y:S04]  /*20bb0*/  LDL.LU.64 R248, [R1+0x15a0] ;  /* 0x0015a00001f87983 */ /* 0x000ea80000300a00 */
[----:B------:R-:W3:Y:S04]  /*20bc0*/  LDL.LU.64 R246, [R1+0x15a8] ;  /* 0x0015a80001f67983 */ /* 0x000ee80000300a00 */
[----:B------:R-:W4:Y:S04]  /*20bd0*/  LDL.LU.64 R244, [R1+0x15b0] ;  /* 0x0015b00001f47983 */ /* 0x000f280000300a00 */
[----:B------:R-:W-:Y:S04]  /*20be0*/  STL.64 [R1+0x4790], R242 ;  /* 0x004790f201007387 */ /* 0x000fe80000100a00 */
        /* <DEDUP_REMOVED lines=26> */
[----:B------:R1:W-:Y:S04]  /*20d90*/  LDGSTS.E [R5+0x23e80], desc[UR36][R12.64], !P6 ;  /* 0x23e800000c057fae */ /* 0x0003e8000f1a1024 */
[----:B------:R1:W-:Y:S01]  /*20da0*/  LDGSTS.E [R5+0x23f00], desc[UR36][R10.64], !P6 ;  /* 0x23f000000a057fae */ /* 0x0003e2000f1a1024 */
[----:B------:R-:W-:-:S03]  /*20db0*/  ISETP.GE.U32.AND P1, PT, R6, 0x7fffff69, PT ;  /* 0x7fffff690600780c */ /* 0x000fc60003f26070 */
[----:B------:R-:W-:Y:S01]  /*20dc0*/  LDGSTS.E [R5+0x23f80], desc[UR36][R242.64], !P6 ;  /* 0x23f80000f2057fae */ /* 0x000fe2000f1a1024 */
[----:B--2---:R-:W-:-:S03]  /*20dd0*/  IMAD.WIDE R214, R2, 0x4, R248 ;  /* 0x0000000402d67825 */ /* 0x004fc600078e02f8 */
[----:B------:R-:W2:Y:S01]  /*20de0*/  LDL.LU.64 R248, [R1+0x1620] ;  /* 0x0016200001f87983 */ /* 0x000ea20000300a00 */
[----:B---3--:R-:W-:-:S03]  /*20df0*/  IMAD.WIDE R212, R2, 0x4, R246 ;  /* 0x0000000402d47825 */ /* 0x008fc600078e02f6 */
[----:B------:R-:W3:Y:S01]  /*20e00*/  LDL.LU.64 R246, [R1+0x1628] ;  /* 0x0016280001f67983 */ /* 0x000ee20000300a00 */
[----:B----4-:R-:W-:-:S03]  /*20e10*/  IMAD.WIDE R210, R2, 0x4, R244 ;  /* 0x0000000402d27825 */ /* 0x010fc600078e02f4 */
[----:B------:R-:W4:Y:S01]  /*20e20*/  LDL.LU.64 R244, [R1+0x1630] ;  /* 0x0016300001f47983 */ /* 0x000f220000300a00 */
[----:B-1----:R-:W-:-:S04]  /*20e30*/  IMAD.WIDE R18, R2, 0x4, R184 ;  /* 0x0000000402127825 */ /* 0x002fc800078e02b8 */
[C---:B------:R-:W-:Y:S01]  /*20e40*/  IMAD.WIDE R16, R2.reuse, 0x4, R186 ;  /* 0x0000000402107825 */ /* 0x040fe200078e02ba */
[----:B------:R1:W-:Y:S04]  /*20e50*/  STL.64 [R1+0x4a8], R18 ;  /* 0x0004a81201007387 */ /* 0x0003e80000100a00 */
[----:B------:R1:W-:Y:S04]  /*20e60*/  STL.64 [R1+0x4b0], R16 ;  /* 0x0004b01001007387 */ /* 0x0003e80000100a00 */
[----:B------:R-:W4:Y:S01]  /*20e70*/  LDL.LU.64 R160, [R1+0x1638] ;  /* 0x0016380001a07983 */ /* 0x000f220000300a00 */
[----:B--2---:R-:W-:-:S04]  /*20e80*/  IMAD.WIDE R14, R2, 0x4, R248 ;  /* 0x00000004020e7825 */ /* 0x004fc800078e02f8 */
[C---:B---3--:R-:W-:Y:S01]  /*20e90*/  IMAD.WIDE R12, R2.reuse, 0x4, R246 ;  /* 0x00000004020c7825 */ /* 0x048fe200078e02f6 */
[----:B------:R2:W-:Y:S03]  /*20ea0*/  STL.64 [R1+0x4b8], R14 ;  /* 0x0004b80e01007387 */ /* 0x0005e60000100a00 */
[C---:B----4-:R-:W-:Y:S01]  /*20eb0*/  IMAD.WIDE R10, R2.reuse, 0x4, R244 ;  /* 0x00000004020a7825 */ /* 0x050fe200078e02f4 */
[----:B------:R-:W3:Y:S04]  /*20ec0*/  LDL.LU.64 R162, [R1+0x1640] ;  /* 0x0016400001a27983 */ /* 0x000ee80000300a00 */
[----:B------:R4:W-:Y:S04]  /*20ed0*/  STL.64 [R1+0x4c0], R12 ;  /* 0x0004c00c01007387 */ /* 0x0009e80000100a00 */
[----:B------:R-:W2:Y:S04]  /*20ee0*/  LDL.LU.64 R164, [R1+0x1648] ;  /* 0x0016480001a47983 */ /* 0x000ea80000300a00 */
        /* <DEDUP_REMOVED lines=8> */
[----:B------:R-:W1:Y:S04]  /*20f70*/  LDL.LU.64 R180, [R1+0x1690] ;  /* 0x0016900001b47983 */ /* 0x000e680000300a00 */
[----:B------:R-:W4:Y:S04]  /*20f80*/  LDL.LU.64 R184, [R1+0x1698] ;  /* 0x0016980001b87983 */ /* 0x000f280000300a00 */
[----:B------:R-:W4:Y:S04]  /*20f90*/  LDL.LU.64 R186, [R1+0x16a0] ;  /* 0x0016a00001ba7983 */ /* 0x000f280000300a00 */
[----:B------:R-:W4:Y:S04]  /*20fa0*/  LDL.LU.64 R248, [R1+0x16a8] ;  /* 0x0016a80001f87983 */ /* 0x000f280000300a00 */
[----:B------:R-:W4:Y:S04]  /*20fb0*/  LDL.LU.64 R246, [R1+0x16b0] ;  /* 0x0016b00001f67983 */ /* 0x000f280000300a00 */
[----:B------:R-:W4:Y:S01]  /*20fc0*/  LDL.LU.64 R244, [R1+0x16b8] ;  /* 0x0016b80001f47983 */ /* 0x000f220000300a00 */
[----:B------:R-:W-:-:S04]  /*20fd0*/  IMAD.WIDE R240, R2, 0x4, R240 ;  /* 0x0000000402f07825 */ /* 0x000fc800078e02f0 */
        /* <DEDUP_REMOVED lines=12> */
[----:B------:R-:W-:Y:S01]  /*210a0*/  VIADD R6, R7, 0xffffffa4 ;  /* 0xffffffa407067836 */ /* 0x000fe20000000000 */
[----:B------:R-:W-:Y:S01]  /*210b0*/  LDGSTS.E [R5+0x25b00], desc[UR36][R228.64], !P5 ;  /* 0x25b00000e4057fae */ /* 0x000fe2000e9a1024 */
[C---:B------:R-:W-:Y:S01]  /*210c0*/  IMAD.WIDE R226, R2.reuse, 0x4, R226 ;  /* 0x0000000402e27825 */ /* 0x040fe200078e02e2 */
[----:B------:R-:W3:Y:S03]  /*210d0*/  LDC R7, c[0x0][0x3a0] ;  /* 0x0000e800ff077b82 */ /* 0x000ee60000000800 */
[----:B------:R-:W-:Y:S01]  /*210e0*/  IMAD.WIDE R224, R2, 0x4, R224 ;  /* 0x0000000402e07825 */ /* 0x000fe200078e02e0 */
[----:B------:R-:W-:Y:S01]  /*210f0*/  ISETP.GE.U32.AND P6, PT, R6, 0x7fffff65, PT ;  /* 0x7fffff650600780c */ /* 0x000fe20003fc6070 */
[----:B------:R-:W-:Y:S02]  /*21100*/  LDGSTS.E [R5+0x25b80], desc[UR36][R226.64], !P5 ;  /* 0x25b80000e2057fae */ /* 0x000fe4000e9a1024 */
[----:B------:R-:W-:-:S02]  /*21110*/  IMAD.WIDE R222, R2, 0x4, R222 ;  /* 0x0000000402de7825 */ /* 0x000fc400078e02de */
[----:B------:R-:W-:Y:S02]  /*21120*/  LDGSTS.E [R5+0x25c00], desc[UR36][R224.64], !P5 ;  /* 0x25c00000e0057fae */ /* 0x000fe4000e9a1024 */
[C---:B------:R-:W-:Y:S02]  /*21130*/  IMAD.WIDE R220, R2.reuse, 0x4, R220 ;  /* 0x0000000402dc7825 */ /* 0x040fe400078e02dc */
[----:B------:R-:W-:Y:S02]  /*21140*/  LDGSTS.E [R5+0x25c80], desc[UR36][R222.64], !P5 ;  /* 0x25c80000de057fae */ /* 0x000fe4000e9a1024 */
[C---:B------:R-:W-:Y:S02]  /*21150*/  IMAD.WIDE R218, R2.reuse, 0x4, R218 ;  /* 0x0000000402da7825 */ /* 0x040fe400078e02da */
[----:B------:R-:W-:Y:S02]  /*21160*/  LDGSTS.E [R5+0x25d00], desc[UR36][R220.64], !P5 ;  /* 0x25d00000dc057fae */ /* 0x000fe4000e9a1024 */
[----:B------:R-:W-:-:S02]  /*21170*/  IMAD.WIDE R216, R2, 0x4, R216 ;  /* 0x0000000402d87825 */ /* 0x000fc400078e02d8 */
[----:B------:R-:W-:Y:S02]  /*21180*/  LDGSTS.E [R5+0x25d80], desc[UR36][R218.64], !P5 ;  /* 0x25d80000da057fae */ /* 0x000fe4000e9a1024 */
[----:B------:R-:W-:Y:S02]  /*21190*/  VIADD R6, R8, 0xffffffa0 ;  /* 0xffffffa008067836 */ /* 0x000fe40000000000 */
[----:B------:R-:W3:Y:S01]  /*211a0*/  LDC R8, c[0x0][0x3a0] ;  /* 0x0000e800ff087b82 */ /* 0x000ee20000000800 */
        /* <DEDUP_REMOVED lines=23> */
[----:B------:R-:W-:Y:S01]  /*21320*/  LDGSTS.E [R5+0x27b80], desc[UR36][R194.64], !P3 ;  /* 0x27b80000c2057fae */ /* 0x000fe2000d9a1024 */
[----:B------:R-:W-:-:S03]  /*21330*/  ISETP.GE.U32.AND P5, PT, R6, 0x7fffff61, PT ;  /* 0x7fffff610600780c */ /* 0x000fc60003fa6070 */
[----:B------:R-:W-:Y:S04]  /*21340*/  LDGSTS.E [R5+0x27c00], desc[UR36][R192.64], !P3 ;  /* 0x27c00000c0057fae */ /* 0x000fe8000d9a1024 */
[----:B------:R-:W-:Y:S01]  /*21350*/  STL.64 [R1+0x6c0], R38 ;  /* 0x0006c02601007387 */ /* 0x000fe20000100a00 */
[----:B---3--:R-:W-:Y:S02]  /*21360*/  IADD3 R6, PT, PT, R7, -0x64, RZ ;  /* 0xffffff9c07067810 */ /* 0x008fe40007ffe0ff */
[----:B------:R-:W3:Y:S01]  /*21370*/  LDC R7, c[0x0][0x3a0] ;  /* 0x0000e800ff077b82 */ /* 0x000ee20000000800 */
[----:B------:R-:W-:Y:S04]  /*21380*/  LDGSTS.E [R5+0x27c80], desc[UR36][R190.64], !P3 ;  /* 0x27c80000be057fae */ /* 0x000fe8000d9a1024 */
[----:B------:R-:W-:Y:S04]  /*21390*/  LDGSTS.E [R5+0x27d00], desc[UR36][R188.64], !P3 ;  /* 0x27d00000bc057fae */ /* 0x000fe8000d9a1024 */
[----:B------:R1:W-:Y:S04]  /*213a0*/  LDGSTS.E [R5+0x27d80], desc[UR36][R18.64], !P3 ;  /* 0x27d8000012057fae */ /* 0x0003e8000d9a1024 */
[----:B------:R1:W-:Y:S04]  /*213b0*/  LDGSTS.E [R5+0x27e00], desc[UR36][R16.64], !P3 ;  /* 0x27e0000010057fae */ /* 0x0003e8000d9a1024 */
[----:B------:R1:W-:Y:S04]  /*213c0*/  LDGSTS.E [R5+0x27e80], desc[UR36][R14.64], !P3 ;  /* 0x27e800000e057fae */ /* 0x0003e8000d9a1024 */
[----:B------:R1:W-:Y:S04]  /*213d0*/  LDGSTS.E [R5+0x27f00], desc[UR36][R12.64], !P3 ;  /* 0x27f000000c057fae */ /* 0x0003e8000d9a1024 */
[----:B------:R1:W-:Y:S01]  /*213e0*/  LDGSTS.E [R5+0x27f80], desc[UR36][R10.64], !P3 ;  /* 0x27f800000a057fae */ /* 0x0003e2000d9a1024 */
[----:B------:R-:W-:Y:S01]  /*213f0*/  ISETP.GE.U32.AND P3, PT, R6, 0x7fffff5d, PT ;  /* 0x7fffff5d0600780c */ /* 0x000fe20003f66070 */
[----:B------:R-:W-:-:S02]  /*21400*/  VIADD R6, R8, 0xffffff98 ;  /* 0xffffff9808067836 */ /* 0x000fc40000000000 */
[----:B------:R-:W-:Y:S01]  /*21410*/  LDGSTS.E [R5+0x29800], desc[UR36][R38.64], !P4 ;  /* 0x2980000026057fae */ /* 0x000fe2000e1a1024 */
[----:B------:R-:W-:-:S04]  /*21420*/  IMAD.WIDE R36, R2, 0x4, R162 ;  /* 0x0000000402247825 */ /* 0x000fc800078e02a2 */
[C---:B--2---:R-:W-:Y:S01]  /*21430*/  IMAD.WIDE R34, R2.reuse, 0x4, R164 ;  /* 0x0000000402227825 */ /* 0x044fe200078e02a4 */
        /* <DEDUP_REMOVED lines=61> */
[C---:B----4-:R-:W-:Y:S01]  /*21810*/  IMAD.WIDE R38, R2.reuse, 0x4, R162 ;  /* 0x0000000402267825 */ /* 0x050fe200078e02a2 */
[----:B------:R-:W-:Y:S03]  /*21820*/  STL.64 [R1+0x750], R40 ;  /* 0x0007502801007387 */ /* 0x000fe60000100a00 */
[C---:B---3--:R-:W-:Y:S01]  /*21830*/  IMAD.WIDE R36, R2.reuse, 0x4, R164 ;  /* 0x0000000402247825 */ /* 0x048fe200078e02a4 */
        /* <DEDUP_REMOVED lines=231> */
[----:B------:R-:W1:Y:S04]  /*226b0*/  LDL.LU.64 R160, [R1+0x1738] ;  /* 0x0017380001a07983 */ /* 0x000e680000300a00 */
        /* <DEDUP_REMOVED lines=30> */
[----:B------:R1:W-:Y:S02]  /*228a0*/  LDGSTS.E [R5+0x31f80], desc[UR36][R8.64], !P3 ;  /* 0x31f8000008057fae */ /* 0x0003e4000d9a1024 */
[----:B-1----:R-:W-:-:S04]  /*228b0*/  IMAD.WIDE R38, R2, 0x4, R160 ;  /* 0x0000000402267825 */ /* 0x002fc800078e02a0 */
[C---:B--2---:R-:W-:Y:S01]  /*228c0*/  IMAD.WIDE R36, R2.reuse, 0x4, R162 ;  /* 0x0000000402247825 */ /* 0x044fe200078e02a2 */
[----:B------:R-:W-:Y:S03]  /*228d0*/  STL.64 [R1+0x1688], R38 ;  /* 0x0016882601007387 */ /* 0x000fe60000100a00 */
        /* <DEDUP_REMOVED lines=31> */
[----:B------:R-:W2:Y:S04]  /*22ad0*/  LDL.LU.64 R164, [R1+0x1c28] ;  /* 0x001c280001a47983 */ /* 0x000ea80000300a00 */
[----:B------:R-:W3:Y:S04]  /*22ae0*/  LDL.LU.64 R166, [R1+0x1c20] ;  /* 0x001c200001a67983 */ /* 0x000ee80000300a00 */
[----:B------:R-:W4:Y:S04]  /*22af0*/  LDL.LU.64 R168, [R1+0x1c18] ;  /* 0x001c180001a87983 */ /* 0x000f280000300a00 */
        /* <DEDUP_REMOVED lines=9> */
[----:B------:R-:W-:Y:S04]  /*22b90*/  STL [R1+0xd70], RZ ;  /* 0x000d70ff01007387 */ /* 0x000fe80000100800 */
[----:B------:R-:W-:Y:S04]  /*22ba0*/  LDGSTS.E [R5+0x33800], desc[UR36][R38.64], !P4 ;  /* 0x3380000026057fae */ /* 0x000fe8000e1a1024 */
[----:B------:R-:W-:Y:S04]  /*22bb0*/  STL [R1+0xd74], RZ ;  /* 0x000d74ff01007387 */ /* 0x000fe80000100800 */
[----:B------:R-:W-:Y:S04]  /*22bc0*/  LDGSTS.E [R5+0x33880], desc[UR36][R36.64], !P4 ;  /* 0x3388000024057fae */ /* 0x000fe8000e1a1024 */
        /* <DEDUP_REMOVED lines=12> */
[----:B------:R1:W-:Y:S02]  /*22c90*/  LDGSTS.E [R5+0x33e00], desc[UR36][R14.64], !P4 ;  /* 0x33e000000e057fae */ /* 0x0003e4000e1a1024 */
[C---:B-1----:R-:W-:Y:S02]  /*22ca0*/  IMAD.WIDE R34, R2.reuse, 0x4, R244 ;  /* 0x0000000402227825 */ /* 0x042fe400078e02f4 */
[----:B------:R1:W-:Y:S04]  /*22cb0*/  LDGSTS.E [R5+0x33e80], desc[UR36][R12.64], !P4 ;  /* 0x33e800000c057fae */ /* 0x0003e8000e1a1024 */
[----:B------:R-:W4:Y:S01]  /*22cc0*/  LDL.LU.64 R244, [R1+0x1bc0] ;  /* 0x001bc00001f47983 */ /* 0x000f220000300a00 */
[----:B--2---:R-:W-:-:S03]  /*22cd0*/  IMAD.WIDE R36, R2, 0x4, R162 ;  /* 0x0000000402247825 */ /* 0x004fc600078e02a2 */
[----:B------:R2:W-:Y:S01]  /*22ce0*/  LDGSTS.E [R5+0x33f00], desc[UR36][R10.64], !P4 ;  /* 0x33f000000a057fae */ /* 0x0005e2000e1a1024 */
[----:B------:R-:W-:-:S04]  /*22cf0*/  IMAD.WIDE R32, R2, 0x4, R164 ;  /* 0x0000000402207825 */ /* 0x000fc800078e02a4 */
        /* <DEDUP_REMOVED lines=15> */
[----:B------:R-:W-:Y:S03]  /*22df0*/  STL.64 [R1+0x1748], R22 ;  /* 0x0017481601007387 */ /* 0x000fe60000100a00 */
[C---:B------:R-:W-:Y:S01]  /*22e00*/  IMAD.WIDE R14, R2.reuse, 0x4, R184 ;  /* 0x00000004020e7825 */ /* 0x040fe200078e02b8 */
[----:B------:R3:W-:Y:S03]  /*22e10*/  STL.64 [R1+0x1740], R20 ;  /* 0x0017401401007387 */ /* 0x0007e60000100a00 */
[C---:B-1----:R-:W-:Y:S01]  /*22e20*/  IMAD.WIDE R12, R2.reuse, 0x4, R186 ;  /* 0x00000004020c7825 */ /* 0x042fe200078e02ba */
[----:B------:R1:W-:Y:S03]  /*22e30*/  STL.64 [R1+0x1738], R18 ;  /* 0x0017381201007387 */ /* 0x0003e60000100a00 */
[----:B------:R-:W-:Y:S01]  /*22e40*/  VIADD R6, R7, 0xffffff84 ;  /* 0xffffff8407067836 */ /* 0x000fe20000000000 */
[----:B------:R-:W-:Y:S01]  /*22e50*/  STL.64 [R1+0x1730], R16 ;  /* 0x0017301001007387 */ /* 0x000fe20000100a00 */
[----:B--2---:R-:W-:-:S03]  /*22e60*/  IMAD.WIDE R10, R2, 0x4, R248 ;  /* 0x00000004020a7825 */ /* 0x004fc600078e02f8 */
[----:B------:R2:W-:Y:S01]  /*22e70*/  LDGSTS.E [R5+0x33f80], desc[UR36][R8.64], !P4 ;  /* 0x33f8000008057fae */ /* 0x0005e2000e1a1024 */
[----:B------:R-:W-:-:S03]  /*22e80*/  ISETP.GE.U32.AND P4, PT, R6, 0x7fffff45, PT ;  /* 0x7fffff450600780c */ /* 0x000fc60003f86070 */
[----:B------:R-:W3:Y:S04]  /*22e90*/  LDL.LU.64 R176, [R1+0x2908] ;  /* 0x0029080001b07983 */ /* 0x000ee80000300a00 */
[----:B------:R1:W-:Y:S01]  /*22ea0*/  STL.64 [R1+0x1728], R14 ;  /* 0x0017280e01007387 */ /* 0x0003e20000100a00 */
[----:B--2---:R-:W-:-:S03]  /*22eb0*/  IMAD.WIDE R8, R2, 0x4, R246 ;  /* 0x0000000402087825 */ /* 0x004fc600078e02f6 */
[----:B------:R2:W-:Y:S04]  /*22ec0*/  STL.64 [R1+0x1720], R12 ;  /* 0x0017200c01007387 */ /* 0x0005e80000100a00 */
[----:B------:R-:W4:Y:S04]  /*22ed0*/  LDL.LU.64 R168, [R1+0x2900] ;  /* 0x0029000001a87983 */ /* 0x000f280000300a00 */
[----:B------:R1:W-:Y:S04]  /*22ee0*/  STL.64 [R1+0x1718], R10 ;  /* 0x0017180a01007387 */ /* 0x0003e80000100a00 */
[----:B------:R-:W2:Y:S04]  /*22ef0*/  LDL.LU.64 R174, [R1+0x28c0] ;  /* 0x0028c00001ae7983 */ /* 0x000ea80000300a00 */
[----:B------:R1:W-:Y:S04]  /*22f00*/  STL.64 [R1+0x1710], R8 ;  /* 0x0017100801007387 */ /* 0x0003e80000100a00 */
[----:B------:R-:W2:Y:S01]  /*22f10*/  LDL.LU.64 R172, [R1+0x2890] ;  /* 0x0028900001ac7983 */ /* 0x000ea20000300a00 */
[----:B------:R-:W-:-:S03]  /*22f20*/  IMAD.SHL.U32 R252, R252, 0x40, RZ ;  /* 0x00000040fcfc7824 */ /* 0x000fc600078e00ff */
        /* <DEDUP_REMOVED lines=8> */
[----:B------:R1:W-:Y:S04]  /*22fb0*/  LDGSTS.E [R5+0x35c00], desc[UR36][R20.64], !P1 ;  /* 0x35c0000014057fae */ /* 0x0003e8000c9a1024 */
[----:B------:R1:W-:Y:S04]  /*22fc0*/  LDGSTS.E [R5+0x35c80], desc[UR36][R18.64], !P1 ;  /* 0x35c8000012057fae */ /* 0x0003e8000c9a1024 */
[----:B------:R-:W-:Y:S04]  /*22fd0*/  LDGSTS.E [R5+0x35d00], desc[UR36][R16.64], !P1 ;  /* 0x35d0000010057fae */ /* 0x000fe8000c9a1024 */
[----:B------:R1:W-:Y:S04]  /*22fe0*/  LDGSTS.E [R5+0x35d80], desc[UR36][R14.64], !P1 ;  /* 0x35d800000e057fae */ /* 0x0003e8000c9a1024 */
[----:B------:R1:W-:Y:S04]  /*22ff0*/  LDGSTS.E [R5+0x35e00], desc[UR36][R12.64], !P1 ;  /* 0x35e000000c057fae */ /* 0x0003e8000c9a1024 */
[----:B------:R1:W-:Y:S04]  /*23000*/  LDGSTS.E [R5+0x35e80], desc[UR36][R10.64], !P1 ;  /* 0x35e800000a057fae */ /* 0x0003e8000c9a1024 */
[----:B------:R1:W-:Y:S01]  /*23010*/  LDGSTS.E [R5+0x35f00], desc[UR36][R8.64], !P1 ;  /* 0x35f0000008057fae */ /* 0x0003e2000c9a1024 */
[----:B------:R-:W-:-:S05]  /*23020*/  IMAD.WIDE R6, R2, 0x4, R244 ;  /* 0x0000000402067825 */ /* 0x000fca00078e02f4 */
[----:B------:R1:W-:Y:S04]  /*23030*/  STL.64 [R1+0x1708], R6 ;  /* 0x0017080601007387 */ /* 0x0003e80000100a00 */
[----:B------:R-:W2:Y:S04]  /*23040*/  LDL.LU.64 R248, [R1+0x2808] ;  /* 0x0028080001f87983 */ /* 0x000ea80000300a00 */
[----:B------:R-:W2:Y:S04]  /*23050*/  LDL.LU.64 R246, [R1+0x2800] ;  /* 0x0028000001f67983 */ /* 0x000ea80000300a00 */
[----:B------:R-:W2:Y:S04]  /*23060*/  LDL.LU.64 R244, [R1+0x2788] ;  /* 0x0027880001f47983 */ /* 0x000ea80000300a00 */
[----:B------:R-:W2:Y:S04]  /*23070*/  LDL.LU.64 R170, [R1+0x2780] ;  /* 0x0027800001aa7983 */ /* 0x000ea80000300a00 */
[----:B------:R-:W2:Y:S04]  /*23080*/  LDL.LU.64 R184, [R1+0x2708] ;  /* 0x0027080001b87983 */ /* 0x000ea80000300a00 */
[----:B------:R-:W2:Y:S04]  /*23090*/  LDL.LU.64 R186, [R1+0x2700] ;  /* 0x0027000001ba7983 */ /* 0x000ea80000300a00 */
[----:B------:R-:W2:Y:S04]  /*230a0*/  LDL.LU.64 R178, [R1+0x2658] ;  /* 0x0026580001b27983 */ /* 0x000ea80000300a00 */
[----:B------:R-:W2:Y:S04]  /*230b0*/  LDL.LU.64 R180, [R1+0x2650] ;  /* 0x0026500001b47983 */ /* 0x000ea80000300a00 */
[----:B------:R1:W-:Y:S01]  /*230c0*/  LDGSTS.E [R5+0x35f80], desc[UR36][R6.64], !P1 ;  /* 0x35f8000006057fae */ /* 0x0003e2000c9a1024 */
[----:B---3--:R-:W-:-:S03]  /*230d0*/  IMAD.WIDE R36, R252, 0x4, R176 ;  /* 0x00000004fc247825 */ /* 0x008fc600078e02b0 */
[----:B------:R-:W3:Y:S01]  /*230e0*/  LDL.LU.64 R176, [R1+0x25d8] ;  /* 0x0025d80001b07983 */ /* 0x000ee20000300a00 */
[----:B----4-:R-:W-:-:S04]  /*230f0*/  IMAD.WIDE R34, R252, 0x4, R168 ;  /* 0x00000004fc227825 */ /* 0x010fc800078e02a8 */
[C---:B--2---:R-:W-:Y:S02]  /*23100*/  IMAD.WIDE R32, R252.reuse, 0x4, R174 ;  /* 0x00000004fc207825 */ /* 0x044fe400078e02ae */
[----:B------:R-:W2:Y:S02]  /*23110*/  LDL.LU.64 R174, [R1+0x25d0] ;  /* 0x0025d00001ae7983 */ /* 0x000ea40000300a00 */
[C---:B-1----:R-:W-:Y:S02]  /*23120*/  IMAD.WIDE R30, R252.reuse, 0x4, R172 ;  /* 0x00000004fc1e7825 */ /* 0x042fe400078e02ac */
[----:B------:R-:W4:Y:S04]  /*23130*/  LDL.LU.64 R172, [R1+0x24d8] ;  /* 0x0024d80001ac7983 */ /* 0x000f280000300a00 */
[----:B------:R-:W-:Y:S01]  /*23140*/  STL.64 [R1+0x4558], R36 ;  /* 0x0045582401007387 */ /* 0x000fe20000100a00 */
[----:B------:R-:W-:-:S03]  /*23150*/  IMAD.WIDE R28, R252, 0x4, R248 ;  /* 0x00000004fc1c7825 */ /* 0x000fc600078e02f8 */
[----:B------:R-:W4:Y:S01]  /*23160*/  LDL.LU.64 R248, [R1+0x24d0] ;  /* 0x0024d00001f87983 */ /* 0x000f220000300a00 */
[----:B------:R-:W-:-:S03]  /*23170*/  IMAD.WIDE R26, R252, 0x4, R246 ;  /* 0x00000004fc1a7825 */ /* 0x000fc600078e02f6 */
[----:B------:R-:W-:Y:S01]  /*23180*/  STL.64 [R1+0x4550], R34 ;  /* 0x0045502201007387 */ /* 0x000fe20000100a00 */
[----:B------:R-:W-:-:S03]  /*23190*/  IMAD.WIDE R24, R252, 0x4, R244 ;  /* 0x00000004fc187825 */ /* 0x000fc600078e02f4 */
[----:B------:R-:W4:Y:S04]  /*231a0*/  LDL.LU.64 R246, [R1+0x1bb8] ;  /* 0x001bb80001f67983 */ /* 0x000f280000300a00 */
[----:B------:R-:W-:Y:S01]  /*231b0*/  STL.64 [R1+0x45e8], R32 ;  /* 0x0045e82001007387 */ /* 0x000fe20000100a00 */
[----:B------:R-:W-:-:S03]  /*231c0*/  IMAD.WIDE R20, R252, 0x4, R184 ;  /* 0x00000004fc147825 */ /* 0x000fc600078e02b8 */
[----:B------:R-:W4:Y:S04]  /*231d0*/  LDL.LU.64 R244, [R1+0x1bb0] ;  /* 0x001bb00001f47983 */ /* 0x000f280000300a00 */
[----:B------:R-:W-:Y:S01]  /*231e0*/  STL.64 [R1+0x45e0], R30 ;  /* 0x0045e01e01007387 */ /* 0x000fe20000100a00 */
[----:B------:R-:W-:-:S03]  /*231f0*/  IMAD.WIDE R18, R252, 0x4, R186 ;  /* 0x00000004fc127825 */ /* 0x000fc600078e02ba */
[----:B------:R-:W-:Y:S04]  /*23200*/  STL.64 [R1+0x45f8], R28 ;  /* 0x0045f81c01007387 */ /* 0x000fe80000100a00 */
[----:B------:R-:W4:Y:S04]  /*23210*/  LDL.LU.64 R184, [R1+0x1b38] ;  /* 0x001b380001b87983 */ /* 0x000f280000300a00 */
[----:B------:R-:W-:Y:S04]  /*23220*/  STL.64 [R1+0x45f0], R26 ;  /* 0x0045f01a01007387 */ /* 0x000fe80000100a00 */
[----:B------:R-:W4:Y:S01]  /*23230*/  LDL.LU.64 R186, [R1+0x1b30] ;  /* 0x001b300001ba7983 */ /* 0x000f220000300a00 */
[----:B------:R-:W-:-:S03]  /*23240*/  IMAD.WIDE R22, R252, 0x4, R170 ;  /* 0x00000004fc167825 */ /* 0x000fc600078e02aa */
[----:B------:R-:W-:Y:S01]  /*23250*/  STL.64 [R1+0x4708], R24 ;  /* 0x0047081801007387 */ /* 0x000fe20000100a00 */
[----:B------:R-:W-:-:S03]  /*23260*/  IMAD.WIDE R14, R252, 0x4, R180 ;  /* 0x00000004fc0e7825 */ /* 0x000fc600078e02b4 */
[----:B------:R-:W4:Y:S01]  /*23270*/  LDL.LU.64 R170, [R1+0x1ab8] ;  /* 0x001ab80001aa7983 */ /* 0x000f220000300a00 */
[----:B------:R-:W-:-:S03]  /*23280*/  IMAD.WIDE R16, R252, 0x4, R178 ;  /* 0x00000004fc107825 */ /* 0x000fc600078e02b2 */
[----:B------:R-:W-:Y:S04]  /*23290*/  STL.64 [R1+0x4700], R22 ;  /* 0x0047001601007387 */ /* 0x000fe80000100a00 */
[----:B------:R-:W4:Y:S01]  /*232a0*/  LDL.LU.64 R180, [R1+0x1ab0] ;  /* 0x001ab00001b47983 */ /* 0x000f220000300a00 */
[----:B---3--:R-:W-:-:S03]  /*232b0*/  IMAD.WIDE R12, R252, 0x4, R176 ;  /* 0x00000004fc0c7825 */ /* 0x008fc600078e02b0 */
[----:B------:R-:W3:Y:S04]  /*232c0*/  LDL.LU.64 R178, [R1+0x1a38] ;  /* 0x001a380001b27983 */ /* 0x000ee80000300a00 */
[----:B------:R-:W-:Y:S04]  /*232d0*/  STL.64 [R1+0x4748], R20 ;  /* 0x0047481401007387 */ /* 0x000fe80000100a00 */
[----:B------:R-:W3:Y:S04]  /*232e0*/  LDL.LU.64 R176, [R1+0x1a30] ;  /* 0x001a300001b07983 */ /* 0x000ee80000300a00 */
[----:B------:R-:W-:Y:S01]  /*232f0*/  STL.64 [R1+0x4740], R18 ;  /* 0x0047401201007387 */ /* 0x000fe20000100a00 */
[----:B--2---:R-:W-:-:S03]  /*23300*/  IMAD.WIDE R10, R252, 0x4, R174 ;  /* 0x00000004fc0a7825 */ /* 0x004fc600078e02ae */
[----:B------:R-:W2:Y:S04]  /*23310*/  LDL.LU.64 R174, [R1+0x19b8] ;  /* 0x0019b80001ae7983 */ /* 0x000ea80000300a00 */
[----:B------:R-:W-:Y:S01]  /*23320*/  STL.64 [R1+0x4738], R16 ;  /* 0x0047381001007387 */ /* 0x000fe20000100a00 */
[----:B----4-:R-:W-:-:S03]  /*23330*/  IMAD.WIDE R8, R252, 0x4, R172 ;  /* 0x00000004fc087825 */ /* 0x010fc600078e02ac */
[----:B------:R-:W4:Y:S04]  /*23340*/  LDL.LU.64 R172, [R1+0x19b0] ;  /* 0x0019b00001ac7983 */ /* 0x000f280000300a00 */
        /* <DEDUP_REMOVED lines=8> */
[----:B------:R-:W4:Y:S04]  /*233d0*/  LDL.LU.64 R244, [R1+0x1b98] ;  /* 0x001b980001f47983 */ /* 0x000f280000300a00 */
[----:B------:R-:W-:Y:S04]  /*233e0*/  STL.64 [R1+0x4718], R8 ;  /* 0x0047180801007387 */ /* 0x000fe80000100a00 */
[----:B------:R1:W-:Y:S01]  /*233f0*/  STL.64 [R1+0x1800], R242 ;  /* 0x001800f201007387 */ /* 0x0003e20000100a00 */
[----:B------:R-:W-:-:S03]  /*23400*/  IMAD.WIDE R164, R2, 0x4, R184 ;  /* 0x0000000402a47825 */ /* 0x000fc600078e02b8 */
[----:B------:R-:W-:Y:S04]  /*23410*/  STL.64 [R1+0x4710], R6 ;  /* 0x0047100601007387 */ /* 0x000fe80000100a00 */
[----:B------:R1:W-:Y:S01]  /*23420*/  STL.64 [R1+0x17f8], R246 ;  /* 0x0017f8f601007387 */ /* 0x0003e20000100a00 */
[----:B------:R-:W-:-:S03]  /*23430*/  IMAD.WIDE R162, R2, 0x4, R186 ;  /* 0x0000000402a27825 */ /* 0x000fc600078e02ba */
[----:B------:R-:W4:Y:S04]  /*23440*/  LDL.LU.64 R186, [R1+0x1b90] ;  /* 0x001b900001ba7983 */ /* 0x000f280000300a00 */
[----:B------:R-:W4:Y:S04]  /*23450*/  LDL.LU.64 R184, [R1+0x1b88] ;  /* 0x001b880001b87983 */ /* 0x000f280000300a00 */
[----:B------:R-:W4:Y:S01]  /*23460*/  LDL.LU.64 R156, [R1+0x1b80] ;  /* 0x001b8000019c7983 */ /* 0x000f220000300a00 */
[----:B------:R-:W-:-:S03]  /*23470*/  IMAD.WIDE R132, R2, 0x4, R170 ;  /* 0x0000000402847825 */ /* 0x000fc600078e02aa */
[----:B------:R-:W-:Y:S01]  /*23480*/  STL.64 [R1+0x1880], R164 ;  /* 0x001880a401007387 */ /* 0x000fe20000100a00 */
[----:B------:R-:W-:-:S03]  /*23490*/  IMAD.WIDE R130, R2, 0x4, R180 ;  /* 0x0000000402827825 */ /* 0x000fc600078e02b4 */
[----:B------:R-:W4:Y:S01]  /*234a0*/  LDL.LU.64 R180, [R1+0x1b78] ;  /* 0x001b780001b47983 */ /* 0x000f220000300a00 */
[----:B---3--:R-:W-:-:S03]  /*234b0*/  IMAD.WIDE R100, R2, 0x4, R178 ;  /* 0x0000000402647825 */ /* 0x008fc600078e02b2 */
[----:B------:R-:W3:Y:S04]  /*234c0*/  LDL.LU.64 R178, [R1+0x1b70] ;  /* 0x001b700001b27983 */ /* 0x000ee80000300a00 */
[----:B------:R-:W-:Y:S01]  /*234d0*/  STL.64 [R1+0x1878], R162 ;  /* 0x001878a201007387 */ /* 0x000fe20000100a00 */
[----:B------:R-:W-:-:S03]  /*234e0*/  IMAD.WIDE R98, R2, 0x4, R176 ;  /* 0x0000000402627825 */ /* 0x000fc600078e02b0 */
[----:B------:R-:W3:Y:S04]  /*234f0*/  LDL.LU.64 R176, [R1+0x1b68] ;  /* 0x001b680001b07983 */ /* 0x000ee80000300a00 */
[----:B------:R-:W-:Y:S01]  /*23500*/  STL.64 [R1+0x1900], R132 ;  /* 0x0019008401007387 */ /* 0x000fe20000100a00 */
[----:B--2---:R-:W-:-:S03]  /*23510*/  IMAD.WIDE R68, R2, 0x4, R174 ;  /* 0x0000000402447825 */ /* 0x004fc600078e02ae */
[----:B------:R-:W2:Y:S04]  /*23520*/  LDL.LU.64 R174, [R1+0x1b60] ;  /* 0x001b600001ae7983 */ /* 0x000ea80000300a00 */
[----:B------:R-:W-:Y:S01]  /*23530*/  STL.64 [R1+0x18f8], R130 ;  /* 0x0018f88201007387 */ /* 0x000fe20000100a00 */
[----:B----4-:R-:W-:-:S03]  /*23540*/  IMAD.WIDE R66, R2, 0x4, R172 ;  /* 0x0000000402427825 */ /* 0x010fc600078e02ac */
[----:B------:R-:W4:Y:S04]  /*23550*/  LDL.LU.64 R172, [R1+0x1b58] ;  /* 0x001b580001ac7983 */ /* 0x000f280000300a00 */
[----:B------:R-:W-:Y:S04]  /*23560*/  STL.64 [R1+0x1a38], R100 ;  /* 0x001a386401007387 */ /* 0x000fe80000100a00 */
[----:B------:R-:W4:Y:S04]  /*23570*/  LDL.LU.64 R170, [R1+0x1b50] ;  /* 0x001b500001aa7983 */ /* 0x000f280000300a00 */
[----:B------:R-:W-:Y:S04]  /*23580*/  STL.64 [R1+0x1a30], R98 ;  /* 0x001a306201007387 */ /* 0x000fe80000100a00 */
[----:B------:R-:W-:Y:S04]  /*23590*/  LDGSTS.E [R5+0x37800], desc[UR36][R242.64], !P6 ;  /* 0x37800000f2057fae */ /* 0x000fe8000f1a1024 */
[----:B------:R-:W-:Y:S01]  /*235a0*/  LDGSTS.E [R5+0x37880], desc[UR36][R246.64], !P6 ;  /* 0x37880000f6057fae */ /* 0x000fe2000f1a1024 */
[----:B------:R-:W-:-:S05]  /*235b0*/  IMAD.WIDE R248, R2, 0x4, R248 ;  /* 0x0000000402f87825 */ /* 0x000fca00078e02f8 */
[----:B------:R-:W-:Y:S01]  /*235c0*/  LDGSTS.E [R5+0x37900], desc[UR36][R248.64], !P6 ;  /* 0x37900000f8057fae */ /* 0x000fe2000f1a1024 */
[----:B------:R-:W-:-:S03]  /*235d0*/  IMAD.WIDE R250, R2, 0x4, R168 ;  /* 0x0000000402fa7825 */ /* 0x000fc600078e02a8 */
[----:B------:R-:W4:Y:S04]  /*235e0*/  LDL.LU.64 R168, [R1+0x1b48] ;  /* 0x001b480001a87983 */ /* 0x000f280000300a00 */
[----:B------:R-:W-:Y:S01]  /*235f0*/  STL.64 [R1+0x1ab8], R68 ;  /* 0x001ab84401007387 */ /* 0x000fe20000100a00 */
[----:B------:R-:W-:-:S03]  /*23600*/  IMAD.WIDE R244, R2, 0x4, R244 ;  /* 0x0000000402f47825 */ /* 0x000fc600078e02f4 */
[----:B------:R1:W-:Y:S04]  /*23610*/  STL.64 [R1+0x17f0], R248 ;  /* 0x0017f0f801007387 */ /* 0x0003e80000100a00 */
[----:B------:R-:W4:Y:S04]  /*23620*/  LDL.LU.64 R166, [R1+0x1b40] ;  /* 0x001b400001a67983 */ /* 0x000f280000300a00 */
[----:B------:R-:W4:Y:S04]  /*23630*/  LDL.LU.64 R160, [R1+0x1b28] ;  /* 0x001b280001a07983 */ /* 0x000f280000300a00 */
[----:B------:R-:W-:Y:S04]  /*23640*/  STL.64 [R1+0x1ab0], R66 ;  /* 0x001ab04201007387 */ /* 0x000fe80000100a00 */
[----:B------:R-:W-:Y:S01]  /*23650*/  STL.64 [R1+0x17e8], R250 ;  /* 0x0017e8fa01007387 */ /* 0x000fe20000100a00 */
[----:B------:R-:W-:-:S03]  /*23660*/  IMAD.WIDE R186, R2, 0x4, R186 ;  /* 0x0000000402ba7825 */ /* 0x000fc600078e02ba */
[----:B------:R-:W4:Y:S01]  /*23670*/  LDL.LU.64 R158, [R1+0x1b20] ;  /* 0x001b2000019e7983 */ /* 0x000f220000300a00 */
[----:B------:R-:W-:-:S03]  /*23680*/  IMAD.WIDE R184, R2, 0x4, R184 ;  /* 0x0000000402b87825 */ /* 0x000fc600078e02b8 */
[----:B------:R-:W-:Y:S01]  /*23690*/  STL.64 [R1+0x17e0], R244 ;  /* 0x0017e0f401007387 */ /* 0x000fe20000100a00 */
[----:B------:R-:W-:-:S03]  /*236a0*/  IMAD.WIDE R182, R2, 0x4, R156 ;  /* 0x0000000402b67825 */ /* 0x000fc600078e029c */
[----:B------:R-:W4:Y:S04]  /*236b0*/  LDL.LU.64 R156, [R1+0x1b18] ;  /* 0x001b1800019c7983 */ /* 0x000f280000300a00 */
[----:B------:R-:W4:Y:S04]  /*236c0*/  LDL.LU.64 R154, [R1+0x1b10] ;  /* 0x001b1000019a7983 */ /* 0x000f280000300a00 */
[----:B------:R-:W-:Y:S04]  /*236d0*/  STL.64 [R1+0x17d8], R186 ;  /* 0x0017d8ba01007387 */ /* 0x000fe80000100a00 */
[----:B------:R-:W4:Y:S04]  /*236e0*/  LDL.LU.64 R152, [R1+0x1b08] ;  /* 0x001b080001987983 */ /* 0x000f280000300a00 */
[----:B------:R-:W-:Y:S04]  /*236f0*/  STL.64 [R1+0x17d0], R184 ;  /* 0x0017d0b801007387 */ /* 0x000fe80000100a00 */
[----:B------:R-:W4:Y:S04]  /*23700*/  LDL.LU.64 R124, [R1+0x1b00] ;  /* 0x001b0000017c7983 */ /* 0x000f280000300a00 */
[----:B------:R-:W-:Y:S04]  /*23710*/  STL.64 [R1+0x17c8], R182 ;  /* 0x0017c8b601007387 */ /* 0x000fe80000100a00 */
[----:B------:R-:W4:Y:S01]  /*23720*/  LDL.LU.64 R148, [R1+0x1af8] ;  /* 0x001af80001947983 */ /* 0x000f220000300a00 */
[----:B------:R-:W-:-:S03]  /*23730*/  IMAD.WIDE R180, R2, 0x4, R180 ;  /* 0x0000000402b47825 */ /* 0x000fc600078e02b4 */
[----:B------:R-:W-:Y:S01]  /*23740*/  LDGSTS.E [R5+0x37980], desc[UR36][R250.64], !P6 ;  /* 0x37980000fa057fae */ /* 0x000fe2000f1a1024 */
[----:B---3--:R-:W-:-:S03]  /*23750*/  IMAD.WIDE R178, R2, 0x4, R178 ;  /* 0x0000000402b27825 */ /* 0x008fc600078e02b2 */
[----:B------:R-:W-:Y:S01]  /*23760*/  STL.64 [R1+0x17c0], R180 ;  /* 0x0017c0b401007387 */ /* 0x000fe20000100a00 */
[----:B------:R-:W-:-:S03]  /*23770*/  IMAD.WIDE R176, R2, 0x4, R176 ;  /* 0x0000000402b07825 */ /* 0x000fc600078e02b0 */
[----:B------:R-:W3:Y:S01]  /*23780*/  LDL.LU.64 R146, [R1+0x1af0] ;  /* 0x001af00001927983 */ /* 0x000ee20000300a00 */
[----:B--2---:R-:W-:-:S03]  /*23790*/  IMAD.WIDE R174, R2, 0x4, R174 ;  /* 0x0000000402ae7825 */ /* 0x004fc600078e02ae */
[----:B------:R-:W-:Y:S01]  /*237a0*/  STL.64 [R1+0x17b8], R178 ;  /* 0x0017b8b201007387 */ /* 0x000fe20000100a00 */
[----:B----4-:R-:W-:-:S03]  /*237b0*/  IMAD.WIDE R172, R2, 0x4, R172 ;  /* 0x0000000402ac7825 */ /* 0x010fc600078e02ac */
[----:B------:R-:W2:Y:S01]  /*237c0*/  LDL.LU.64 R144, [R1+0x1ae8] ;  /* 0x001ae80001907983 */ /* 0x000ea20000300a00 */
[----:B------:R-:W-:-:S03]  /*237d0*/  IMAD.WIDE R170, R2, 0x4, R170 ;  /* 0x0000000402aa7825 */ /* 0x000fc600078e02aa */
[----:B------:R-:W-:Y:S04]  /*237e0*/  STL.64 [R1+0x17b0], R176 ;  /* 0x0017b0b001007387 */ /* 0x000fe80000100a00 */
[----:B------:R-:W4:Y:S04]  /*237f0*/  LDL.LU.64 R142, [R1+0x1ae0] ;  /* 0x001ae000018e7983 */ /* 0x000f280000300a00 */
[----:B------:R-:W-:Y:S04]  /*23800*/  STL.64 [R1+0x17a8], R174 ;  /* 0x0017a8ae01007387 */ /* 0x000fe80000100a00 */
[----:B------:R-:W2:Y:S04]  /*23810*/  LDL.LU.64 R140, [R1+0x1ad8] ;  /* 0x001ad800018c7983 */ /* 0x000ea80000300a00 */
[----:B------:R-:W-:Y:S04]  /*23820*/  STL.64 [R1+0x17a0], R172 ;  /* 0x0017a0ac01007387 */ /* 0x000fe80000100a00 */
[----:B------:R-:W4:Y:S04]  /*23830*/  LDL.LU.64 R138, [R1+0x1ad0] ;  /* 0x001ad000018a7983 */ /* 0x000f280000300a00 */
[----:B------:R-:W-:Y:S04]  /*23840*/  STL.64 [R1+0x1798], R170 ;  /* 0x001798aa01007387 */ /* 0x000fe80000100a00 */
        /* <DEDUP_REMOVED lines=11> */
[----:B------:R-:W-:-:S05]  /*23900*/  IMAD.WIDE R168, R2, 0x4, R168 ;  /* 0x0000000402a87825 */ /* 0x000fca00078e02a8 */
[----:B------:R-:W-:Y:S04]  /*23910*/  STL.64 [R1+0x1790], R168 ;  /* 0x001790a801007387 */ /* 0x000fe80000100a00 */
[----:B------:R-:W4:Y:S01]  /*23920*/  LDL.LU.64 R134, [R1+0x1ac0] ;  /* 0x001ac00001867983 */ /* 0x000f220000300a00 */
[----:B------:R-:W-:-:S03]  /*23930*/  IMAD.WIDE R166, R2, 0x4, R166 ;  /* 0x0000000402a67825 */ /* 0x000fc600078e02a6 */
[----:B------:R-:W-:Y:S01]  /*23940*/  LDGSTS.E [R5+0x37f00], desc[UR36][R168.64], !P6 ;  /* 0x37f00000a8057fae */ /* 0x000fe2000f1a1024 */
[----:B------:R-:W-:-:S03]  /*23950*/  IMAD.WIDE R160, R2, 0x4, R160 ;  /* 0x0000000402a07825 */ /* 0x000fc600078e02a0 */
[----:B------:R-:W-:Y:S04]  /*23960*/  STL.64 [R1+0x1788], R166 ;  /* 0x001788a601007387 */ /* 0x000fe80000100a00 */
[----:B------:R-:W4:Y:S04]  /*23970*/  LDL.LU.64 R128, [R1+0x1aa8] ;  /* 0x001aa80001807983 */ /* 0x000f280000300a00 */
[----:B------:R-:W-:Y:S01]  /*23980*/  STL.64 [R1+0x1870], R160 ;  /* 0x001870a001007387 */ /* 0x000fe20000100a00 */
[----:B------:R-:W-:-:S03]  /*23990*/  IMAD.WIDE R158, R2, 0x4, R158 ;  /* 0x00000004029e7825 */ /* 0x000fc600078e029e */
[----:B------:R-:W4:Y:S04]  /*239a0*/  LDL.LU.64 R126, [R1+0x1aa0] ;  /* 0x001aa000017e7983 */ /* 0x000f280000300a00 */
[----:B------:R-:W-:Y:S01]  /*239b0*/  STL.64 [R1+0x1868], R158 ;  /* 0x0018689e01007387 */ /* 0x000fe20000100a00 */
[----:B------:R-:W-:-:S03]  /*239c0*/  IMAD.WIDE R156, R2, 0x4, R156 ;  /* 0x00000004029c7825 */ /* 0x000fc600078e029c */
[----:B------:R-:W-:Y:S01]  /*239d0*/  LDGSTS.E [R5+0x37f80], desc[UR36][R166.64], !P6 ;  /* 0x37f80000a6057fae */ /* 0x000fe2000f1a1024 */
[----:B------:R-:W-:-:S03]  /*239e0*/  IMAD.WIDE R154, R2, 0x4, R154 ;  /* 0x00000004029a7825 */ /* 0x000fc600078e029a */
[----:B------:R-:W-:Y:S04]  /*239f0*/  LDGSTS.E [R5+0x39800], desc[UR36][R164.64], !P5 ;  /* 0x39800000a4057fae */ /* 0x000fe8000e9a1024 */
[----:B------:R-:W-:Y:S01]  /*23a00*/  LDGSTS.E [R5+0x39880], desc[UR36][R162.64], !P5 ;  /* 0x39880000a2057fae */ /* 0x000fe2000e9a1024 */
[----:B------:R-:W-:-:S03]  /*23a10*/  IMAD.WIDE R152, R2, 0x4, R152 ;  /* 0x0000000402987825 */ /* 0x000fc600078e0298 */
[----:B------:R-:W-:Y:S04]  /*23a20*/  LDGSTS.E [R5+0x39900], desc[UR36][R160.64], !P5 ;  /* 0x39900000a0057fae */ /* 0x000fe8000e9a1024 */
[----:B------:R-:W-:Y:S01]  /*23a30*/  LDGSTS.E [R5+0x39980], desc[UR36][R158.64], !P5 ;  /* 0x399800009e057fae */ /* 0x000fe2000e9a1024 */
[----:B------:R-:W-:-:S03]  /*23a40*/  IMAD.WIDE R150, R2, 0x4, R124 ;  /* 0x0000000402967825 */ /* 0x000fc600078e027c */
[----:B------:R-:W-:Y:S04]  /*23a50*/  LDGSTS.E [R5+0x39a00], desc[UR36][R156.64], !P5 ;  /* 0x39a000009c057fae */ /* 0x000fe8000e9a1024 */
[----:B------:R-:W4:Y:S04]  /*23a60*/  LDL.LU.64 R124, [R1+0x1a98] ;  /* 0x001a9800017c7983 */ /* 0x000f280000300a00 */
[----:B------:R1:W-:Y:S01]  /*23a70*/  STL.64 [R1+0x1860], R156 ;  /* 0x0018609c01007387 */ /* 0x0003e20000100a00 */
[----:B------:R-:W-:-:S03]  /*23a80*/  IMAD.WIDE R148, R2, 0x4, R148 ;  /* 0x0000000402947825 */ /* 0x000fc600078e0294 */
[----:B------:R-:W4:Y:S04]  /*23a90*/  LDL.LU.64 R122, [R1+0x1a90] ;  /* 0x001a9000017a7983 */ /* 0x000f280000300a00 */
[----:B------:R-:W-:Y:S04]  /*23aa0*/  STL.64 [R1+0x1858], R154 ;  /* 0x0018589a01007387 */ /* 0x000fe80000100a00 */
[----:B------:R-:W-:Y:S04]  /*23ab0*/  STL.64 [R1+0x1850], R152 ;  /* 0x0018509801007387 */ /* 0x000fe80000100a00 */
[----:B------:R-:W4:Y:S04]  /*23ac0*/  LDL.LU.64 R120, [R1+0x1a88] ;  /* 0x001a880001787983 */ /* 0x000f280000300a00 */
[----:B------:R-:W-:Y:S04]  /*23ad0*/  STL.64 [R1+0x1848], R150 ;  /* 0x0018489601007387 */ /* 0x000fe80000100a00 */
[----:B------:R-:W4:Y:S04]  /*23ae0*/  LDL.LU.64 R118, [R1+0x1a80] ;  /* 0x001a800001767983 */ /* 0x000f280000300a00 */
[----:B------:R-:W-:Y:S04]  /*23af0*/  STL.64 [R1+0x1840], R148 ;  /* 0x0018409401007387 */ /* 0x000fe80000100a00 */
[----:B------:R-:W4:Y:S01]  /*23b00*/  LDL.LU.64 R116, [R1+0x1a78] ;  /* 0x001a780001747983 */ /* 0x000f220000300a00 */
[----:B---3--:R-:W-:-:S03]  /*23b10*/  IMAD.WIDE R146, R2, 0x4, R146 ;  /* 0x0000000402927825 */ /* 0x008fc600078e0292 */
[----:B------:R-:W-:Y:S01]  /*23b20*/  LDGSTS.E [R5+0x39a80], desc[UR36][R154.64], !P5 ;  /* 0x39a800009a057fae */ /* 0x000fe2000e9a1024 */
[----:B--2---:R-:W-:-:S03]  /*23b30*/  IMAD.WIDE R144, R2, 0x4, R144 ;  /* 0x0000000402907825 */ /* 0x004fc600078e0290 */
[----:B------:R-:W-:Y:S01]  /*23b40*/  STL.64 [R1+0x1838], R146 ;  /* 0x0018389201007387 */ /* 0x000fe20000100a00 */
[----:B----4-:R-:W-:-:S03]  /*23b50*/  IMAD.WIDE R142, R2, 0x4, R142 ;  /* 0x00000004028e7825 */ /* 0x010fc600078e028e */
[----:B------:R-:W2:Y:S01]  /*23b60*/  LDL.LU.64 R114, [R1+0x1a70] ;  /* 0x001a700001727983 */ /* 0x000ea20000300a00 */
[----:B------:R-:W-:-:S03]  /*23b70*/  IMAD.WIDE R140, R2, 0x4, R140 ;  /* 0x00000004028c7825 */ /* 0x000fc600078e028c */
[----:B------:R-:W-:Y:S01]  /*23b80*/  STL.64 [R1+0x1830], R144 ;  /* 0x0018309001007387 */ /* 0x000fe20000100a00 */
[----:B------:R-:W-:-:S03]  /*23b90*/  IMAD.WIDE R138, R2, 0x4, R138 ;  /* 0x00000004028a7825 */ /* 0x000fc600078e028a */
[----:B------:R-:W3:Y:S01]  /*23ba0*/  LDL.LU.64 R112, [R1+0x1a68] ;  /* 0x001a680001707983 */ /* 0x000ee20000300a00 */
[----:B------:R-:W-:-:S03]  /*23bb0*/  IMAD.WIDE R136, R2, 0x4, R136 ;  /* 0x0000000402887825 */ /* 0x000fc600078e0288 */
[----:B------:R-:W4:Y:S04]  /*23bc0*/  LDL.LU.64 R110, [R1+0x1a60] ;  /* 0x001a6000016e7983 */ /* 0x000f280000300a00 */
[----:B------:R-:W-:Y:S04]  /*23bd0*/  STL.64 [R1+0x1828], R142 ;  /* 0x0018288e01007387 */ /* 0x000fe80000100a00 */
[----:B------:R-:W4:Y:S04]  /*23be0*/  LDL.LU.64 R108, [R1+0x1a58] ;  /* 0x001a5800016c7983 */ /* 0x000f280000300a00 */
[----:B------:R-:W-:Y:S04]  /*23bf0*/  STL.64 [R1+0x1820], R140 ;  /* 0x0018208c01007387 */ /* 0x000fe80000100a00 */
[----:B------:R-:W4:Y:S04]  /*23c00*/  LDL.LU.64 R106, [R1+0x1a50] ;  /* 0x001a5000016a7983 */ /* 0x000f280000300a00 */
        /* <DEDUP_REMOVED lines=17> */
[----:B------:R-:W4:Y:S04]  /*23d20*/  LDL.LU.64 R94, [R1+0x1a20] ;  /* 0x001a2000015e7983 */ /* 0x000f280000300a00 */
[----:B------:R-:W-:Y:S01]  /*23d30*/  STL.64 [R1+0x18f0], R128 ;  /* 0x0018f08001007387 */ /* 0x000fe20000100a00 */
[----:B------:R-:W-:-:S03]  /*23d40*/  IMAD.WIDE R126, R2, 0x4, R126 ;  /* 0x00000004027e7825 */ /* 0x000fc600078e027e */
[----:B------:R-:W4:Y:S04]  /*23d50*/  LDL.LU.64 R92, [R1+0x1a18] ;  /* 0x001a1800015c7983 */ /* 0x000f280000300a00 */
[----:B------:R-:W-:Y:S04]  /*23d60*/  STL.64 [R1+0x18e8], R126 ;  /* 0x0018e87e01007387 */ /* 0x000fe80000100a00 */
[----:B------:R-:W4:Y:S04]  /*23d70*/  LDL.LU.64 R90, [R1+0x1a10] ;  /* 0x001a1000015a7983 */ /* 0x000f280000300a00 */
[----:B------:R-:W-:Y:S04]  /*23d80*/  LDGSTS.E [R5+0x39f80], desc[UR36][R134.64], !P5 ;  /* 0x39f8000086057fae */ /* 0x000fe8000e9a1024 */
[----:B------:R-:W-:Y:S04]  /*23d90*/  LDGSTS.E [R5+0x3b800], desc[UR36][R132.64], !P3 ;  /* 0x3b80000084057fae */ /* 0x000fe8000d9a1024 */
[----:B------:R-:W-:Y:S04]  /*23da0*/  LDGSTS.E [R5+0x3b880], desc[UR36][R130.64], !P3 ;  /* 0x3b88000082057fae */ /* 0x000fe8000d9a1024 */
[----:B------:R-:W-:Y:S04]  /*23db0*/  LDGSTS.E [R5+0x3b900], desc[UR36][R128.64], !P3 ;  /* 0x3b90000080057fae */ /* 0x000fe8000d9a1024 */
[----:B------:R-:W-:Y:S01]  /*23dc0*/  LDGSTS.E [R5+0x3b980], desc[UR36][R126.64], !P3 ;  /* 0x3b9800007e057fae */ /* 0x000fe2000d9a1024 */
[----:B------:R-:W-:-:S05]  /*23dd0*/  IMAD.WIDE R124, R2, 0x4, R124 ;  /* 0x00000004027c7825 */ /* 0x000fca00078e027c */
[----:B------:R-:W-:Y:S01]  /*23de0*/  STL.64 [R1+0x18e0], R124 ;  /* 0x0018e07c01007387 */ /* 0x000fe20000100a00 */
[----:B------:R-:W-:-:S03]  /*23df0*/  IMAD.WIDE R122, R2, 0x4, R122 ;  /* 0x00000004027a7825 */ /* 0x000fc600078e027a */
[----:B------:R-:W4:Y:S04]  /*23e00*/  LDL.LU.64 R88, [R1+0x1a08] ;  /* 0x001a080001587983 */ /* 0x000f280000300a00 */
[----:B------:R-:W-:Y:S04]  /*23e10*/  STL.64 [R1+0x18d8], R122 ;  /* 0x0018d87a01007387 */ /* 0x000fe80000100a00 */
[----:B------:R-:W4:Y:S01]  /*23e20*/  LDL.LU.64 R86, [R1+0x1a00] ;  /* 0x001a000001567983 */ /* 0x000f220000300a00 */
[----:B------:R-:W-:-:S03]  /*23e30*/  IMAD.WIDE R120, R2, 0x4, R120 ;  /* 0x0000000402787825 */ /* 0x000fc600078e0278 */
[----:B------:R-:W-:Y:S01]  /*23e40*/  LDGSTS.E [R5+0x3ba00], desc[UR36][R124.64], !P3 ;  /* 0x3ba000007c057fae */ /* 0x000fe2000d9a1024 */
[----:B------:R-:W-:-:S03]  /*23e50*/  IMAD.WIDE R118, R2, 0x4, R118 ;  /* 0x0000000402767825 */ /* 0x000fc600078e0276 */
[----:B------:R-:W-:Y:S04]  /*23e60*/  STL.64 [R1+0x18d0], R120 ;  /* 0x0018d07801007387 */ /* 0x000fe80000100a00 */
[----:B------:R-:W-:Y:S01]  /*23e70*/  STL.64 [R1+0x18c8], R118 ;  /* 0x0018c87601007387 */ /* 0x000fe20000100a00 */
[----:B------:R-:W-:-:S03]  /*23e80*/  IMAD.WIDE R116, R2, 0x4, R116 ;  /* 0x0000000402747825 */ /* 0x000fc600078e0274 */
[----:B------:R-:W4:Y:S04]  /*23e90*/  LDL.LU.64 R84, [R1+0x19f8] ;  /* 0x0019f80001547983 */ /* 0x000f280000300a00 */
[----:B------:R-:W-:Y:S04]  /*23ea0*/  STL.64 [R1+0x18c0], R116 ;  /* 0x0018c07401007387 */ /* 0x000fe80000100a00 */
[----:B------:R-:W4:Y:S01]  /*23eb0*/  LDL.LU.64 R82, [R1+0x19f0] ;  /* 0x0019f00001527983 */ /* 0x000f220000300a00 */
[----:B--2---:R-:W-:-:S03]  /*23ec0*/  IMAD.WIDE R114, R2, 0x4, R114 ;  /* 0x0000000402727825 */ /* 0x004fc600078e0272 */
[----:B------:R-:W-:Y:S01]  /*23ed0*/  LDGSTS.E [R5+0x3ba80], desc[UR36][R122.64], !P3 ;  /* 0x3ba800007a057fae */ /* 0x000fe2000d9a1024 */
[----:B---3--:R-:W-:-:S03]  /*23ee0*/  IMAD.WIDE R112, R2, 0x4, R112 ;  /* 0x0000000402707825 */ /* 0x008fc600078e0270 */
[----:B------:R-:W-:Y:S01]  /*23ef0*/  STL.64 [R1+0x18b8], R114 ;  /* 0x0018b87201007387 */ /* 0x000fe20000100a00 */
[----:B----4-:R-:W-:-:S03]  /*23f00*/  IMAD.WIDE R110, R2, 0x4, R110 ;  /* 0x00000004026e7825 */ /* 0x010fc600078e026e */
[----:B------:R-:W-:Y:S04]  /*23f10*/  STL.64 [R1+0x18b0], R112 ;  /* 0x0018b07001007387 */ /* 0x000fe80000100a00 */
[----:B------:R-:W2:Y:S01]  /*23f20*/  LDL.LU.64 R80, [R1+0x19e8] ;  /* 0x0019e80001507983 */ /* 0x000ea20000300a00 */
[----:B------:R-:W-:-:S03]  /*23f30*/  IMAD.WIDE R108, R2, 0x4, R108 ;  /* 0x00000004026c7825 */ /* 0x000fc600078e026c */
[----:B------:R-:W-:Y:S01]  /*23f40*/  STL.64 [R1+0x18a8], R110 ;  /* 0x0018a86e01007387 */ /* 0x000fe20000100a00 */
[----:B------:R-:W-:-:S03]  /*23f50*/  UIADD3 UR6, UPT, UPT, UR6, -0x80, URZ ;  /* 0xffffff8006067890 */ /* 0x000fc6000fffe0ff */
[----:B------:R-:W-:Y:S01]  /*23f60*/  LDGSTS.E [R5+0x3bb00], desc[UR36][R120.64], !P3 ;  /* 0x3bb0000078057fae */ /* 0x000fe2000d9a1024 */
[----:B------:R-:W-:-:S03]  /*23f70*/  IMAD.WIDE R106, R2, 0x4, R106 ;  /* 0x00000004026a7825 */ /* 0x000fc600078e026a */
[----:B------:R-:W-:Y:S04]  /*23f80*/  LDGSTS.E [R5+0x3bb80], desc[UR36][R118.64], !P3 ;  /* 0x3bb8000076057fae */ /* 0x000fe8000d9a1024 */
[----:B------:R-:W-:Y:S01]  /*23f90*/  LDGSTS.E [R5+0x3bc00], desc[UR36][R116.64], !P3 ;  /* 0x3bc0000074057fae */ /* 0x000fe2000d9a1024 */
[----:B------:R-:W-:-:S03]  /*23fa0*/  IMAD.WIDE R104, R2, 0x4, R104 ;  /* 0x0000000402687825 */ /* 0x000fc600078e0268 */
[----:B------:R-:W-:Y:S01]  /*23fb0*/  LDGSTS.E [R5+0x3bc80], desc[UR36][R114.64], !P3 ;  /* 0x3bc8000072057fae */ /* 0x000fe2000d9a1024 */
[----:B------:R-:W-:-:S03]  /*23fc0*/  IMAD.WIDE R102, R2, 0x4, R78 ;  /* 0x0000000402667825 */ /* 0x000fc600078e024e */
[----:B------:R-:W-:Y:S04]  /*23fd0*/  LDGSTS.E [R5+0x3bd00], desc[UR36][R112.64], !P3 ;  /* 0x3bd0000070057fae */ /* 0x000fe8000d9a1024 */
[----:B------:R-:W3:Y:S04]  /*23fe0*/  LDL.LU.64 R78, [R1+0x19e0] ;  /* 0x0019e000014e7983 */ /* 0x000ee80000300a00 */
[----:B------:R-:W-:Y:S04]  /*23ff0*/  STL.64 [R1+0x18a0], R108 ;  /* 0x0018a06c01007387 */ /* 0x000fe80000100a00 */
[----:B------:R-:W-:Y:S04]  /*24000*/  STL.64 [R1+0x1898], R106 ;  /* 0x0018986a01007387 */ /* 0x000fe80000100a00 */
[----:B------:R-:W4:Y:S04]  /*24010*/  LDL.LU.64 R76, [R1+0x19d8] ;  /* 0x0019d800014c7983 */ /* 0x000f280000300a00 */
[----:B------:R-:W-:Y:S04]  /*24020*/  STL.64 [R1+0x1890], R104 ;  /* 0x0018906801007387 */ /* 0x000fe80000100a00 */
[----:B------:R-:W4:Y:S04]  /*24030*/  LDL.LU.64 R74, [R1+0x19d0] ;  /* 0x0019d000014a7983 */ /* 0x000f280000300a00 */
[----:B------:R-:W-:Y:S01]  /*24040*/  STL.64 [R1+0x1888], R102 ;  /* 0x0018886601007387 */ /* 0x000fe20000100a00 */
[----:B------:R-:W-:-:S03]  /*24050*/  IMAD.WIDE R96, R2, 0x4, R96 ;  /* 0x0000000402607825 */ /* 0x000fc600078e0260 */
[----:B------:R-:W-:Y:S01]  /*24060*/  LDGSTS.E [R5+0x3bd80], desc[UR36][R110.64], !P3 ;  /* 0x3bd800006e057fae */ /* 0x000fe2000d9a1024 */
[----:B------:R-:W-:-:S03]  /*24070*/  IMAD.WIDE R94, R2, 0x4, R94 ;  /* 0x00000004025e7825 */ /* 0x000fc600078e025e */
[----:B------:R-:W-:Y:S04]  /*24080*/  STL.64 [R1+0x1a28], R96 ;  /* 0x001a286001007387 */ /* 0x000fe80000100a00 */
[----:B------:R-:W4:Y:S01]  /*24090*/  LDL.LU.64 R72, [R1+0x19c8] ;  /* 0x0019c80001487983 */ /* 0x000f220000300a00 */
[----:B------:R-:W-:-:S03]  /*240a0*/  IMAD.WIDE R92, R2, 0x4, R92 ;  /* 0x00000004025c7825 */ /* 0x000fc600078e025c */
[----:B------:R-:W4:Y:S04]  /*240b0*/  LDL.LU.64 R70, [R1+0x19c0] ;  /* 0x0019c00001467983 */ /* 0x000f280000300a00 */
[----:B------:R-:W-:Y:S01]  /*240c0*/  STL.64 [R1+0x1a20], R94 ;  /* 0x001a205e01007387 */ /* 0x000fe20000100a00 */
[----:B------:R-:W-:-:S03]  /*240d0*/  IMAD.WIDE R90, R2, 0x4, R90 ;  /* 0x00000004025a7825 */ /* 0x000fc600078e025a */
[----:B------:R-:W4:Y:S04]  /*240e0*/  LDL.LU.64 R64, [R1+0x19a8] ;  /* 0x0019a80001407983 */ /* 0x000f280000300a00 */
[----:B------:R-:W4:Y:S04]  /*240f0*/  LDL.LU.64 R62, [R1+0x19a0] ;  /* 0x0019a000013e7983 */ /* 0x000f280000300a00 */
[----:B------:R-:W-:Y:S04]  /*24100*/  STL.64 [R1+0x1a18], R92 ;  /* 0x001a185c01007387 */ /* 0x000fe80000100a00 */
[----:B------:R-:W4:Y:S04]  /*24110*/  LDL.LU.64 R60, [R1+0x1998] ;  /* 0x00199800013c7983 */ /* 0x000f280000300a00 */
[----:B------:R-:W4:Y:S04]  /*24120*/  LDL.LU.64 R58, [R1+0x1990] ;  /* 0x00199000013a7983 */ /* 0x000f280000300a00 */
[----:B------:R-:W-:Y:S04]  /*24130*/  STL.64 [R1+0x1a10], R90 ;  /* 0x001a105a01007387 */ /* 0x000fe80000100a00 */
[----:B------:R-:W4:Y:S04]  /*24140*/  LDL.LU.64 R56, [R1+0x1988] ;  /* 0x0019880001387983 */ /* 0x000f280000300a00 */
[----:B------:R-:W4:Y:S01]  /*24150*/  LDL.LU.64 R54, [R1+0x1980] ;  /* 0x0019800001367983 */ /* 0x000f220000300a00 */
[----:B------:R-:W-:-:S03]  /*24160*/  IMAD.WIDE R88, R2, 0x4, R88 ;  /* 0x0000000402587825 */ /* 0x000fc600078e0258 */
[----:B------:R-:W-:Y:S04]  /*24170*/  LDGSTS.E [R5+0x3be00], desc[UR36][R108.64], !P3 ;  /* 0x3be000006c057fae */ /* 0x000fe8000d9a1024 */
[----:B------:R-:W-:Y:S01]  /*24180*/  STL.64 [R1+0x1a08], R88 ;  /* 0x001a085801007387 */ /* 0x000fe20000100a00 */
[----:B------:R-:W-:-:S03]  /*24190*/  IMAD.WIDE R86, R2, 0x4, R86 ;  /* 0x0000000402567825 */ /* 0x000fc600078e0256 */
[----:B------:R-:W4:Y:S04]  /*241a0*/  LDL.LU.64 R52, [R1+0x1978] ;  /* 0x0019780001347983 */ /* 0x000f280000300a00 */
[----:B------:R-:W4:Y:S04]  /*241b0*/  LDL.LU.64 R50, [R1+0x1970] ;  /* 0x0019700001327983 */ /* 0x000f280000300a00 */
[----:B------:R-:W-:Y:S04]  /*241c0*/  STL.64 [R1+0x19b8], R86 ;  /* 0x0019b85601007387 */ /* 0x000fe80000100a00 */
[----:B------:R-:W4:Y:S04]  /*241d0*/  LDL.LU.64 R48, [R1+0x1968] ;  /* 0x0019680001307983 */ /* 0x000f280000300a00 */
[----:B------:R-:W4:Y:S01]  /*241e0*/  LDL.LU.64 R46, [R1+0x1960] ;  /* 0x00196000012e7983 */ /* 0x000f220000300a00 */
[----:B------:R-:W-:-:S04]  /*241f0*/  IMAD.WIDE R84, R2, 0x4, R84 ;  /* 0x0000000402547825 */ /* 0x000fc800078e0254 */
[C---:B------:R-:W-:Y:S01]  /*24200*/  IMAD.WIDE R82, R2.reuse, 0x4, R82 ;  /* 0x0000000402527825 */ /* 0x040fe200078e0252 */
[----:B------:R-:W-:Y:S04]  /*24210*/  STL.64 [R1+0x19b0], R84 ;  /* 0x0019b05401007387 */ /* 0x000fe80000100a00 */
[----:B------:R-:W4:Y:S04]  /*24220*/  LDL.LU.64 R44, [R1+0x1958] ;  /* 0x00195800012c7983 */ /* 0x000f280000300a00 */
[----:B------:R-:W4:Y:S04]  /*24230*/  LDL.LU.64 R42, [R1+0x1950] ;  /* 0x00195000012a7983 */ /* 0x000f280000300a00 */
[----:B------:R-:W-:Y:S04]  /*24240*/  STL.64 [R1+0x1938], R82 ;  /* 0x0019385201007387 */ /* 0x000fe80000100a00 */
[----:B------:R-:W4:Y:S04]  /*24250*/  LDL.LU.64 R40, [R1+0x1948] ;  /* 0x0019480001287983 */ /* 0x000f280000300a00 */
[----:B------:R-:W4:Y:S01]  /*24260*/  LDL.LU.64 R38, [R1+0x1940] ;  /* 0x0019400001267983 */ /* 0x000f220000300a00 */
[----:B--2---:R-:W-:Y:S01]  /*24270*/  IMAD.WIDE R80, R2, 0x4, R80 ;  /* 0x0000000402507825 */ /* 0x004fe200078e0250 */
[----:B------:R-:W-:-:S02]  /*24280*/  UISETP.GE.U32.AND UP0, UPT, UR6, 0x7fffff41, UPT ;  /* 0x7fffff410600788c */ /* 0x000fc4000bf06070 */
[----:B------:R-:W-:Y:S04]  /*24290*/  LDGSTS.E [R5+0x3be80], desc[UR36][R106.64], !P3 ;  /* 0x3be800006a057fae */ /* 0x000fe8000d9a1024 */
[----:B------:R-:W-:Y:S04]  /*242a0*/  STL.64 [R1+0x1930], R80 ;  /* 0x0019305001007387 */ /* 0x000fe80000100a00 */
[----:B------:R-:W-:Y:S04]  /*242b0*/  LDGSTS.E [R5+0x3bf00], desc[UR36][R104.64], !P3 ;  /* 0x3bf0000068057fae */ /* 0x000fe8000d9a1024 */
[----:B------:R-:W-:Y:S01]  /*242c0*/  LDGSTS.E [R5+0x3bf80], desc[UR36][R102.64], !P3 ;  /* 0x3bf8000066057fae */ /* 0x000fe2000d9a1024 */
[----:B---3--:R-:W-:-:S03]  /*242d0*/  IMAD.WIDE R78, R2, 0x4, R78 ;  /* 0x00000004024e7825 */ /* 0x008fc600078e024e */
[----:B------:R-:W-:Y:S04]  /*242e0*/  LDGSTS.E [R5+0x3d800], desc[UR36][R100.64], !P4 ;  /* 0x3d80000064057fae */ /* 0x000fe8000e1a1024 */
[----:B------:R-:W-:Y:S01]  /*242f0*/  STL.64 [R1+0x1928], R78 ;  /* 0x0019284e01007387 */ /* 0x000fe20000100a00 */
[----:B----4-:R-:W-:-:S03]  /*24300*/  IMAD.WIDE R76, R2, 0x4, R76 ;  /* 0x00000004024c7825 */ /* 0x010fc600078e024c */
[----:B------:R-:W-:Y:S01]  /*24310*/  LDGSTS.E [R5+0x3d880], desc[UR36][R98.64], !P4 ;  /* 0x3d88000062057fae */ /* 0x000fe2000e1a1024 */
[----:B------:R-:W-:-:S03]  /*24320*/  IMAD.WIDE R74, R2, 0x4, R74 ;  /* 0x00000004024a7825 */ /* 0x000fc600078e024a */
[----:B------:R-:W-:Y:S04]  /*24330*/  STL.64 [R1+0x1920], R76 ;  /* 0x0019204c01007387 */ /* 0x000fe80000100a00 */
[----:B------:R-:W-:Y:S01]  /*24340*/  STL.64 [R1+0x1918], R74 ;  /* 0x0019184a01007387 */ /* 0x000fe20000100a00 */
[----:B------:R-:W-:-:S03]  /*24350*/  IMAD.WIDE R72, R2, 0x4, R72 ;  /* 0x0000000402487825 */ /* 0x000fc600078e0248 */
[----:B------:R-:W-:Y:S01]  /*24360*/  LDGSTS.E [R5+0x3d900], desc[UR36][R96.64], !P4 ;  /* 0x3d90000060057fae */ /* 0x000fe2000e1a1024 */
        /* <DEDUP_REMOVED lines=14> */
[----:B------:R-:W-:Y:S01]  /*24450*/  STL.64 [R1+0x1980], R54 ;  /* 0x0019803601007387 */ /* 0x000fe20000100a00 */
[----:B------:R-:W-:-:S04]  /*24460*/  IMAD.WIDE R52, R2, 0x4, R52 ;  /* 0x0000000402347825 */ /* 0x000fc800078e0234 */
[C---:B------:R-:W-:Y:S01]  /*24470*/  IMAD.WIDE R50, R2.reuse, 0x4, R50 ;  /* 0x0000000402327825 */ /* 0x040fe200078e0232 */
[----:B------:R-:W-:Y:S03]  /*24480*/  STL.64 [R1+0x1978], R52 ;  /* 0x0019783401007387 */ /* 0x000fe60000100a00 */
[C---:B------:R-:W-:Y:S01]  /*24490*/  IMAD.WIDE R48, R2.reuse, 0x4, R48 ;  /* 0x0000000402307825 */ /* 0x040fe200078e0230 */
[----:B------:R-:W-:Y:S03]  /*244a0*/  STL.64 [R1+0x1970], R50 ;  /* 0x0019703201007387 */ /* 0x000fe60000100a00 */
[C---:B------:R-:W-:Y:S01]  /*244b0*/  IMAD.WIDE R46, R2.reuse, 0x4, R46 ;  /* 0x00000004022e7825 */ /* 0x040fe200078e022e */
[----:B------:R-:W-:Y:S04]  /*244c0*/  STL.64 [R1+0x1968], R48 ;  /* 0x0019683001007387 */ /* 0x000fe80000100a00 */
[----:B------:R-:W-:Y:S01]  /*244d0*/  STL.64 [R1+0x1960], R46 ;  /* 0x0019602e01007387 */ /* 0x000fe20000100a00 */
[----:B------:R-:W-:-:S04]  /*244e0*/  IMAD.WIDE R44, R2, 0x4, R44 ;  /* 0x00000004022c7825 */ /* 0x000fc800078e022c */
[C---:B------:R-:W-:Y:S01]  /*244f0*/  IMAD.WIDE R42, R2.reuse, 0x4, R42 ;  /* 0x00000004022a7825 */ /* 0x040fe200078e022a */
[----:B------:R-:W-:Y:S04]  /*24500*/  STL.64 [R1+0x1958], R44 ;  /* 0x0019582c01007387 */ /* 0x000fe80000100a00 */
[----:B-1----:R-:W5:Y:S01]  /*24510*/  LDL.LU.64 R242, [R1+0x4790] ;  /* 0x0047900001f27983 */ /* 0x002f620000300a00 */
[----:B------:R-:W-:-:S03]  /*24520*/  IMAD.WIDE R40, R2, 0x4, R40 ;  /* 0x0000000402287825 */ /* 0x000fc600078e0228 */
[----:B------:R-:W-:Y:S01]  /*24530*/  STL.64 [R1+0x1950], R42 ;  /* 0x0019502a01007387 */ /* 0x000fe20000100a00 */
[----:B------:R-:W-:-:S03]  /*24540*/  IMAD.WIDE R38, R2, 0x4, R38 ;  /* 0x0000000402267825 */ /* 0x000fc600078e0226 */
[----:B------:R-:W2:Y:S04]  /*24550*/  LDL.LU.64 R246, [R1+0x4788] ;  /* 0x0047880001f67983 */ /* 0x000ea80000300a00 */
[----:B------:R-:W-:Y:S04]  /*24560*/  STL.64 [R1+0x1948], R40 ;  /* 0x0019482801007387 */ /* 0x000fe80000100a00 */
[----:B------:R-:W3:Y:S04]  /*24570*/  LDL.LU.64 R248, [R1+0x4780] ;  /* 0x0047800001f87983 */ /* 0x000ee80000300a00 */
[----:B------:R-:W-:Y:S04]  /*24580*/  STL.64 [R1+0x1940], R38 ;  /* 0x0019402601007387 */ /* 0x000fe80000100a00 */
[----:B------:R-:W4:Y:S04]  /*24590*/  LDL.LU.64 R156, [R1+0x28f8] ;  /* 0x0028f800019c7983 */ /* 0x000f280000300a00 */
[----:B------:R-:W2:Y:S04]  /*245a0*/  LDL.LU.64 R158, [R1+0x28b0] ;  /* 0x0028b000019e7983 */ /* 0x000ea80000300a00 */
        /* <DEDUP_REMOVED lines=13> */
[----:B------:R-:W3:Y:S01]  /*24680*/  LDL.LU.64 R244, [R1+0x24c0] ;  /* 0x0024c00001f47983 */ /* 0x000ee20000300a00 */
[----:B------:R-:W-:-:S03]  /*24690*/  PLOP3.LUT P1, PT, PT, PT, UP0, 0x80, 0x8 ;  /* 0x000000000008781c */ /* 0x000fc60003f2f008 */
        /* <DEDUP_REMOVED lines=29> */
[----:B------:R-:W0:Y:S04]  /*24870*/  LDGDEPBAR ;  /* 0x00000000000079af */ /* 0x000e280000000000 */
[----:B------:R4:W-:Y:S04]  /*24880*/  LDGSTS.E [R3+0x44000], desc[UR36][R36.64], P2 ;  /* 0x4400000024037fae */ /* 0x0009e800091a1024 */
        /* <DEDUP_REMOVED lines=14> */
[----:B------:R1:W-:Y:S01]  /*24970*/  LDGSTS.E [R3+0x47880], desc[UR36][R6.64], P0 ;  /* 0x4788000006037fae */ /* 0x0003e200081a1024 */
[----:B----4-:R-:W-:-:S04]  /*24980*/  IMAD.WIDE R36, R252, 0x4, R156 ;  /* 0x00000004fc247825 */ /* 0x010fc800078e029c */
[C---:B--2---:R-:W-:Y:S01]  /*24990*/  IMAD.WIDE R34, R252.reuse, 0x4, R158 ;  /* 0x00000004fc227825 */ /* 0x044fe200078e029e */
[----:B------:R2:W-:Y:S03]  /*249a0*/  STL.64 [R1+0x1a60], R36 ;  /* 0x001a602401007387 */ /* 0x0005e60000100a00 */
[C---:B---3--:R-:W-:Y:S01]  /*249b0*/  IMAD.WIDE R32, R252.reuse, 0x4, R160 ;  /* 0x00000004fc207825 */ /* 0x048fe200078e02a0 */
        /* <DEDUP_REMOVED lines=26> */
[----:B------:R-:W2:Y:S04]  /*24b60*/  LDL.LU.64 R156, [R1+0x28f0] ;  /* 0x0028f000019c7983 */ /* 0x000ea80000300a00 */
[----:B------:R1:W-:Y:S04]  /*24b70*/  STL.64 [R1+0x4498], R8 ;  /* 0x0044980801007387 */ /* 0x0003e80000100a00 */
[----:B------:R-:W3:Y:S04]  /*24b80*/  LDL.LU.64 R158, [R1+0x28a8] ;  /* 0x0028a800019e7983 */ /* 0x000ee80000300a00 */
[----:B------:R1:W-:Y:S04]  /*24b90*/  STL.64 [R1+0x4490], R6 ;  /* 0x0044900601007387 */ /* 0x0003e80000100a00 */
        /* <DEDUP_REMOVED lines=30> */
[----:B--2---:R-:W-:-:S04]  /*24d80*/  IMAD.WIDE R36, R252, 0x4, R156 ;  /* 0x00000004fc247825 */ /* 0x004fc800078e029c */
[C---:B---3--:R-:W-:Y:S01]  /*24d90*/  IMAD.WIDE R34, R252.reuse, 0x4, R158 ;  /* 0x00000004fc227825 */ /* 0x048fe200078e029e */
[----:B------:R2:W-:Y:S03]  /*24da0*/  STL.64 [R1+0x1a50], R36 ;  /* 0x001a502401007387 */ /* 0x0005e60000100a00 */
[C---:B-1----:R-:W-:Y:S01]  /*24db0*/  IMAD.WIDE R32, R252.reuse, 0x4, R160 ;  /* 0x00000004fc207825 */ /* 0x042fe200078e02a0 */
        /* <DEDUP_REMOVED lines=28> */
[----:B------:R-:W1:Y:S04]  /*24f80*/  LDL.LU.64 R158, [R1+0x28a0] ;  /* 0x0028a000019e7983 */ /* 0x000e680000300a00 */
        /* <DEDUP_REMOVED lines=32> */
[C---:B-1----:R-:W-:Y:S01]  /*25190*/  IMAD.WIDE R34, R252.reuse, 0x4, R158 ;  /* 0x00000004fc227825 */ /* 0x042fe200078e029e */
        /* <DEDUP_REMOVED lines=28> */
[----:B------:R-:W1:Y:S04]  /*25360*/  LDL.LU.64 R156, [R1+0x28e0] ;  /* 0x0028e000019c7983 */ /* 0x000e680000300a00 */
[----:B------:R1:W-:Y:S04]  /*25370*/  STL.64 [R1+0x4420], R8 ;  /* 0x0044200801007387 */ /* 0x0003e80000100a00 */
[----:B------:R-:W2:Y:S04]  /*25380*/  LDL.LU.64 R158, [R1+0x2898] ;  /* 0x00289800019e7983 */ /* 0x000ea80000300a00 */
        /* <DEDUP_REMOVED lines=30> */
[----:B------:R1:W-:Y:S02]  /*25570*/  LDGSTS.E [R247+0x47b80], desc[UR36][R6.64], P0 ;  /* 0x47b8000006f77fae */ /* 0x0003e400081a1024 */
[----:B-1----:R-:W-:-:S04]  /*25580*/  IMAD.WIDE R36, R252, 0x4, R156 ;  /* 0x00000004fc247825 */ /* 0x002fc800078e029c */
        /* <DEDUP_REMOVED lines=129> */
[----:B------:R-:W-:Y:S03]  /*25da0*/  STL.64 [R1+0x19d8], R36 ;  /* 0x0019d82401007387 */ /* 0x000fe60000100a00 */
        /* <DEDUP_REMOVED lines=45> */
[----:B------:R-:W-:Y:S04]  /*26080*/  LDGSTS.E [R5+0x44600], desc[UR36][R36.64], P2 ;  /* 0x4460000024057fae */ /* 0x000fe800091a1024 */
        /* <DEDUP_REMOVED lines=47> */
[----:B------:R2:W-:Y:S04]  /*26380*/  STL [R1+0xd78], RZ ;  /* 0x000d78ff01007387 */ /* 0x0005e80000100800 */
        /* <DEDUP_REMOVED lines=237> */
[----:B------:R2:W-:Y:S04]  /*27260*/  STL [R1], RZ ;  /* 0x000000ff01007387 */ /* 0x0005e80000100800 */
        /* <DEDUP_REMOVED lines=574> */
[----:B------:R-:W-:Y:S04]  /*29650*/  LDGSTS.E [R249+0x44700], desc[UR36][R34.64], P2 ;  /* 0x4470000022f97fae */ /* 0x000fe800091a1024 */
        /* <DEDUP_REMOVED lines=29> */
[----:B------:R3:W-:Y:S04]  /*29830*/  LDGSTS.E [R249+0x47f80], desc[UR36][R4.64], P0 ;  /* 0x47f8000004f97fae */ /* 0x0007e800081a1024 */
[----:B------:R2:W-:Y:S04]  /*29840*/  STL [R1+0x348], RZ ;  /* 0x000348ff01007387 */ /* 0x0005e80000100800 */
[----:B------:R-:W0:Y:S04]  /*29850*/  LDGDEPBAR ;  /* 0x00000000000079af */ /* 0x000e280000000000 */
[----:B------:R2:W-:Y:S01]  /*29860*/  STL [R1+0x34c], RZ ;  /* 0x00034cff01007387 */ /* 0x0005e20000100800 */
[----:B------:R-:W-:Y:S01]  /*29870*/  UISETP.GE.AND UP0, UPT, UR7, 0x40, UPT ;  /* 0x000000400700788c */ /* 0x000fe2000bf06270 */
[----:B---3--:R-:W-:-:S02]  /*29880*/  CS2R R248, SRZ ;  /* 0x0000000000f87805 */ /* 0x008fc4000001ff00 */
[----:B------:R-:W-:Y:S02]  /*29890*/  CS2R R250, SRZ ;  /* 0x0000000000fa7805 */ /* 0x000fe4000001ff00 */
[----:B------:R-:W-:Y:S02]  /*298a0*/  CS2R R244, SRZ ;  /* 0x0000000000f47805 */ /* 0x000fe4000001ff00 */
[----:B------:R-:W-:Y:S02]  /*298b0*/  CS2R R246, SRZ ;  /* 0x0000000000f67805 */ /* 0x000fe4000001ff00 */
[----:B-1----:R-:W-:Y:S02]  /*298c0*/  CS2R R4, SRZ ;  /* 0x0000000000047805 */ /* 0x002fe4000001ff00 */
[----:B------:R-:W-:Y:S02]  /*298d0*/  CS2R R6, SRZ ;  /* 0x0000000000067805 */ /* 0x000fe4000001ff00 */
[----:B------:R-:W-:-:S02]  /*298e0*/  CS2R R8, SRZ ;  /* 0x0000000000087805 */ /* 0x000fc4000001ff00 */
[----:B------:R-:W-:Y:S02]  /*298f0*/  CS2R R10, SRZ ;  /* 0x00000000000a7805 */ /* 0x000fe4000001ff00 */
[----:B------:R-:W-:Y:S02]  /*29900*/  CS2R R12, SRZ ;  /* 0x00000000000c7805 */ /* 0x000fe4000001ff00 */
[----:B------:R-:W-:Y:S02]  /*29910*/  CS2R R14, SRZ ;  /* 0x00000000000e7805 */ /* 0x000fe4000001ff00 */
[----:B------:R-:W-:Y:S02]  /*29920*/  CS2R R16, SRZ ;  /* 0x0000000000107805 */ /* 0x000fe4000001ff00 */
        /* <DEDUP_REMOVED lines=84> */
[----:B------:R-:W-:Y:S01]  /*29e70*/  CS2R R186, SRZ ;  /* 0x0000000000ba7805 */ /* 0x000fe2000001ff00 */
[----:B--2---:R-:W-:Y:S06]  /*29e80*/  BRA.U !UP0, `(.L_x_0) ;  /* 0x00000731087c7547 */ /* 0x004fec000b800000 */
[----:B------:R-:W2:Y:S04]  /*29e90*/  LDL.LU.64 R178, [R1+0x22e0] ;  /* 0x0022e00001b27983 */ /* 0x000ea80000300a00 */
[----:B------:R-:W3:Y:S04]  /*29ea0*/  LDL.LU.64 R180, [R1+0x22e8] ;  /* 0x0022e80001b47983 */ /* 0x000ee80000300a00 */
[----:B------:R-:W4:Y:S04]  /*29eb0*/  LDL.LU.64 R182, [R1+0x22f0] ;  /* 0x0022f00001b67983 */ /* 0x000f280000300a00 */
[----:B------:R-:W3:Y:S04]  /*29ec0*/  LDL.LU.64 R184, [R1+0x22f8] ;  /* 0x0022f80001b87983 */ /* 0x000ee80000300a00 */
[----:B------:R-:W3:Y:S04]  /*29ed0*/  LDL.LU.64 R186, [R1+0x2300] ;  /* 0x0023000001ba7983 */ /* 0x000ee80000300a00 */
[----:B------:R-:W4:Y:S04]  /*29ee0*/  LDL.LU.64 R166, [R1+0x2308] ;  /* 0x0023080001a67983 */ /* 0x000f280000300a00 */
[----:B------:R-:W4:Y:S04]  /*29ef0*/  LDL.LU.64 R172, [R1+0x2310] ;  /* 0x0023100001ac7983 */ /* 0x000f280000300a00 */
[----:B------:R-:W4:Y:S04]  /*29f00*/  LDL.LU.64 R174, [R1+0x2318] ;  /* 0x0023180001ae7983 */ /* 0x000f280000300a00 */
[----:B------:R-:W4:Y:S04]  /*29f10*/  LDL.LU.64 R176, [R1+0x2320] ;  /* 0x0023200001b07983 */ /* 0x000f280000300a00 */
[----:B------:R-:W4:Y:S04]  /*29f20*/  LDL.LU.64 R168, [R1+0x2328] ;  /* 0x0023280001a87983 */ /* 0x000f280000300a00 */
[----:B------:R-:W4:Y:S04]  /*29f30*/  LDL.LU.64 R170, [R1+0x2330] ;  /* 0x0023300001aa7983 */ /* 0x000f280000300a00 */
[----:B--2---:R1:W-:Y:S01]  /*29f40*/  STL [R1+0x39c8], R178 ;  /* 0x0039c8b201007387 */ /* 0x0043e20000100800 */
[----:B------:R-:W-:-:S03]  /*29f50*/  MOV R0, R179 ;  /* 0x000000b300007202 */ /* 0x000fc60000000f00 */
[----:B-1----:R-:W2:Y:S04]  /*29f60*/  LDL.LU.64 R178, [R1+0x2338] ;  /* 0x0023380001b27983 */ /* 0x002ea80000300a00 */
[----:B------:R1:W-:Y:S04]  /*29f70*/  STL [R1+0x39c4], R0 ;  /* 0x0039c40001007387 */ /* 0x0003e80000100800 */
[----:B---3--:R3:W-:Y:S01]  /*29f80*/  STL [R1+0x39d0], R180 ;  /* 0x0039d0b401007387 */ /* 0x0087e20000100800 */
[----:B-1----:R-:W-:-:S03]  /*29f90*/  IMAD.MOV.U32 R0, RZ, RZ, R181 ;  /* 0x000000ffff007224 */ /* 0x002fc600078e00b5 */
[----:B---3--:R-:W3:Y:S04]  /*29fa0*/  LDL.LU.64 R180, [R1+0x2340] ;  /* 0x0023400001b47983 */ /* 0x008ee80000300a00 */
[----:B------:R1:W-:Y:S04]  /*29fb0*/  STL [R1+0x39cc], R0 ;  /* 0x0039cc0001007387 */ /* 0x0003e80000100800 */
[----:B----4-:R4:W-:Y:S01]  /*29fc0*/  STL [R1+0x39d8], R182 ;  /* 0x0039d8b601007387 */ /* 0x0109e20000100800 */
[----:B-1----:R-:W-:-:S03]  /*29fd0*/  IMAD.MOV.U32 R0, RZ, RZ, R183 ;  /* 0x000000ffff007224 */ /* 0x002fc600078e00b7 */
[----:B----4-:R-:W4:Y:S04]  /*29fe0*/  LDL.LU.64 R182, [R1+0x2348] ;  /* 0x0023480001b67983 */ /* 0x010f280000300a00 */
[----:B------:R1:W-:Y:S04]  /*29ff0*/  STL [R1+0x39d4], R0 ;  /* 0x0039d40001007387 */ /* 0x0003e80000100800 */
[----:B------:R1:W-:Y:S02]  /*2a000*/  STL [R1+0x39e0], R184 ;  /* 0x0039e0b801007387 */ /* 0x0003e40000100800 */
[----:B-1----:R-:W-:-:S02]  /*2a010*/  IMAD.MOV.U32 R0, RZ, RZ, R185 ;  /* 0x000000ffff007224 */ /* 0x002fc400078e00b9 */
[----:B------:R-:W4:Y:S04]  /*2a020*/  LDL.LU.64 R184, [R1+0x2350] ;  /* 0x0023500001b87983 */ /* 0x000f280000300a00 */
[----:B------:R1:W-:Y:S04]  /*2a030*/  STL [R1+0x39dc], R0 ;  /* 0x0039dc0001007387 */ /* 0x0003e80000100800 */
[----:B------:R1:W-:Y:S02]  /*2a040*/  STL [R1+0x39e8], R186 ;  /* 0x0039e8ba01007387 */ /* 0x0003e40000100800 */
[----:B-1----:R-:W-:-:S02]  /*2a050*/  MOV R0, R187 ;  /* 0x000000bb00007202 */ /* 0x002fc40000000f00 */
[----:B------:R-:W4:Y:S04]  /*2a060*/  LDL.LU.64 R186, [R1+0x2358] ;  /* 0x0023580001ba7983 */ /* 0x000f280000300a00 */
[----:B------:R1:W-:Y:S04]  /*2a070*/  STL [R1+0x39e4], R0 ;  /* 0x0039e40001007387 */ /* 0x0003e80000100800 */
[----:B------:R1:W-:Y:S02]  /*2a080*/  STL [R1+0x39f0], R166 ;  /* 0x0039f0a601007387 */ /* 0x0003e40000100800 */
[----:B-1----:R-:W-:-:S02]  /*2a090*/  IMAD.MOV.U32 R0, RZ, RZ, R167 ;  /* 0x000000ffff007224 */ /* 0x002fc400078e00a7 */
        /* <DEDUP_REMOVED lines=22> */
[----:B--2---:R2:W-:Y:S01]  /*2a200*/  STL [R1+0x3a20], R178 ;  /* 0x003a20b201007387 */ /* 0x0045e20000100800 */
[----:B-1----:R-:W-:-:S03]  /*2a210*/  IMAD.MOV.U32 R0, RZ, RZ, R179 ;  /* 0x000000ffff007224 */ /* 0x002fc600078e00b3 */
[----:B--2---:R-:W2:Y:S04]  /*2a220*/  LDL.LU.64 R178, [R1+0x668] ;  /* 0x0006680001b27983 */ /* 0x004ea80000300a00 */
[----:B------:R1:W-:Y:S04]  /*2a230*/  STL [R1+0x3a1c], R0 ;  /* 0x003a1c0001007387 */ /* 0x0003e80000100800 */
[----:B---3--:R3:W-:Y:S01]  /*2a240*/  STL [R1+0x3a28], R180 ;  /* 0x003a28b401007387 */ /* 0x0087e20000100800 */
[----:B-1----:R-:W-:-:S03]  /*2a250*/  MOV R0, R181 ;  /* 0x000000b500007202 */ /* 0x002fc60000000f00 */
        /* <DEDUP_REMOVED lines=43> */
[----:B-1----:R-:W-:-:S03]  /*2a510*/  IMAD.MOV.U32 R0, RZ, RZ, R181 ;  /* 0x000000ffff007224 */ /* 0x002fc600078e00b5 */
[----:B---3--:R-:W3:Y:S04]  /*2a520*/  LDL.LU.64 R180, [R1+0x490] ;  /* 0x0004900001b47983 */ /* 0x008ee80000300a00 */
[----:B------:R1:W-:Y:S04]  /*2a530*/  STL [R1+0x3a7c], R0 ;  /* 0x003a7c0001007387 */ /* 0x0003e80000100800 */
[----:B----4-:R4:W-:Y:S01]  /*2a540*/  STL [R1+0x3a88], R182 ;  /* 0x003a88b601007387 */ /* 0x0109e20000100800 */
[----:B-1----:R-:W-:-:S03]  /*2a550*/  MOV R0, R183 ;  /* 0x000000b700007202 */ /* 0x002fc60000000f00 */
        /* <DEDUP_REMOVED lines=79> */
[----:B-1----:R-:W-:-:S03]  /*2aa50*/  MOV R0, R179 ;  /* 0x000000b300007202 */ /* 0x002fc60000000f00 */
        /* <DEDUP_REMOVED lines=238> */
[----:B------:R-:W-:Y:S04]  /*2b940*/  STL [R1+0x3784], R166 ;  /* 0x003784a601007387 */ /* 0x000fe80000100800 */
[----:B------:R-:W4:Y:S01]  /*2b950*/  LDL.LU.64 R164, [R1+0x2b8] ;  /* 0x0002b80001a47983 */ /* 0x000f220000300a00 */
[----:B-1----:R-:W-:-:S05]  /*2b960*/  MOV R0, R167 ;  /* 0x000000a700007202 */ /* 0x002fca0000000f00 */
[----:B------:R1:W-:Y:S04]  /*2b970*/  STL [R1+0x3778], R0 ;  /* 0x0037780001007387 */ /* 0x0003e80000100800 */
[----:B------:R1:W-:Y:S02]  /*2b980*/  STL [R1+0x377c], R172 ;  /* 0x00377cac01007387 */ /* 0x0003e40000100800 */
[----:B-1----:R-:W-:Y:S02]  /*2b990*/  IMAD.MOV.U32 R0, RZ, RZ, R173 ;  /* 0x000000ffff007224 */ /* 0x002fe400078e00ad */
[----:B------:R-:W4:Y:S04]  /*2b9a0*/  LDL.LU.64 R172, [R1+0x2b0] ;  /* 0x0002b00001ac7983 */ /* 0x000f280000300a00 */
[----:B------:R1:W-:Y:S04]  /*2b9b0*/  STL [R1+0x3770], R0 ;  /* 0x0037700001007387 */ /* 0x0003e80000100800 */
[----:B------:R1:W-:Y:S04]  /*2b9c0*/  STL [R1+0x3774], R174 ;  /* 0x003774ae01007387 */ /* 0x0003e80000100800 */
[----:B------:R-:W4:Y:S01]  /*2b9d0*/  LDL.LU.64 R166, [R1+0x2a8] ;  /* 0x0002a80001a67983 */ /* 0x000f220000300a00 */
[----:B-1----:R-:W-:-:S03]  /*2b9e0*/  IMAD.MOV.U32 R0, RZ, RZ, R175 ;  /* 0x000000ffff007224 */ /* 0x002fc600078e00af */
[----:B------:R-:W-:Y:S04]  /*2b9f0*/  STL [R1+0x376c], R176 ;  /* 0x00376cb001007387 */ /* 0x000fe80000100800 */
[----:B------:R1:W-:Y:S04]  /*2ba00*/  STL [R1+0x3768], R0 ;  /* 0x0037680001007387 */ /* 0x0003e80000100800 */
[----:B------:R-:W4:Y:S01]  /*2ba10*/  LDL.LU.64 R174, [R1+0x2a0] ;  /* 0x0002a00001ae7983 */ /* 0x000f220000300a00 */
[----:B-1----:R-:W-:-:S03]  /*2ba20*/  IMAD.MOV.U32 R0, RZ, RZ, R177 ;  /* 0x000000ffff007224 */ /* 0x002fc600078e00b1 */
[----:B------:R-:W-:Y:S04]  /*2ba30*/  STL [R1+0x3764], R168 ;  /* 0x003764a801007387 */ /* 0x000fe80000100800 */
[----:B------:R1:W-:Y:S04]  /*2ba40*/  STL [R1+0x3760], R0 ;  /* 0x0037600001007387 */ /* 0x0003e80000100800 */
[----:B------:R-:W4:Y:S01]  /*2ba50*/  LDL.LU.64 R176, [R1+0x298] ;  /* 0x0002980001b07983 */ /* 0x000f220000300a00 */
[----:B-1----:R-:W-:-:S03]  /*2ba60*/  MOV R0, R169 ;  /* 0x000000a900007202 */ /* 0x002fc60000000f00 */
[----:B------:R-:W-:Y:S04]  /*2ba70*/  STL [R1+0x375c], R170 ;  /* 0x00375caa01007387 */ /* 0x000fe80000100800 */
[----:B------:R1:W-:Y:S04]  /*2ba80*/  STL [R1+0x3758], R0 ;  /* 0x0037580001007387 */ /* 0x0003e80000100800 */
[----:B------:R-:W4:Y:S01]  /*2ba90*/  LDL.LU.64 R168, [R1+0x290] ;  /* 0x0002900001a87983 */ /* 0x000f220000300a00 */
[----:B-1----:R-:W-:-:S03]  /*2baa0*/  IMAD.MOV.U32 R0, RZ, RZ, R171 ;  /* 0x000000ffff007224 */ /* 0x002fc600078e00ab */
[----:B--2---:R-:W-:Y:S04]  /*2bab0*/  STL [R1+0x3754], R178 ;  /* 0x003754b201007387 */ /* 0x004fe80000100800 */
[----:B------:R1:W-:Y:S04]  /*2bac0*/  STL [R1+0x3750], R0 ;  /* 0x0037500001007387 */ /* 0x0003e80000100800 */
[----:B------:R-:W2:Y:S01]  /*2bad0*/  LDL.LU.64 R170, [R1+0x288] ;  /* 0x0002880001aa7983 */ /* 0x000ea20000300a00 */
[----:B-1----:R-:W-:-:S03]  /*2bae0*/  IMAD.MOV.U32 R0, RZ, RZ, R179 ;  /* 0x000000ffff007224 */ /* 0x002fc600078e00b3 */
[----:B---3--:R-:W-:Y:S04]  /*2baf0*/  STL [R1+0x374c], R180 ;  /* 0x00374cb401007387 */ /* 0x008fe80000100800 */
[----:B------:R1:W-:Y:S04]  /*2bb00*/  STL [R1+0x3748], R0 ;  /* 0x0037480001007387 */ /* 0x0003e80000100800 */
[----:B------:R-:W3:Y:S01]  /*2bb10*/  LDL.LU.64 R178, [R1+0x280] ;  /* 0x0002800001b27983 */ /* 0x000ee20000300a00 */
[----:B-1----:R-:W-:-:S03]  /*2bb20*/  IMAD.MOV.U32 R0, RZ, RZ, R181 ;  /* 0x000000ffff007224 */ /* 0x002fc600078e00b5 */
[----:B----4-:R-:W-:Y:S04]  /*2bb30*/  STL [R1+0x3744], R182 ;  /* 0x003744b601007387 */ /* 0x010fe80000100800 */
[----:B------:R1:W-:Y:S04]  /*2bb40*/  STL [R1+0x3740], R0 ;  /* 0x0037400001007387 */ /* 0x0003e80000100800 */
[----:B------:R-:W4:Y:S01]  /*2bb50*/  LDL.LU.64 R180, [R1+0x278] ;  /* 0x0002780001b47983 */ /* 0x000f220000300a00 */
[----:B-1----:R-:W-:-:S03]  /*2bb60*/  MOV R0, R183 ;  /* 0x000000b700007202 */ /* 0x002fc60000000f00 */
[----:B------:R-:W-:Y:S04]  /*2bb70*/  STL [R1+0x373c], R184 ;  /* 0x00373cb801007387 */ /* 0x000fe80000100800 */
        /* <DEDUP_REMOVED lines=12> */
[----:B------:R1:W-:Y:S02]  /*2bc40*/  STL [R1+0x3720], R0 ;  /* 0x0037200001007387 */ /* 0x0003e40000100800 */
[----:B-1----:R-:W-:Y:S02]  /*2bc50*/  MOV R0, R173 ;  /* 0x000000ad00007202 */ /* 0x002fe40000000f00 */
        /* <DEDUP_REMOVED lines=16> */
[----:B--2---:R-:W-:Y:S04]  /*2bd60*/  STL [R1+0x36f8], R170 ;  /* 0x0036f8aa01007387 */ /* 0x004fe80000100800 */
[----:B------:R1:W-:Y:S04]  /*2bd70*/  STL [R1+0x36f4], R0 ;  /* 0x0036f40001007387 */ /* 0x0003e80000100800 */
[----:B------:R-:W2:Y:S01]  /*2bd80*/  LDL.LU.64 R168, [R1+0x1ca8] ;  /* 0x001ca80001a87983 */ /* 0x000ea20000300a00 */
[----:B-1----:R-:W-:-:S03]  /*2bd90*/  IMAD.MOV.U32 R0, RZ, RZ, R171 ;  /* 0x000000ffff007224 */ /* 0x002fc600078e00ab */
[----:B---3--:R-:W-:Y:S04]  /*2bda0*/  STL [R1+0x36f0], R178 ;  /* 0x0036f0b201007387 */ /* 0x008fe80000100800 */
[----:B------:R1:W-:Y:S02]  /*2bdb0*/  STL [R1+0x36ec], R0 ;  /* 0x0036ec0001007387 */ /* 0x0003e40000100800 */
[----:B-1----:R-:W-:Y:S02]  /*2bdc0*/  IMAD.MOV.U32 R0, RZ, RZ, R179 ;  /* 0x000000ffff007224 */ /* 0x002fe400078e00b3 */
[----:B------:R-:W3:Y:S04]  /*2bdd0*/  LDL.LU.64 R178, [R1+0x1cb8] ;  /* 0x001cb80001b27983 */ /* 0x000ee80000300a00 */
        /* <DEDUP_REMOVED lines=13> */
[----:B------:R1:W-:Y:S04]  /*2beb0*/  STL [R1+0x36d0], R186 ;  /* 0x0036d0ba01007387 */ /* 0x0003e80000100800 */
[----:B------:R-:W4:Y:S01]  /*2bec0*/  LDL.LU.64 R170, [R1+0x1cf8] ;  /* 0x001cf80001aa7983 */ /* 0x000f220000300a00 */
[----:B-1----:R-:W-:-:S05]  /*2bed0*/  IMAD.MOV.U32 R0, RZ, RZ, R187 ;  /* 0x000000ffff007224 */ /* 0x002fca00078e00bb */
[----:B------:R1:W-:Y:S04]  /*2bee0*/  STL [R1+0x36c4], R0 ;  /* 0x0036c40001007387 */ /* 0x0003e80000100800 */
[----:B-----5:R-:W-:Y:S04]  /*2bef0*/  STL [R1+0x36c8], R242 ;  /* 0x0036c8f201007387 */ /* 0x020fe80000100800 */
        /* <DEDUP_REMOVED lines=16> */
[----:B--2---:R-:W-:Y:S04]  /*2c000*/  STL [R1+0x3564], R168 ;  /* 0x003564a801007387 */ /* 0x004fe80000100800 */
[----:B------:R1:W-:Y:S04]  /*2c010*/  STL [R1+0x3558], R0 ;  /* 0x0035580001007387 */ /* 0x0003e80000100800 */
[----:B------:R-:W2:Y:S04]  /*2c020*/  LDL.LU.64 R176, [R1+0x1d48] ;  /* 0x001d480001b07983 */ /* 0x000ea80000300a00 */
[----:B------:R-:W2:Y:S01]  /*2c030*/  LDL.LU.64 R164, [R1+0x1d58] ;  /* 0x001d580001a47983 */ /* 0x000ea20000300a00 */
[----:B-1----:R-:W-:-:S05]  /*2c040*/  IMAD.MOV.U32 R0, RZ, RZ, R169 ;  /* 0x000000ffff007224 */ /* 0x002fca00078e00a9 */
        /* <DEDUP_REMOVED lines=18> */
[----:B------:R-:W4:Y:S04]  /*2c170*/  LDL.LU.64 R184, [R1+0x960] ;  /* 0x0009600001b87983 */ /* 0x000f280000300a00 */
[----:B------:R-:W4:Y:S01]  /*2c180*/  LDL.LU.64 R168, [R1+0x968] ;  /* 0x0009680001a87983 */ /* 0x000f220000300a00 */
[----:B-1----:R-:W-:-:S05]  /*2c190*/  MOV R0, R171 ;  /* 0x000000ab00007202 */ /* 0x002fca0000000f00 */
[----:B------:R1:W-:Y:S04]  /*2c1a0*/  STL [R1+0x3588], R0 ;  /* 0x0035880001007387 */ /* 0x0003e80000100800 */
[----:B------:R1:W-:Y:S02]  /*2c1b0*/  STL [R1+0x3594], R186 ;  /* 0x003594ba01007387 */ /* 0x0003e40000100800 */
[----:B-1----:R-:W-:Y:S02]  /*2c1c0*/  IMAD.MOV.U32 R0, RZ, RZ, R187 ;  /* 0x000000ffff007224 */ /* 0x002fe400078e00bb */
[----:B------:R-:W4:Y:S04]  /*2c1d0*/  LDL.LU.64 R186, [R1+0x970] ;  /* 0x0009700001ba7983 */ /* 0x000f280000300a00 */
[----:B------:R1:W-:Y:S02]  /*2c1e0*/  STL [R1+0x3590], R0 ;  /* 0x0035900001007387 */ /* 0x0003e40000100800 */
[----:B-1----:R-:W-:-:S02]  /*2c1f0*/  IMAD.MOV.U32 R0, RZ, RZ, R173 ;  /* 0x000000ffff007224 */ /* 0x002fc400078e00ad */
[----:B------:R1:W-:Y:S04]  /*2c200*/  STL [R1+0x359c], R172 ;  /* 0x00359cac01007387 */ /* 0x0003e80000100800 */
[----:B------:R-:W4:Y:S04]  /*2c210*/  LDL.LU.64 R170, [R1+0x988] ;  /* 0x0009880001aa7983 */ /* 0x000f280000300a00 */
[----:B------:R1:W-:Y:S04]  /*2c220*/  STL [R1+0x3598], R0 ;  /* 0x0035980001007387 */ /* 0x0003e80000100800 */
[----:B------:R-:W-:Y:S04]  /*2c230*/  STL [R1+0x35a4], R162 ;  /* 0x0035a4a201007387 */ /* 0x000fe80000100800 */
[----:B-1----:R-:W4:Y:S01]  /*2c240*/  LDL.LU.64 R172, [R1+0x9a0] ;  /* 0x0009a00001ac7983 */ /* 0x002f220000300a00 */
[----:B------:R-:W-:-:S03]  /*2c250*/  IMAD.MOV.U32 R0, RZ, RZ, R163 ;  /* 0x000000ffff007224 */ /* 0x000fc600078e00a3 */
[----:B------:R-:W-:Y:S04]  /*2c260*/  STL [R1+0x35ac], R174 ;  /* 0x0035acae01007387 */ /* 0x000fe80000100800 */
[----:B------:R1:W-:Y:S02]  /*2c270*/  STL [R1+0x35a0], R0 ;  /* 0x0035a00001007387 */ /* 0x0003e40000100800 */
[----:B-1----:R-:W-:Y:S02]  /*2c280*/  MOV R0, R175 ;  /* 0x000000af00007202 */ /* 0x002fe40000000f00 */
[----:B------:R-:W4:Y:S04]  /*2c290*/  LDL.LU.64 R174, [R1+0x9e8] ;  /* 0x0009e80001ae7983 */ /* 0x000f280000300a00 */
[----:B------:R2:W-:Y:S02]  /*2c2a0*/  STL [R1+0x35a8], R0 ;  /* 0x0035a80001007387 */ /* 0x0005e40000100800 */
[----:B--2---:R-:W-:-:S02]  /*2c2b0*/  IMAD.MOV.U32 R0, RZ, RZ, R177 ;  /* 0x000000ffff007224 */ /* 0x004fc400078e00b1 */
[----:B------:R1:W-:Y:S04]  /*2c2c0*/  STL [R1+0x35b4], R176 ;  /* 0x0035b4b001007387 */ /* 0x0003e80000100800 */
[----:B------:R-:W-:Y:S04]  /*2c2d0*/  STL [R1+0x35bc], R164 ;  /* 0x0035bca401007387 */ /* 0x000fe80000100800 */
[----:B------:R2:W-:Y:S04]  /*2c2e0*/  STL [R1+0x35b0], R0 ;  /* 0x0035b00001007387 */ /* 0x0005e80000100800 */
[----:B-1----:R-:W4:Y:S01]  /*2c2f0*/  LDL.LU.64 R176, [R1+0x9e0] ;  /* 0x0009e00001b07983 */ /* 0x002f220000300a00 */
[----:B--2---:R-:W-:-:S03]  /*2c300*/  IMAD.MOV.U32 R0, RZ, RZ, R165 ;  /* 0x000000ffff007224 */ /* 0x004fc600078e00a5 */
[----:B---3--:R-:W-:Y:S04]  /*2c310*/  STL [R1+0x35c4], R178 ;  /* 0x0035c4b201007387 */ /* 0x008fe80000100800 */
[----:B------:R1:W-:Y:S02]  /*2c320*/  STL [R1+0x35b8], R0 ;  /* 0x0035b80001007387 */ /* 0x0003e40000100800 */
[----:B-1----:R-:W-:Y:S02]  /*2c330*/  IMAD.MOV.U32 R0, RZ, RZ, R179 ;  /* 0x000000ffff007224 */ /* 0x002fe400078e00b3 */
[----:B------:R-:W2:Y:S04]  /*2c340*/  LDL.LU.64 R178, [R1+0x9d8] ;  /* 0x0009d80001b27983 */ /* 0x000ea80000300a00 */
[----:B------:R1:W-:Y:S04]  /*2c350*/  STL [R1+0x35c0], R0 ;  /* 0x0035c00001007387 */ /* 0x0003e80000100800 */
[----:B----4-:R3:W-:Y:S01]  /*2c360*/  STL [R1+0x35cc], R180 ;  /* 0x0035ccb401007387 */ /* 0x0107e20000100800 */
[----:B-1----:R-:W-:-:S03]  /*2c370*/  MOV R0, R181 ;  /* 0x000000b500007202 */ /* 0x002fc60000000f00 */
[----:B------:R-:W-:Y:S04]  /*2c380*/  STL [R1+0x35d4], R166 ;  /* 0x0035d4a601007387 */ /* 0x000fe80000100800 */
[----:B------:R1:W-:Y:S04]  /*2c390*/  STL [R1+0x35c8], R0 ;  /* 0x0035c80001007387 */ /* 0x0003e80000100800 */
[----:B---3--:R-:W3:Y:S01]  /*2c3a0*/  LDL.LU.64 R180, [R1+0xa00] ;  /* 0x000a000001b47983 */ /* 0x008ee20000300a00 */
[----:B-1----:R-:W-:-:S03]  /*2c3b0*/  IMAD.MOV.U32 R0, RZ, RZ, R167 ;  /* 0x000000ffff007224 */ /* 0x002fc600078e00a7 */
[----:B------:R-:W-:Y:S04]  /*2c3c0*/  STL [R1+0x35dc], R182 ;  /* 0x0035dcb601007387 */ /* 0x000fe80000100800 */
[----:B------:R1:W-:Y:S02]  /*2c3d0*/  STL [R1+0x35d0], R0 ;  /* 0x0035d00001007387 */ /* 0x0003e40000100800 */
[----:B-1----:R-:W-:Y:S02]  /*2c3e0*/  IMAD.MOV.U32 R0, RZ, RZ, R183 ;  /* 0x000000ffff007224 */ /* 0x002fe400078e00b7 */
[----:B------:R-:W4:Y:S04]  /*2c3f0*/  LDL.LU.64 R182, [R1+0xa18] ;  /* 0x000a180001b67983 */ /* 0x000f280000300a00 */
[----:B------:R1:W-:Y:S04]  /*2c400*/  STL [R1+0x35d8], R0 ;  /* 0x0035d80001007387 */ /* 0x0003e80000100800 */
[----:B------:R1:W-:Y:S02]  /*2c410*/  STL [R1+0x35e4], R184 ;  /* 0x0035e4b801007387 */ /* 0x0003e40000100800 */
[----:B-1----:R-:W-:-:S02]  /*2c420*/  IMAD.MOV.U32 R0, RZ, RZ, R185 ;  /* 0x000000ffff007224 */ /* 0x002fc400078e00b9 */
[----:B------:R-:W-:Y:S04]  /*2c430*/  STL [R1+0x35ec], R168 ;  /* 0x0035eca801007387 */ /* 0x000fe80000100800 */
[----:B------:R1:W-:Y:S04]  /*2c440*/  STL [R1+0x35e0], R0 ;  /* 0x0035e00001007387 */ /* 0x0003e80000100800 */
[----:B------:R-:W4:Y:S01]  /*2c450*/  LDL.LU.64 R184, [R1+0xa30] ;  /* 0x000a300001b87983 */ /* 0x000f220000300a00 */
[----:B-1----:R-:W-:-:S03]  /*2c460*/  MOV R0, R169 ;  /* 0x000000a900007202 */ /* 0x002fc60000000f00 */
[----:B------:R-:W-:Y:S04]  /*2c470*/  STL [R1+0x35f4], R186 ;  /* 0x0035f4ba01007387 */ /* 0x000fe80000100800 */
[----:B------:R1:W-:Y:S02]  /*2c480*/  STL [R1+0x35e8], R0 ;  /* 0x0035e80001007387 */ /* 0x0003e40000100800 */
[----:B-1----:R-:W-:Y:S02]  /*2c490*/  IMAD.MOV.U32 R0, RZ, RZ, R187 ;  /* 0x000000ffff007224 */ /* 0x002fe400078e00bb */
[----:B------:R-:W4:Y:S04]  /*2c4a0*/  LDL.LU.64 R186, [R1+0xa48] ;  /* 0x000a480001ba7983 */ /* 0x000f280000300a00 */
[----:B------:R1:W-:Y:S04]  /*2c4b0*/  STL [R1+0x35f0], R0 ;  /* 0x0035f00001007387 */ /* 0x0003e80000100800 */
[----:B------:R-:W-:Y:S01]  /*2c4c0*/  STL [R1+0x35fc], R170 ;  /* 0x0035fcaa01007387 */ /* 0x000fe20000100800 */
[----:B-1----:R-:W-:-:S03]  /*2c4d0*/  IMAD.MOV.U32 R0, RZ, RZ, R171 ;  /* 0x000000ffff007224 */ /* 0x002fc600078e00ab */
[----:B------:R-:W-:Y:S04]  /*2c4e0*/  STL [R1+0x3604], R172 ;  /* 0x003604ac01007387 */ /* 0x000fe80000100800 */
[----:B------:R1:W-:Y:S04]  /*2c4f0*/  STL [R1+0x35f8], R0 ;  /* 0x0035f80001007387 */ /* 0x0003e80000100800 */
[----:B------:R-:W4:Y:S04]  /*2c500*/  LDL.LU.64 R156, [R1+0x4e0] ;  /* 0x0004e000019c7983 */ /* 0x000f280000300a00 */
[----:B------:R-:W4:Y:S01]  /*2c510*/  LDL.LU.64 R158, [R1+0x4e8] ;  /* 0x0004e800019e7983 */ /* 0x000f220000300a00 */
[----:B-1----:R-:W-:-:S05]  /*2c520*/  IMAD.MOV.U32 R0, RZ, RZ, R173 ;  /* 0x000000ffff007224 */ /* 0x002fca00078e00ad */
[----:B------:R1:W-:Y:S04]  /*2c530*/  STL [R1+0x3600], R0 ;  /* 0x0036000001007387 */ /* 0x0003e80000100800 */
[----:B------:R-:W-:Y:S04]  /*2c540*/  STL [R1+0x360c], R174 ;  /* 0x00360cae01007387 */ /* 0x000fe80000100800 */
[----:B------:R-:W4:Y:S01]  /*2c550*/  LDL.LU.64 R160, [R1+0x5e0] ;  /* 0x0005e00001a07983 */ /* 0x000f220000300a00 */
[----:B-1----:R-:W-:-:S03]  /*2c560*/  MOV R0, R175 ;  /* 0x000000af00007202 */ /* 0x002fc60000000f00 */
[----:B------:R-:W4:Y:S04]  /*2c570*/  LDL.LU.64 R162, [R1+0x5e8] ;  /* 0x0005e80001a27983 */ /* 0x000f280000300a00 */
[----:B------:R1:W-:Y:S04]  /*2c580*/  STL [R1+0x3608], R0 ;  /* 0x0036080001007387 */ /* 0x0003e80000100800 */
[----:B------:R-:W-:Y:S04]  /*2c590*/  STL [R1+0x3614], R176 ;  /* 0x003614b001007387 */ /* 0x000fe80000100800 */
[----:B------:R-:W4:Y:S01]  /*2c5a0*/  LDL.LU.64 R164, [R1+0x5f0] ;  /* 0x0005f00001a47983 */ /* 0x000f220000300a00 */
[----:B-1----:R-:W-:-:S03]  /*2c5b0*/  IMAD.MOV.U32 R0, RZ, RZ, R177 ;  /* 0x000000ffff007224 */ /* 0x002fc600078e00b1 */
[----:B------:R-:W4:Y:S04]  /*2c5c0*/  LDL.LU.64 R166, [R1+0x5f8] ;  /* 0x0005f80001a67983 */ /* 0x000f280000300a00 */
[----:B------:R1:W-:Y:S04]  /*2c5d0*/  STL [R1+0x3610], R0 ;  /* 0x0036100001007387 */ /* 0x0003e80000100800 */
[----:B--2---:R-:W-:Y:S04]  /*2c5e0*/  STL [R1+0x361c], R178 ;  /* 0x00361cb201007387 */ /* 0x004fe80000100800 */
[----:B------:R-:W2:Y:S01]  /*2c5f0*/  LDL.LU.64 R168, [R1+0x600] ;  /* 0x0006000001a87983 */ /* 0x000ea20000300a00 */
[----:B-1----:R-:W-:-:S03]  /*2c600*/  IMAD.MOV.U32 R0, RZ, RZ, R179 ;  /* 0x000000ffff007224 */ /* 0x002fc600078e00b3 */
[----:B------:R-:W2:Y:S04]  /*2c610*/  LDL.LU.64 R170, [R1+0x608] ;  /* 0x0006080001aa7983 */ /* 0x000ea80000300a00 */
[----:B------:R1:W-:Y:S04]  /*2c620*/  STL [R1+0x3618], R0 ;  /* 0x0036180001007387 */ /* 0x0003e80000100800 */
[----:B---3--:R-:W-:Y:S04]  /*2c630*/  STL [R1+0x3624], R180 ;  /* 0x003624b401007387 */ /* 0x008fe80000100800 */
[----:B------:R-:W3:Y:S01]  /*2c640*/  LDL.LU.64 R172, [R1+0x610] ;  /* 0x0006100001ac7983 */ /* 0x000ee20000300a00 */
[----:B-1----:R-:W-:-:S03]  /*2c650*/  IMAD.MOV.U32 R0, RZ, RZ, R181 ;  /* 0x000000ffff007224 */ /* 0x002fc600078e00b5 */
[----:B------:R-:W3:Y:S04]  /*2c660*/  LDL.LU.64 R174, [R1+0x618] ;  /* 0x0006180001ae7983 */ /* 0x000ee80000300a00 */
[----:B------:R1:W-:Y:S04]  /*2c670*/  STL [R1+0x3620], R0 ;  /* 0x0036200001007387 */ /* 0x0003e80000100800 */
[----:B----4-:R-:W-:Y:S04]  /*2c680*/  STL [R1+0x362c], R182 ;  /* 0x00362cb601007387 */ /* 0x010fe80000100800 */
[----:B------:R-:W4:Y:S01]  /*2c690*/  LDL.LU.64 R176, [R1+0x620] ;  /* 0x0006200001b07983 */ /* 0x000f220000300a00 */
[----:B-1----:R-:W-:-:S03]  /*2c6a0*/  MOV R0, R183 ;  /* 0x000000b700007202 */ /* 0x002fc60000000f00 */
[----:B------:R-:W4:Y:S04]  /*2c6b0*/  LDL.LU.64 R178, [R1+0x628] ;  /* 0x0006280001b27983 */ /* 0x000f280000300a00 */
[----:B------:R1:W-:Y:S04]  /*2c6c0*/  STL [R1+0x3628], R0 ;  /* 0x0036280001007387 */ /* 0x0003e80000100800 */
[----:B------:R1:W-:Y:S04]  /*2c6d0*/  STL [R1+0x3634], R184 ;  /* 0x003634b801007387 */ /* 0x0003e80000100800 */
[----:B------:R-:W4:Y:S01]  /*2c6e0*/  LDL.LU.64 R180, [R1+0x630] ;  /* 0x0006300001b47983 */ /* 0x000f220000300a00 */
[----:B-1----:R-:W-:-:S03]  /*2c6f0*/  IMAD.MOV.U32 R0, RZ, RZ, R185 ;  /* 0x000000ffff007224 */ /* 0x002fc600078e00b9 */
[----:B------:R-:W4:Y:S04]  /*2c700*/  LDL.LU.64 R182, [R1+0x6a0] ;  /* 0x0006a00001b67983 */ /* 0x000f280000300a00 */
[----:B------:R1:W-:Y:S04]  /*2c710*/  STL [R1+0x3630], R0 ;  /* 0x0036300001007387 */ /* 0x0003e80000100800 */
[----:B------:R1:W-:Y:S04]  /*2c720*/  STL [R1+0x363c], R186 ;  /* 0x00363cba01007387 */ /* 0x0003e80000100800 */
[----:B------:R-:W4:Y:S01]  /*2c730*/  LDL.LU.64 R184, [R1+0x6b0] ;  /* 0x0006b00001b87983 */ /* 0x000f220000300a00 */
[----:B-1----:R-:W-:-:S03]  /*2c740*/  IMAD.MOV.U32 R0, RZ, RZ, R187 ;  /* 0x000000ffff007224 */ /* 0x002fc600078e00bb */
[----:B------:R-:W4:Y:S04]  /*2c750*/  LDL.LU.64 R186, [R1+0x6b8] ;  /* 0x0006b80001ba7983 */ /* 0x000f280000300a00 */
[----:B------:R1:W-:Y:S02]  /*2c760*/  STL [R1+0x3638], R0 ;  /* 0x0036380001007387 */ /* 0x0003e40000100800 */
[----:B-1----:R-:W-:Y:S02]  /*2c770*/  IMAD.MOV.U32 R0, RZ, RZ, R157 ;  /* 0x000000ffff007224 */ /* 0x002fe400078e009d */
[----:B------:R-:W-:Y:S04]  /*2c780*/  STL [R1+0x3644], R156 ;  /* 0x0036449c01007387 */ /* 0x000fe80000100800 */
[----:B------:R-:W-:Y:S04]  /*2c790*/  STL [R1+0x364c], R158 ;  /* 0x00364c9e01007387 */ /* 0x000fe80000100800 */
[----:B------:R1:W-:Y:S02]  /*2c7a0*/  STL [R1+0x3640], R0 ;  /* 0x0036400001007387 */ /* 0x0003e40000100800 */
[----:B-1----:R-:W-:-:S02]  /*2c7b0*/  MOV R0, R159 ;  /* 0x0000009f00007202 */ /* 0x002fc40000000f00 */
[----:B------:R-:W-:Y:S04]  /*2c7c0*/  STL [R1+0x3654], R160 ;  /* 0x003654a001007387 */ /* 0x000fe80000100800 */
[----:B------:R1:W-:Y:S04]  /*2c7d0*/  STL [R1+0x3648], R0 ;  /* 0x0036480001007387 */ /* 0x0003e80000100800 */
[----:B------:R-:W-:Y:S01]  /*2c7e0*/  STL [R1+0x365c], R162 ;  /* 0x00365ca201007387 */ /* 0x000fe20000100800 */
[----:B-1----:R-:W-:-:S05]  /*2c7f0*/  IMAD.MOV.U32 R0, RZ, RZ, R161 ;  /* 0x000000ffff007224 */ /* 0x002fca00078e00a1 */
[----:B------:R1:W-:Y:S02]  /*2c800*/  STL [R1+0x3650], R0 ;  /* 0x0036500001007387 */ /* 0x0003e40000100800 */
[----:B-1----:R-:W-:Y:S02]  /*2c810*/  IMAD.MOV.U32 R0, RZ, RZ, R163 ;  /* 0x000000ffff007224 */ /* 0x002fe400078e00a3 */
[----:B------:R-:W-:Y:S04]  /*2c820*/  STL [R1+0x3664], R164 ;  /* 0x003664a401007387 */ /* 0x000fe80000100800 */
[----:B------:R1:W-:Y:S04]  /*2c830*/  STL [R1+0x3658], R0 ;  /* 0x0036580001007387 */ /* 0x0003e80000100800 */
[----:B------:R-:W-:Y:S01]  /*2c840*/  STL [R1+0x366c], R166 ;  /* 0x00366ca601007387 */ /* 0x000fe20000100800 */
[----:B-1----:R-:W-:-:S05]  /*2c850*/  IMAD.MOV.U32 R0, RZ, RZ, R165 ;  /* 0x000000ffff007224 */ /* 0x002fca00078e00a5 */
[----:B------:R1:W-:Y:S02]  /*2c860*/  STL [R1+0x3660], R0 ;  /* 0x0036600001007387 */ /* 0x0003e40000100800 */
[----:B-1----:R-:W-:Y:S02]  /*2c870*/  MOV R0, R167 ;  /* 0x000000a700007202 */ /* 0x002fe40000000f00 */
[----:B--2---:R-:W-:Y:S04]  /*2c880*/  STL [R1+0x3674], R168 ;  /* 0x003674a801007387 */ /* 0x004fe80000100800 */
[----:B------:R1:W-:Y:S04]  /*2c890*/  STL [R1+0x3668], R0 ;  /* 0x0036680001007387 */ /* 0x0003e80000100800 */
[----:B------:R-:W-:Y:S01]  /*2c8a0*/  STL [R1+0x367c], R170 ;  /* 0x00367caa01007387 */ /* 0x000fe20000100800 */
[----:B-1----:R-:W-:-:S05]  /*2c8b0*/  IMAD.MOV.U32 R0, RZ, RZ, R169 ;  /* 0x000000ffff007224 */ /* 0x002fca00078e00a9 */
[----:B------:R1:W-:Y:S04]  /*2c8c0*/  STL [R1+0x3670], R0 ;  /* 0x0036700001007387 */ /* 0x0003e80000100800 */
[----:B---3--:R-:W-:Y:S01]  /*2c8d0*/  STL [R1+0x3684], R172 ;  /* 0x003684ac01007387 */ /* 0x008fe20000100800 */
[----:B-1----:R-:W-:-:S05]  /*2c8e0*/  IMAD.MOV.U32 R0, RZ, RZ, R171 ;  /* 0x000000ffff007224 */ /* 0x002fca00078e00ab */
[----:B------:R1:W-:Y:S04]  /*2c8f0*/  STL [R1+0x3678], R0 ;  /* 0x0036780001007387 */ /* 0x0003e80000100800 */
[----:B------:R-:W-:Y:S01]  /*2c900*/  STL [R1+0x368c], R174 ;  /* 0x00368cae01007387 */ /* 0x000fe20000100800 */
[----:B-1----:R-:W-:-:S05]  /*2c910*/  IMAD.MOV.U32 R0, RZ, RZ, R173 ;  /* 0x000000ffff007224 */ /* 0x002fca00078e00ad */
[----:B------:R1:W-:Y:S02]  /*2c920*/  STL [R1+0x3680], R0 ;  /* 0x0036800001007387 */ /* 0x0003e40000100800 */
[----:B-1----:R-:W-:Y:S02]  /*2c930*/  MOV R0, R175 ;  /* 0x000000af00007202 */ /* 0x002fe40000000f00 */
[----:B----4-:R-:W-:Y:S04]  /*2c940*/  STL [R1+0x3694], R176 ;  /* 0x003694b001007387 */ /* 0x010fe80000100800 */
[----:B------:R1:W-:Y:S04]  /*2c950*/  STL [R1+0x3688], R0 ;  /* 0x0036880001007387 */ /* 0x0003e80000100800 */
[----:B------:R-:W-:Y:S01]  /*2c960*/  STL [R1+0x369c], R178 ;  /* 0x00369cb201007387 */ /* 0x000fe20000100800 */
[----:B-1----:R-:W-:-:S05]  /*2c970*/  IMAD.MOV.U32 R0, RZ, RZ, R177 ;  /* 0x000000ffff007224 */ /* 0x002fca00078e00b1 */
        /* <DEDUP_REMOVED lines=8> */
[----:B-1----:R-:W-:-:S05]  /*2ca00*/  MOV R0, R183 ;  /* 0x000000b700007202 */ /* 0x002fca0000000f00 */
[----:B------:R1:W-:Y:S04]  /*2ca10*/  STL [R1+0x36a8], R0 ;  /* 0x0036a80001007387 */ /* 0x0003e80000100800 */
[----:B------:R-:W-:Y:S01]  /*2ca20*/  STL [R1+0x36bc], R186 ;  /* 0x0036bcba01007387 */ /* 0x000fe20000100800 */
[----:B-1----:R-:W-:-:S05]  /*2ca30*/  IMAD.MOV.U32 R0, RZ, RZ, R185 ;  /* 0x000000ffff007224 */ /* 0x002fca00078e00b9 */
[----:B------:R1:W-:Y:S04]  /*2ca40*/  STL [R1+0x36b0], R0 ;  /* 0x0036b00001007387 */ /* 0x0003e80000100800 */
[----:B------:R-:W-:Y:S01]  /*2ca50*/  STL [R1+0x36c0], R240 ;  /* 0x0036c0f001007387 */ /* 0x000fe20000100800 */
[----:B-1----:R-:W-:-:S05]  /*2ca60*/  IMAD.MOV.U32 R0, RZ, RZ, R187 ;  /* 0x000000ffff007224 */ /* 0x002fca00078e00bb */
[----:B------:R1:W-:Y:S04]  /*2ca70*/  STL [R1+0x36b8], R0 ;  /* 0x0036b80001007387 */ /* 0x0003e80000100800 */
[----:B------:R-:W-:Y:S04]  /*2ca80*/  STL [R1+0x3534], R241 ;  /* 0x003534f101007387 */ /* 0x000fe80000100800 */
        /* <DEDUP_REMOVED lines=9> */
[----:B------:R-:W2:Y:S04]  /*2cb20*/  LDL.LU.64 R172, [R1+0x1d70] ;  /* 0x001d700001ac7983 */ /* 0x000ea80000300a00 */
[----:B------:R-:W-:Y:S04]  /*2cb30*/  STL [R1+0x350c], R231 ;  /* 0x00350ce701007387 */ /* 0x000fe80000100800 */
[----:B------:R-:W-:Y:S04]  /*2cb40*/  STL [R1+0x3510], R228 ;  /* 0x003510e401007387 */ /* 0x000fe80000100800 */
[----:B------:R-:W3:Y:S04]  /*2cb50*/  LDL.LU.64 R166, [R1+0x1d88] ;  /* 0x001d880001a67983 */ /* 0x000ee80000300a00 */
[----:B------:R-:W-:Y:S04]  /*2cb60*/  STL [R1+0x3504], R229 ;  /* 0x003504e501007387 */ /* 0x000fe80000100800 */
[----:B------:R-:W-:Y:S04]  /*2cb70*/  STL [R1+0x3508], R226 ;  /* 0x003508e201007387 */ /* 0x000fe80000100800 */
[----:B------:R-:W4:Y:S04]  /*2cb80*/  LDL.LU.64 R174, [R1+0x1da0] ;  /* 0x001da00001ae7983 */ /* 0x000f280000300a00 */
        /* <DEDUP_REMOVED lines=24> */
[----:B--2---:R2:W-:Y:S04]  /*2cd10*/  STL [R1+0x3344], R172 ;  /* 0x003344ac01007387 */ /* 0x0045e80000100800 */
[----:B------:R-:W4:Y:S01]  /*2cd20*/  LDL.LU.64 R186, [R1+0x1e60] ;  /* 0x001e600001ba7983 */ /* 0x000f220000300a00 */
[----:B-1----:R-:W-:-:S03]  /*2cd30*/  IMAD.MOV.U32 R0, RZ, RZ, R173 ;  /* 0x000000ffff007224 */ /* 0x002fc600078e00ad */
[----:B---3--:R-:W-:Y:S04]  /*2cd40*/  STL [R1+0x334c], R166 ;  /* 0x00334ca601007387 */ /* 0x008fe80000100800 */
[----:B------:R1:W-:Y:S04]  /*2cd50*/  STL [R1+0x3340], R0 ;  /* 0x0033400001007387 */ /* 0x0003e80000100800 */
[----:B--2---:R-:W2:Y:S01]  /*2cd60*/  LDL.LU.64 R172, [R1+0x1e78] ;  /* 0x001e780001ac7983 */ /* 0x004ea20000300a00 */
[----:B-1----:R-:W-:-:S03]  /*2cd70*/  MOV R0, R167 ;  /* 0x000000a700007202 */ /* 0x002fc60000000f00 */
[----:B----4-:R-:W-:Y:S04]  /*2cd80*/  STL [R1+0x3354], R174 ;  /* 0x003354ae01007387 */ /* 0x010fe80000100800 */
[----:B------:R1:W-:Y:S04]  /*2cd90*/  STL [R1+0x3348], R0 ;  /* 0x0033480001007387 */ /* 0x0003e80000100800 */
[----:B------:R-:W3:Y:S01]  /*2cda0*/  LDL.LU.64 R162, [R1+0x1e90] ;  /* 0x001e900001a27983 */ /* 0x000ee20000300a00 */
        /* <DEDUP_REMOVED lines=9> */
[----:B-1----:R-:W-:-:S05]  /*2ce40*/  IMAD.MOV.U32 R0, RZ, RZ, R169 ;  /* 0x000000ffff007224 */ /* 0x002fca00078e00a9 */
[----:B------:R1:W-:Y:S04]  /*2ce50*/  STL [R1+0x3360], R0 ;  /* 0x0033600001007387 */ /* 0x0003e80000100800 */
[----:B------:R1:W-:Y:S02]  /*2ce60*/  STL [R1+0x336c], R178 ;  /* 0x00336cb201007387 */ /* 0x0003e40000100800 */
[----:B-1----:R-:W-:Y:S02]  /*2ce70*/  MOV R0, R179 ;  /* 0x000000b300007202 */ /* 0x002fe40000000f00 */
        /* <DEDUP_REMOVED lines=19> */
[----:B------:R2:W-:Y:S01]  /*2cfb0*/  STL [R1+0x3394], R186 ;  /* 0x003394ba01007387 */ /* 0x0005e20000100800 */
[----:B-1----:R-:W-:-:S03]  /*2cfc0*/  IMAD.MOV.U32 R0, RZ, RZ, R187 ;  /* 0x000000ffff007224 */ /* 0x002fc600078e00bb */
[----:B--2---:R-:W2:Y:S04]  /*2cfd0*/  LDL.LU.64 R186, [R1+0xaf0] ;  /* 0x000af00001ba7983 */ /* 0x004ea80000300a00 */
[----:B------:R1:W-:Y:S04]  /*2cfe0*/  STL [R1+0x3390], R0 ;  /* 0x0033900001007387 */ /* 0x0003e80000100800 */
[----:B------:R3:W-:Y:S04]  /*2cff0*/  STL [R1+0x339c], R172 ;  /* 0x00339cac01007387 */ /* 0x0007e80000100800 */
[----:B------:R-:W2:Y:S01]  /*2d000*/  LDL.LU.64 R170, [R1+0xb08] ;  /* 0x000b080001aa7983 */ /* 0x000ea20000300a00 */
[----:B-1----:R-:W-:-:S05]  /*2d010*/  IMAD.MOV.U32 R0, RZ, RZ, R173 ;  /* 0x000000ffff007224 */ /* 0x002fca00078e00ad */
[----:B------:R1:W-:Y:S04]  /*2d020*/  STL [R1+0x3398], R0 ;  /* 0x0033980001007387 */ /* 0x0003e80000100800 */
[----:B---3--:R-:W-:Y:S04]  /*2d030*/  STL [R1+0x33a4], R162 ;  /* 0x0033a4a201007387 */ /* 0x008fe80000100800 */
[----:B------:R-:W3:Y:S01]  /*2d040*/  LDL.LU.64 R172, [R1+0xb20] ;  /* 0x000b200001ac7983 */ /* 0x000ee20000300a00 */
[----:B-1----:R-:W-:-:S03]  /*2d050*/  IMAD.MOV.U32 R0, RZ, RZ, R163 ;  /* 0x000000ffff007224 */ /* 0x002fc600078e00a3 */
[----:B----4-:R-:W-:Y:S04]  /*2d060*/  STL [R1+0x33ac], R174 ;  /* 0x0033acae01007387 */ /* 0x010fe80000100800 */
[----:B------:R1:W-:Y:S02]  /*2d070*/  STL [R1+0x33a0], R0 ;  /* 0x0033a00001007387 */ /* 0x0003e40000100800 */
[----:B-1----:R-:W-:Y:S02]  /*2d080*/  MOV R0, R175 ;  /* 0x000000af00007202 */ /* 0x002fe40000000f00 */
[----:B------:R-:W4:Y:S04]  /*2d090*/  LDL.LU.64 R174, [R1+0xb38] ;  /* 0x000b380001ae7983 */ /* 0x000f280000300a00 */
[----:B------:R1:W-:Y:S04]  /*2d0a0*/  STL [R1+0x33a8], R0 ;  /* 0x0033a80001007387 */ /* 0x0003e80000100800 */
[----:B------:R1:W-:Y:S02]  /*2d0b0*/  STL [R1+0x33b4], R176 ;  /* 0x0033b4b001007387 */ /* 0x0003e40000100800 */
[----:B-1----:R-:W-:-:S02]  /*2d0c0*/  IMAD.MOV.U32 R0, RZ, RZ, R177 ;  /* 0x000000ffff007224 */ /* 0x002fc400078e00b1 */
[----:B------:R-:W-:Y:S04]  /*2d0d0*/  STL [R1+0x33bc], R164 ;  /* 0x0033bca401007387 */ /* 0x000fe80000100800 */
[----:B------:R1:W-:Y:S04]  /*2d0e0*/  STL [R1+0x33b0], R0 ;  /* 0x0033b00001007387 */ /* 0x0003e80000100800 */
[----:B------:R-:W4:Y:S01]  /*2d0f0*/  LDL.LU.64 R176, [R1+0xb50] ;  /* 0x000b500001b07983 */ /* 0x000f220000300a00 */
[----:B-1----:R-:W-:-:S03]  /*2d100*/  IMAD.MOV.U32 R0, RZ, RZ, R165 ;  /* 0x000000ffff007224 */ /* 0x002fc600078e00a5 */
[----:B------:R-:W-:Y:S04]  /*2d110*/  STL [R1+0x33c4], R178 ;  /* 0x0033c4b201007387 */ /* 0x000fe80000100800 */
[----:B------:R1:W-:Y:S02]  /*2d120*/  STL [R1+0x33b8], R0 ;  /* 0x0033b80001007387 */ /* 0x0003e40000100800 */
[----:B-1----:R-:W-:Y:S02]  /*2d130*/  IMAD.MOV.U32 R0, RZ, RZ, R179 ;  /* 0x000000ffff007224 */ /* 0x002fe400078e00b3 */
[----:B------:R-:W4:Y:S04]  /*2d140*/  LDL.LU.64 R178, [R1+0xbc0] ;  /* 0x000bc00001b27983 */ /* 0x000f280000300a00 */
[----:B------:R1:W-:Y:S04]  /*2d150*/  STL [R1+0x33c0], R0 ;  /* 0x0033c00001007387 */ /* 0x0003e80000100800 */
[----:B------:R1:W-:Y:S02]  /*2d160*/  STL [R1+0x33cc], R180 ;  /* 0x0033ccb401007387 */ /* 0x0003e40000100800 */
[----:B-1----:R-:W-:-:S02]  /*2d170*/  MOV R0, R181 ;  /* 0x000000b500007202 */ /* 0x002fc40000000f00 */
        /* <DEDUP_REMOVED lines=15> */
[----:B--2---:R-:W-:Y:S04]  /*2d270*/  STL [R1+0x33f4], R186 ;  /* 0x0033f4ba01007387 */ /* 0x004fe80000100800 */
[----:B------:R1:W-:Y:S02]  /*2d280*/  STL [R1+0x33e8], R0 ;  /* 0x0033e80001007387 */ /* 0x0003e40000100800 */
[----:B-1----:R-:W-:Y:S02]  /*2d290*/  IMAD.MOV.U32 R0, RZ, RZ, R187 ;  /* 0x000000ffff007224 */ /* 0x002fe400078e00bb */
[----:B------:R-:W2:Y:S04]  /*2d2a0*/  LDL.LU.64 R186, [R1+0xc20] ;  /* 0x000c200001ba7983 */ /* 0x000ea80000300a00 */
[----:B------:R1:W-:Y:S04]  /*2d2b0*/  STL [R1+0x33f0], R0 ;  /* 0x0033f00001007387 */ /* 0x0003e80000100800 */
[----:B------:R-:W-:Y:S01]  /*2d2c0*/  STL [R1+0x33fc], R170 ;  /* 0x0033fcaa01007387 */ /* 0x000fe20000100800 */
[----:B-1----:R-:W-:-:S03]  /*2d2d0*/  IMAD.MOV.U32 R0, RZ, RZ, R171 ;  /* 0x000000ffff007224 */ /* 0x002fc600078e00ab */
[----:B---3--:R-:W-:Y:S04]  /*2d2e0*/  STL [R1+0x3404], R172 ;  /* 0x003404ac01007387 */ /* 0x008fe80000100800 */
[----:B------:R1:W-:Y:S04]  /*2d2f0*/  STL [R1+0x33f8], R0 ;  /* 0x0033f80001007387 */ /* 0x0003e80000100800 */
[----:B------:R-:W3:Y:S04]  /*2d300*/  LDL.LU.64 R156, [R1+0x758] ;  /* 0x00075800019c7983 */ /* 0x000ee80000300a00 */
[----:B------:R-:W3:Y:S01]  /*2d310*/  LDL.LU.64 R158, [R1+0x770] ;  /* 0x00077000019e7983 */ /* 0x000ee20000300a00 */
[----:B-1----:R-:W-:-:S05]  /*2d320*/  IMAD.MOV.U32 R0, RZ, RZ, R173 ;  /* 0x000000ffff007224 */ /* 0x002fca00078e00ad */
[----:B------:R1:W-:Y:S04]  /*2d330*/  STL [R1+0x3400], R0 ;  /* 0x0034000001007387 */ /* 0x0003e80000100800 */
[----:B----4-:R-:W-:Y:S04]  /*2d340*/  STL [R1+0x340c], R174 ;  /* 0x00340cae01007387 */ /* 0x010fe80000100800 */
        /* <DEDUP_REMOVED lines=29> */
[----:B--2---:R2:W-:Y:S04]  /*2d520*/  STL [R1+0x343c], R186 ;  /* 0x00343cba01007387 */ /* 0x0045e80000100800 */
[----:B------:R-:W4:Y:S01]  /*2d530*/  LDL.LU.64 R184, [R1+0x8a8] ;  /* 0x0008a80001b87983 */ /* 0x000f220000300a00 */
[----:B-1----:R-:W-:-:S03]  /*2d540*/  IMAD.MOV.U32 R0, RZ, RZ, R187 ;  /* 0x000000ffff007224 */ /* 0x002fc600078e00bb */
[----:B--2---:R-:W2:Y:S04]  /*2d550*/  LDL.LU.64 R186, [R1+0x8c0] ;  /* 0x0008c00001ba7983 */ /* 0x004ea80000300a00 */
[----:B------:R1:W-:Y:S04]  /*2d560*/  STL [R1+0x3438], R0 ;  /* 0x0034380001007387 */ /* 0x0003e80000100800 */
[----:B---3--:R-:W-:Y:S01]  /*2d570*/  STL [R1+0x3444], R156 ;  /* 0x0034449c01007387 */ /* 0x008fe20000100800 */
[----:B-1----:R-:W-:-:S03]  /*2d580*/  IMAD.MOV.U32 R0, RZ, RZ, R157 ;  /* 0x000000ffff007224 */ /* 0x002fc600078e009d */
[----:B------:R-:W-:Y:S04]  /*2d590*/  STL [R1+0x344c], R158 ;  /* 0x00344c9e01007387 */ /* 0x000fe80000100800 */
        /* <DEDUP_REMOVED lines=36> */
[----:B------:R1:W-:Y:S02]  /*2d7e0*/  STL [R1+0x34a0], R0 ;  /* 0x0034a00001007387 */ /* 0x0003e40000100800 */
[----:B-1----:R-:W-:Y:S02]  /*2d7f0*/  MOV R0, R183 ;  /* 0x000000b700007202 */ /* 0x002fe40000000f00 */
[----:B------:R-:W-:Y:S04]  /*2d800*/  STL [R1+0x34b4], R184 ;  /* 0x0034b4b801007387 */ /* 0x000fe80000100800 */
[----:B------:R1:W-:Y:S04]  /*2d810*/  STL [R1+0x34a8], R0 ;  /* 0x0034a80001007387 */ /* 0x0003e80000100800 */
[----:B--2---:R-:W-:Y:S01]  /*2d820*/  STL [R1+0x34bc], R186 ;  /* 0x0034bcba01007387 */ /* 0x004fe20000100800 */
[----:B-1----:R-:W-:-:S05]  /*2d830*/  IMAD.MOV.U32 R0, RZ, RZ, R185 ;  /* 0x000000ffff007224 */ /* 0x002fca00078e00b9 */
[----:B------:R1:W-:Y:S04]  /*2d840*/  STL [R1+0x34b0], R0 ;  /* 0x0034b00001007387 */ /* 0x0003e80000100800 */
[----:B------:R-:W-:Y:S01]  /*2d850*/  STL [R1+0x34c0], R208 ;  /* 0x0034c0d001007387 */ /* 0x000fe20000100800 */
[----:B-1----:R-:W-:-:S05]  /*2d860*/  IMAD.MOV.U32 R0, RZ, RZ, R187 ;  /* 0x000000ffff007224 */ /* 0x002fca00078e00bb */
[----:B------:R1:W-:Y:S04]  /*2d870*/  STL [R1+0x34b8], R0 ;  /* 0x0034b80001007387 */ /* 0x0003e80000100800 */
        /* <DEDUP_REMOVED lines=1307> */
[----:B------:R2:W-:Y:S02]  /*32a30*/  STL [R1+0x309c], R0 ;  /* 0x00309c0001007387 */ /* 0x0005e40000100800 */
[----:B--2---:R-:W-:Y:S02]  /*32a40*/  IMAD.MOV.U32 R0, RZ, RZ, R183 ;  /* 0x000000ffff007224 */ /* 0x004fe400078e00b7 */
[----:B------:R1:W-:Y:S04]  /*32a50*/  STL [R1+0x30a8], R182 ;  /* 0x0030a8b601007387 */ /* 0x0003e80000100800 */
[----:B-1----:R-:W2:Y:S04]  /*32a60*/  LDL.LU.64 R182, [R1+0x3100] ;  /* 0x0031000001b67983 */ /* 0x002ea80000300a00 */
        /* <DEDUP_REMOVED lines=23> */
[----:B-1----:R-:W-:-:S05]  /*32be0*/  IMAD.MOV.U32 R0, RZ, RZ, R167 ;  /* 0x000000ffff007224 */ /* 0x002fca00078e00a7 */
[----:B------:R1:W-:Y:S04]  /*32bf0*/  STL [R1+0x30d4], R0 ;  /* 0x0030d40001007387 */ /* 0x0003e80000100800 */
[----:B------:R-:W-:Y:S01]  /*32c00*/  STL [R1+0x30e0], R168 ;  /* 0x0030e0a801007387 */ /* 0x000fe20000100800 */
[----:B-1----:R-:W-:-:S03]  /*32c10*/  MOV R0, R169 ;  /* 0x000000a900007202 */ /* 0x002fc60000000f00 */
        /* <DEDUP_REMOVED lines=22> */
[----:B----4-:R-:W-:Y:S04]  /*32d80*/  STL [R1+0x3110], R186 ;  /* 0x003110ba01007387 */ /* 0x010fe80000100800 */
[----:B------:R-:W4:Y:S01]  /*32d90*/  LDL.LU.64 R168, [R1+0x2380] ;  /* 0x0023800001a87983 */ /* 0x000f220000300a00 */
[----:B-1----:R-:W-:-:S05]  /*32da0*/  MOV R0, R187 ;  /* 0x000000bb00007202 */ /* 0x002fca0000000f00 */
[----:B------:R1:W-:Y:S04]  /*32db0*/  STL [R1+0x310c], R0 ;  /* 0x00310c0001007387 */ /* 0x0003e80000100800 */
[----:B------:R1:W-:Y:S02]  /*32dc0*/  STL [R1+0x3118], R170 ;  /* 0x003118aa01007387 */ /* 0x0003e40000100800 */
[----:B-1----:R-:W-:Y:S02]  /*32dd0*/  IMAD.MOV.U32 R0, RZ, RZ, R171 ;  /* 0x000000ffff007224 */ /* 0x002fe400078e00ab */
[----:B------:R-:W4:Y:S04]  /*32de0*/  LDL.LU.64 R186, [R1+0x2390] ;  /* 0x0023900001ba7983 */ /* 0x000f280000300a00 */
        /* <DEDUP_REMOVED lines=39> */
[----:B------:R-:W-:Y:S04]  /*33060*/  STL [R1+0x3170], R186 ;  /* 0x003170ba01007387 */ /* 0x000fe80000100800 */
[----:B------:R1:W-:Y:S04]  /*33070*/  STL [R1+0x3164], R0 ;  /* 0x0031640001007387 */ /* 0x0003e80000100800 */
[----:B----4-:R-:W4:Y:S01]  /*33080*/  LDL.LU.64 R168, [R1+0x2430] ;  /* 0x0024300001a87983 */ /* 0x010f220000300a00 */
        /* <DEDUP_REMOVED lines=13> */
[----:B------:R-:W4:Y:S04]  /*33160*/  LDL.LU.64 R174, [R1+0x2078] ;  /* 0x0020780001ae7983 */ /* 0x000f280000300a00 */
[----:B------:R1:W-:Y:S04]  /*33170*/  STL [R1+0x3184], R0 ;  /* 0x0031840001007387 */ /* 0x0003e80000100800 */
[----:B------:R-:W-:Y:S04]  /*33180*/  STL [R1+0x3190], R166 ;  /* 0x003190a601007387 */ /* 0x000fe80000100800 */
[----:B------:R-:W4:Y:S01]  /*33190*/  LDL.LU.64 R164, [R1+0x2090] ;  /* 0x0020900001a47983 */ /* 0x000f220000300a00 */
[----:B-1----:R-:W-:-:S05]  /*331a0*/  IMAD.MOV.U32 R0, RZ, RZ, R167 ;  /* 0x000000ffff007224 */ /* 0x002fca00078e00a7 */
[----:B------:R1:W-:Y:S04]  /*331b0*/  STL [R1+0x318c], R0 ;  /* 0x00318c0001007387 */ /* 0x0003e80000100800 */
        /* <DEDUP_REMOVED lines=18> */
[----:B-1----:R-:W-:-:S03]  /*332e0*/  MOV R0, R185 ;  /* 0x000000b900007202 */ /* 0x002fc60000000f00 */
[----:B------:R-:W3:Y:S04]  /*332f0*/  LDL.LU.64 R184, [R1+0x2120] ;  /* 0x0021200001b87983 */ /* 0x000ee80000300a00 */
        /* <DEDUP_REMOVED lines=39> */
[----:B---3--:R3:W-:Y:S01]  /*33570*/  STL [R1+0x3210], R182 ;  /* 0x003210b601007387 */ /* 0x0087e20000100800 */
[----:B-1----:R-:W-:-:S03]  /*33580*/  IMAD.MOV.U32 R0, RZ, RZ, R183 ;  /* 0x000000ffff007224 */ /* 0x002fc600078e00b7 */
[----:B------:R-:W-:Y:S04]  /*33590*/  STL [R1+0x3218], R184 ;  /* 0x003218b801007387 */ /* 0x000fe80000100800 */
[----:B------:R1:W-:Y:S04]  /*335a0*/  STL [R1+0x320c], R0 ;  /* 0x00320c0001007387 */ /* 0x0003e80000100800 */
[----:B---3--:R-:W3:Y:S01]  /*335b0*/  LDL.LU.64 R182, [R1+0x1690] ;  /* 0x0016900001b67983 */ /* 0x008ee20000300a00 */
[----:B-1----:R-:W-:-:S03]  /*335c0*/  MOV R0, R185 ;  /* 0x000000b900007202 */ /* 0x002fc60000000f00 */
[----:B----4-:R-:W-:Y:S04]  /*335d0*/  STL [R1+0x3220], R168 ;  /* 0x003220a801007387 */ /* 0x010fe80000100800 */
        /* <DEDUP_REMOVED lines=13> */
[----:B------:R-:W-:Y:S04]  /*336b0*/  STL [R1+0x3238], R172 ;  /* 0x003238ac01007387 */ /* 0x000fe80000100800 */
[----:B------:R-:W4:Y:S01]  /*336c0*/  LDL.LU.64 R162, [R1+0x16b8] ;  /* 0x0016b80001a27983 */ /* 0x000f220000300a00 */
[----:B-1----:R-:W-:-:S05]  /*336d0*/  IMAD.MOV.U32 R0, RZ, RZ, R173 ;  /* 0x000000ffff007224 */ /* 0x002fca00078e00ad */
        /* <DEDUP_REMOVED lines=11> */
[----:B------:R-:W-:Y:S01]  /*33790*/  STL [R1+0x3250], R178 ;  /* 0x003250b201007387 */ /* 0x000fe20000100800 */
[----:B-1----:R-:W-:-:S03]  /*337a0*/  IMAD.MOV.U32 R0, RZ, RZ, R179 ;  /* 0x000000ffff007224 */ /* 0x002fc600078e00b3 */
[----:B------:R-:W4:Y:S04]  /*337b0*/  LDL.LU.64 R172, [R1+0x16e0] ;  /* 0x0016e00001ac7983 */ /* 0x000f280000300a00 */
[----:B------:R-:W4:Y:S04]  /*337c0*/  LDL.LU.64 R174, [R1+0x16d8] ;  /* 0x0016d80001ae7983 */ /* 0x000f280000300a00 */
[----:B------:R2:W-:Y:S02]  /*337d0*/  STL [R1+0x324c], R0 ;  /* 0x00324c0001007387 */ /* 0x0005e40000100800 */
[----:B--2---:R-:W-:-:S02]  /*337e0*/  IMAD.MOV.U32 R0, RZ, RZ, R181 ;  /* 0x000000ffff007224 */ /* 0x004fc400078e00b5 */
[----:B------:R-:W-:Y:S04]  /*337f0*/  STL [R1+0x3258], R180 ;  /* 0x003258b401007387 */ /* 0x000fe80000100800 */
[----:B------:R-:W2:Y:S04]  /*33800*/  LDL.LU.64 R176, [R1+0x16d0] ;  /* 0x0016d00001b07983 */ /* 0x000ea80000300a00 */
[----:B------:R-:W2:Y:S04]  /*33810*/  LDL.LU.64 R178, [R1+0x16c8] ;  /* 0x0016c80001b27983 */ /* 0x000ea80000300a00 */
[----:B------:R3:W-:Y:S02]  /*33820*/  STL [R1+0x3254], R0 ;  /* 0x0032540001007387 */ /* 0x0007e40000100800 */
[----:B---3--:R-:W-:-:S02]  /*33830*/  MOV R0, R183 ;  /* 0x000000b700007202 */ /* 0x008fc40000000f00 */
[----:B------:R1:W-:Y:S04]  /*33840*/  STL [R1+0x3260], R182 ;  /* 0x003260b601007387 */ /* 0x0003e80000100800 */
[----:B------:R-:W3:Y:S04]  /*33850*/  LDL.LU.64 R180, [R1+0x16c0] ;  /* 0x0016c00001b47983 */ /* 0x000ee80000300a00 */
[----:B----4-:R-:W-:Y:S04]  /*33860*/  STL [R1+0x3268], R184 ;  /* 0x003268b801007387 */ /* 0x010fe80000100800 */
[----:B------:R4:W-:Y:S04]  /*33870*/  STL [R1+0x325c], R0 ;  /* 0x00325c0001007387 */ /* 0x0009e80000100800 */
[----:B-1----:R-:W3:Y:S01]  /*33880*/  LDL.LU.64 R182, [R1+0x32d8] ;  /* 0x0032d80001b67983 */ /* 0x002ee20000300a00 */
[----:B----4-:R-:W-:-:S03]  /*33890*/  IMAD.MOV.U32 R0, RZ, RZ, R185 ;  /* 0x000000ffff007224 */ /* 0x010fc600078e00b9 */
[----:B------:R-:W-:Y:S04]  /*338a0*/  STL [R1+0x3270], R158 ;  /* 0x0032709e01007387 */ /* 0x000fe80000100800 */
[----:B------:R1:W-:Y:S04]  /*338b0*/  STL [R1+0x3264], R0 ;  /* 0x0032640001007387 */ /* 0x0003e80000100800 */
[----:B------:R-:W4:Y:S01]  /*338c0*/  LDL.LU.64 R184, [R1+0x32e0] ;  /* 0x0032e00001b87983 */ /* 0x000f220000300a00 */
[----:B-1----:R-:W-:-:S03]  /*338d0*/  IMAD.MOV.U32 R0, RZ, RZ, R159 ;  /* 0x000000ffff007224 */ /* 0x002fc600078e009f */
[----:B------:R-:W-:Y:S04]  /*338e0*/  STL [R1+0x3278], R186 ;  /* 0x003278ba01007387 */ /* 0x000fe80000100800 */
[----:B------:R1:W-:Y:S04]  /*338f0*/  STL [R1+0x326c], R0 ;  /* 0x00326c0001007387 */ /* 0x0003e80000100800 */
[----:B------:R-:W-:Y:S01]  /*33900*/  STL [R1+0x3280], R160 ;  /* 0x003280a001007387 */ /* 0x000fe20000100800 */
[----:B-1----:R-:W-:-:S05]  /*33910*/  MOV R0, R187 ;  /* 0x000000bb00007202 */ /* 0x002fca0000000f00 */
[----:B------:R1:W-:Y:S04]  /*33920*/  STL [R1+0x3274], R0 ;  /* 0x0032740001007387 */ /* 0x0003e80000100800 */
[----:B------:R-:W4:Y:S01]  /*33930*/  LDL.LU.64 R186, [R1+0x3ad0] ;  /* 0x003ad00001ba7983 */ /* 0x000f220000300a00 */
[----:B-1----:R-:W-:-:S03]  /*33940*/  IMAD.MOV.U32 R0, RZ, RZ, R161 ;  /* 0x000000ffff007224 */ /* 0x002fc600078e00a1 */
[----:B------:R-:W-:Y:S04]  /*33950*/  STL [R1+0x3288], R162 ;  /* 0x003288a201007387 */ /* 0x000fe80000100800 */
        /* <DEDUP_REMOVED lines=18> */
[----:B------:R1:W-:Y:S02]  /*33a80*/  STL [R1+0x32ac], R0 ;  /* 0x0032ac0001007387 */ /* 0x0003e40000100800 */
[----:B-1----:R-:W-:Y:S02]  /*33a90*/  IMAD.MOV.U32 R0, RZ, RZ, R175 ;  /* 0x000000ffff007224 */ /* 0x002fe400078e00af */
[----:B--2---:R-:W-:Y:S04]  /*33aa0*/  STL [R1+0x32c0], R176 ;  /* 0x0032c0b001007387 */ /* 0x004fe80000100800 */
[----:B------:R1:W-:Y:S04]  /*33ab0*/  STL [R1+0x32b4], R0 ;  /* 0x0032b40001007387 */ /* 0x0003e80000100800 */
[----:B------:R-:W-:Y:S01]  /*33ac0*/  STL [R1+0x32c8], R178 ;  /* 0x0032c8b201007387 */ /* 0x000fe20000100800 */
[----:B-1----:R-:W-:-:S05]  /*33ad0*/  MOV R0, R177 ;  /* 0x000000b100007202 */ /* 0x002fca0000000f00 */
[----:B------:R1:W-:Y:S01]  /*33ae0*/  STL [R1+0x32bc], R0 ;  /* 0x0032bc0001007387 */ /* 0x0003e20000100800 */
[----:B---3--:R-:W-:-:S03]  /*33af0*/  IMAD.MOV.U32 R3, RZ, RZ, R181 ;  /* 0x000000ffff037224 */ /* 0x008fc600078e00b5 */
[----:B------:R-:W-:Y:S01]  /*33b00*/  STL [R1+0x32d0], R180 ;  /* 0x0032d0b401007387 */ /* 0x000fe20000100800 */
[----:B-1----:R-:W-:-:S05]  /*33b10*/  IMAD.MOV.U32 R0, RZ, RZ, R179 ;  /* 0x000000ffff007224 */ /* 0x002fca00078e00b3 */
[----:B------:R-:W-:Y:S04]  /*33b20*/  STL [R1+0x32c4], R0 ;  /* 0x0032c40001007387 */ /* 0x000fe80000100800 */
[----:B------:R-:W-:Y:S04]  /*33b30*/  STL [R1+0x32d8], R182 ;  /* 0x0032d8b601007387 */ /* 0x000fe80000100800 */
[----:B------:R1:W-:Y:S02]  /*33b40*/  STL [R1+0x32cc], R3 ;  /* 0x0032cc0301007387 */ /* 0x0003e40000100800 */
[----:B-1----:R-:W-:-:S05]  /*33b50*/  MOV R3, R183 ;  /* 0x000000b700037202 */ /* 0x002fca0000000f00 */
[----:B------:R-:W-:Y:S01]  /*33b60*/  STL [R1+0x32d4], R3 ;  /* 0x0032d40301007387 */ /* 0x000fe20000100800 */
[----:B----4-:R-:W-:-:S03]  /*33b70*/  IMAD.MOV.U32 R4, RZ, RZ, R185 ;  /* 0x000000ffff047224 */ /* 0x010fc600078e00b9 */
[----:B------:R-:W-:Y:S04]  /*33b80*/  STL [R1+0x32e0], R184 ;  /* 0x0032e0b801007387 */ /* 0x000fe80000100800 */
[----:B------:R1:W-:Y:S02]  /*33b90*/  STL [R1+0x32dc], R4 ;  /* 0x0032dc0401007387 */ /* 0x0003e40000100800 */
[----:B-1----:R-:W-:Y:S02]  /*33ba0*/  MOV R4, R187 ;  /* 0x000000bb00047202 */ /* 0x002fe40000000f00 */
[----:B------:R-:W-:Y:S04]  /*33bb0*/  STL [R1+0x32e8], R186 ;  /* 0x0032e8ba01007387 */ /* 0x000fe80000100800 */
[----:B------:R1:W-:Y:S04]  /*33bc0*/  STL [R1+0x32e4], R4 ;  /* 0x0032e40401007387 */ /* 0x0003e80000100800 */
[----:B-1----:R-:W2:Y:S04]  /*33bd0*/  LDL.LU.64 R4, [R1+0x41e8] ;  /* 0x0041e80001047983 */ /* 0x002ea80000300a00 */
[----:B------:R-:W3:Y:S04]  /*33be0*/  LDL.LU.64 R6, [R1+0x41e0] ;  /* 0x0041e00001067983 */ /* 0x000ee80000300a00 */
[----:B--2---:R1:W-:Y:S04]  /*33bf0*/  STL.64 [R1+0x2668], R4 ;  /* 0x0026680401007387 */ /* 0x0043e80000100a00 */
[----:B-1----:R-:W2:Y:S04]  /*33c00*/  LDL.LU.64 R4, [R1+0x41d8] ;  /* 0x0041d80001047983 */ /* 0x002ea80000300a00 */
[----:B---3--:R1:W-:Y:S04]  /*33c10*/  STL.64 [R1+0x2660], R6 ;  /* 0x0026600601007387 */ /* 0x0083e80000100a00 */
[----:B-1----:R-:W3:Y:S04]  /*33c20*/  LDL.LU.64 R6, [R1+0x41d0] ;  /* 0x0041d00001067983 */ /* 0x002ee80000300a00 */
        /* <DEDUP_REMOVED lines=1010> */
[----:B---3--:R-:W-:Y:S04]  /*37b50*/  STL.64 [R1+0x1690], R6 ;  /* 0x0016900601007387 */ /* 0x008fe80000100a00 */
[----:B--2---:R1:W-:Y:S04]  /*37b60*/  STL.64 [R1+0x1688], R4 ;  /* 0x0016880401007387 */ /* 0x0043e80000100a00 */
        /* <DEDUP_REMOVED lines=803> */
[----:B------:R2:W-:Y:S01]  /*3ada0*/  STL [R1+0x5bc], RZ ;  /* 0x0005bcff01007387 */ /* 0x0005e20000100800 */
[----:B------:R-:W3:Y:S03]  /*3adb0*/  S2R R0, SR_TID.X ;  /* 0x0000000000007919 */ /* 0x000ee60000002100 */
        /* <DEDUP_REMOVED lines=28> */
[----:B---3--:R-:W-:-:S02]  /*3af80*/  LOP3.LUT R241, R0, 0x7, RZ, 0xc0, !PT ;  /* 0x0000000700f17812 */ /* 0x008fc400078ec0ff */
[C---:B------:R-:W-:Y:S02]  /*3af90*/  LOP3.LUT R3, R0.reuse, 0x3, RZ, 0xc0, !PT ;  /* 0x0000000300037812 */ /* 0x040fe400078ec0ff */
[C---:B------:R-:W-:Y:S01]  /*3afa0*/  LOP3.LUT R240, R0.reuse, 0x1c, RZ, 0xc0, !PT ;  /* 0x0000001c00f07812 */ /* 0x040fe200078ec0ff */
[----:B------:R-:W-:Y:S02]  /*3afb0*/  IMAD.SHL.U32 R0, R0, 0x2, RZ ;  /* 0x0000000200007824 */ /* 0x000fe400078e00ff */
[----:B------:R-:W-:Y:S01]  /*3afc0*/  IMAD R241, R241, 0x110, RZ ;  /* 0x00000110f1f17824 */ /* 0x000fe200078e02ff */
[----:B------:R-:W-:Y:S01]  /*3afd0*/  USHF.R.S32.HI UR8, URZ, 0x1f, UR7 ;  /* 0x0000001fff087899 */ /* 0x000fe20008011407 */
[----:B------:R-:W-:Y:S01]  /*3afe0*/  IMAD R240, R3, 0x820, R240 ;  /* 0x0000082003f07824 */ /* 0x000fe200078e02f0 */
[----:B------:R-:W-:Y:S02]  /*3aff0*/  SHF.R.S32.HI R3, RZ, 0x1f, R2 ;  /* 0x0000001fff037819 */ /* 0x000fe40000011402 */
[----:B------:R-:W-:-:S02]  /*3b000*/  LOP3.LUT R241, R241, 0x30, R0, 0x78, !PT ;  /* 0x00000030f1f17812 */ /* 0x000fc400078e7800 */
[----:B------:R-:W-:Y:S02]  /*3b010*/  SHF.R.S32.HI R0, RZ, 0x1f, R252 ;  /* 0x0000001fff007819 */ /* 0x000fe400000114fc */
[C---:B------:R-:W-:Y:S01]  /*3b020*/  SHF.L.U64.HI R3, R2.reuse, 0x2, R3 ;  /* 0x0000000202037819 */ /* 0x040fe20000010203 */
[----:B------:R-:W-:Y:S01]  /*3b030*/  ULEA.HI UR7, UR8, UR7, URZ, 0x6 ;  /* 0x0000000708077291 */ /* 0x000fe2000f8f30ff */
[----:B------:R-:W-:Y:S01]  /*3b040*/  IMAD.SHL.U32 R2, R2, 0x4, RZ ;  /* 0x0000000402027824 */ /* 0x000fe200078e00ff */
[----:B------:R-:W-:Y:S02]  /*3b050*/  SHF.L.U64.HI R0, R252, 0x2, R0 ;  /* 0x00000002fc007819 */ /* 0x000fe40000010200 */
[----:B------:R-:W-:Y:S02]  /*3b060*/  CS2R R248, SRZ ;  /* 0x0000000000f87805 */ /* 0x000fe4000001ff00 */
[----:B------:R-:W-:Y:S02]  /*3b070*/  CS2R R250, SRZ ;  /* 0x0000000000fa7805 */ /* 0x000fe4000001ff00 */
[----:B------:R-:W-:-:S02]  /*3b080*/  CS2R R244, SRZ ;  /* 0x0000000000f47805 */ /* 0x000fc4000001ff00 */
[----:B------:R-:W-:Y:S02]  /*3b090*/  CS2R R246, SRZ ;  /* 0x0000000000f67805 */ /* 0x000fe4000001ff00 */
[----:B-1----:R-:W-:Y:S02]  /*3b0a0*/  CS2R R4, SRZ ;  /* 0x0000000000047805 */ /* 0x002fe4000001ff00 */
        /* <DEDUP_REMOVED lines=90> */
[----:B------:R-:W-:Y:S01]  /*3b650*/  CS2R R186, SRZ ;  /* 0x0000000000ba7805 */ /* 0x000fe2000001ff00 */
[----:B------:R-:W-:Y:S01]  /*3b660*/  UMOV UR4, URZ ;  /* 0x000000ff00047c82 */ /* 0x000fe20008000000 */
[----:B------:R-:W-:Y:S01]  /*3b670*/  UMOV UR9, 0x1 ;  /* 0x0000000100097882 */ /* 0x000fe20000000000 */
[----:B------:R-:W-:Y:S01]  /*3b680*/  USHF.R.S32.HI UR7, URZ, 0x6, UR7 ;  /* 0x00000006ff077899 */ /* 0x000fe20008011407 */
[----:B--2---:R-:W-:-:S11]  /*3b690*/  UMOV UR8, 0xffffffff ;  /* 0xffffffff00087882 */ /* 0x004fd60000000000 */
.L_x_1:
[----:B-1----:R-:W2:Y:S01]  /*3b6a0*/  LDL.LU.64 R232, [R1+0xd60] ;  /* 0x000d600001e87983 */ /* 0x002ea20000300a00 */
[----:B------:R-:W-:-:S04]  /*3b6b0*/  DEPBAR.LE SB0, 0x2 ;  /* 0x000080800000791a */ /* 0x000fc80000000000 */
[----:B------:R-:W2:Y:S04]  /*3b6c0*/  LDL.LU.64 R234, [R1+0xd68] ;  /* 0x000d680001ea7983 */ /* 0x000ea80000300a00 */
[----:B-----5:R-:W-:Y:S04]  /*3b6d0*/  STL.64 [R1+0x5920], R130 ;  /* 0x0059208201007387 */ /* 0x020fe80000100a00 */
[----:B------:R1:W-:Y:S04]  /*3b6e0*/  STL.64 [R1+0x5918], R128 ;  /* 0x0059188001007387 */ /* 0x0003e80000100a00 */
[----:B-1----:R-:W3:Y:S04]  /*3b6f0*/  LDL.LU.64 R128, [R1+0xd70] ;  /* 0x000d700001807983 */ /* 0x002ee80000300a00 */
[----:B------:R-:W3:Y:S01]  /*3b700*/  LDL.LU.64 R130, [R1+0xd78] ;  /* 0x000d780001827983 */ /* 0x000ee20000300a00 */
[----:B------:R-:W-:Y:S01]  /*3b710*/  UIADD3 UR8, UPT, UPT, UR8, 0x1, URZ ;  /* 0x0000000108087890 */ /* 0x000fe2000fffe0ff */
[----:B------:R-:W-:-:S02]  /*3b720*/  LOP3.LUT R242, R240, 0x20, RZ, 0x3c, !PT ;  /* 0x00000020f0f27812 */ /* 0x000fc400078e3cff */
[----:B------:R-:W-:Y:S01]  /*3b730*/  STL.64 [R1+0x5910], R134 ;  /* 0x0059108601007387 */ /* 0x000fe20000100a00 */
[----:B------:R-:W-:Y:S01]  /*3b740*/  UISETP.GT.AND UP0, UPT, UR8, 0x1, UPT ;  /* 0x000000010800788c */ /* 0x000fe2000bf04270 */
[C---:B------:R-:W-:Y:S02]  /*3b750*/  LOP3.LUT R243, R240.reuse, 0x40, RZ, 0x3c, !PT ;  /* 0x00000040f0f37812 */ /* 0x040fe400078e3cff */
[----:B------:R-:W-:Y:S01]  /*3b760*/  STL.64 [R1+0x5908], R132 ;  /* 0x0059088401007387 */ /* 0x000fe20000100a00 */
[----:B------:R-:W-:Y:S01]  /*3b770*/  USEL UR8, UR8, URZ, !UP0 ;  /* 0x000000ff08087287 */ /* 0x000fe2000c000000 */
[----:B------:R-:W-:Y:S02]  /*3b780*/  LOP3.LUT R252, R240, 0x60, RZ, 0x3c, !PT ;  /* 0x00000060f0fc7812 */ /* 0x000fe400078e3cff */
[----:B------:R-:W-:Y:S01]  /*3b790*/  STL.64 [R1+0x5900], R138 ;  /* 0x0059008a01007387 */ /* 0x000fe20000100a00 */
[----:B------:R-:W-:Y:S02]  /*3b7a0*/  ULEA UR10, UR8, UR5, 0x11 ;  /* 0x00000005080a7291 */ /* 0x000fe4000f8e88ff */
[----:B------:R-:W-:Y:S01]  /*3b7b0*/  ULEA UR11, UR8, UR5, 0xe ;  /* 0x00000005080b7291 */ /* 0x000fe2000f8e70ff */
[----:B------:R-:W-:Y:S06]  /*3b7c0*/  BAR.SYNC.DEFER_BLOCKING 0x0 ;  /* 0x0000000000007b1d */ /* 0x000fec0000010000 */
[----:B------:R-:W-:Y:S04]  /*3b7d0*/  STL.64 [R1+0x58f8], R136 ;  /* 0x0058f88801007387 */ /* 0x000fe80000100a00 */
[----:B------:R-:W-:Y:S04]  /*3b7e0*/  STL.64 [R1+0x58f0], R142 ;  /* 0x0058f08e01007387 */ /* 0x000fe80000100a00 */
[----:B------:R-:W-:Y:S04]  /*3b7f0*/  STL.64 [R1+0x58e8], R140 ;  /* 0x0058e88c01007387 */ /* 0x000fe80000100a00 */
[----:B------:R-:W-:Y:S04]  /*3b800*/  STL.64 [R1+0x58e0], R146 ;  /* 0x0058e09201007387 */ /* 0x000fe80000100a00 */
[----:B------:R-:W-:Y:S04]  /*3b810*/  LDS R216, [R240+UR10] ;  /* 0x0000000af0d87984 */ /* 0x000fe80008000800 */
[----:B------:R-:W-:Y:S04]  /*3b820*/  LDS R218, [R240+UR10+0x2000] ;  /* 0x0020000af0da7984 */ /* 0x000fe80008000800 */
[----:B------:R-:W-:Y:S04]  /*3b830*/  LDS R217, [R242+UR10] ;  /* 0x0000000af2d97984 */ /* 0x000fe80008000800 */
[----:B------:R-:W-:Y:S04]  /*3b840*/  LDS R219, [R242+UR10+0x2000] ;  /* 0x0020000af2db7984 */ /* 0x000fe80008000800 */
[----:B------:R-:W1:Y:S04]  /*3b850*/  LDSM.16.M88.4 R192, [R241+UR11+0x40000] ;  /* 0x0400000bf1c0783b */ /* 0x000e680008000200 */
[----:B------:R-:W4:Y:S04]  /*3b860*/  LDSM.16.M88.4 R188, [R241+UR11+0x40800] ;  /* 0x0408000bf1bc783b */ /* 0x000f280008000200 */
[----:B------:R-:W1:Y:S04]  /*3b870*/  LDSM.16.M88.4 R212, [R241+UR11+0x41000] ;  /* 0x0410000bf1d4783b */ /* 0x000e680008000200 */
[----:B------:R-:W1:Y:S04]  /*3b880*/  LDSM.16.M88.4 R208, [R241+UR11+0x41800] ;  /* 0x0418000bf1d0783b */ /* 0x000e680008000200 */
[----:B------:R-:W1:Y:S04]  /*3b890*/  LDSM.16.M88.4 R204, [R241+UR11+0x42000] ;  /* 0x0420000bf1cc783b */ /* 0x000e680008000200 */
[----:B------:R-:W1:Y:S04]  /*3b8a0*/  LDSM.16.M88.4 R200, [R241+UR11+0x42800] ;  /* 0x0428000bf1c8783b */ /* 0x000e680008000200 */
[----:B------:R-:W1:Y:S04]  /*3b8b0*/  LDSM.16.M88.4 R196, [R241+UR11+0x43000] ;  /* 0x0430000bf1c4783b */ /* 0x000e680008000200 */
[----:B------:R-:W1:Y:S04]  /*3b8c0*/  LDSM.16.M88.4 R236, [R241+UR11+0x43800] ;  /* 0x0438000bf1ec783b */ /* 0x000e680008000200 */
        /* <DEDUP_REMOVED lines=21> */
[----:B------:R-:W-:Y:S04]  /*3ba20*/  STL [R1+0x4828], R3 ;  /* 0x0048280301007387 */ /* 0x000fe80000100800 */
[----:B------:R-:W-:Y:S04]  /*3ba30*/  STL [R1+0x47a0], R0 ;  /* 0x0047a00001007387 */ /* 0x000fe80000100800 */
[----:B-1----:R-:W-:Y:S04]  /*3ba40*/  STL [R1+0x5818], R194 ;  /* 0x005818c201007387 */ /* 0x002fe80000100800 */
[----:B------:R-:W-:Y:S04]  /*3ba50*/  STL [R1+0x5814], R195 ;  /* 0x005814c301007387 */ /* 0x000fe80000100800 */
[----:B----4-:R-:W-:Y:S04]  /*3ba60*/  STL [R1+0x5820], R190 ;  /* 0x005820be01007387 */ /* 0x010fe80000100800 */
        /* <DEDUP_REMOVED lines=14> */
[----:B------:R-:W4:Y:S04]  /*3bb50*/  LDL.LU.64 R160, [R1+0xd50] ;  /* 0x000d500001a07983 */ /* 0x000f280000300a00 */
[----:B------:R-:W4:Y:S04]  /*3bb60*/  LDL.LU.64 R162, [R1+0xd58] ;  /* 0x000d580001a27983 */ /* 0x000f280000300a00 */
[----:B------:R-:W-:Y:S04]  /*3bb70*/  LDS R220, [R243+UR10] ;  /* 0x0000000af3dc7984 */ /* 0x000fe80008000800 */
[----:B------:R-:W-:Y:S04]  /*3bb80*/  LDS R222, [R243+UR10+0x2000] ;  /* 0x0020000af3de7984 */ /* 0x000fe80008000800 */
[----:B------:R-:W-:Y:S04]  /*3bb90*/  LDS R221, [R252+UR10] ;  /* 0x0000000afcdd7984 */ /* 0x000fe80008000800 */
[----:B------:R-:W1:Y:S04]  /*3bba0*/  LDS R223, [R252+UR10+0x2000] ;  /* 0x0020000afcdf7984 */ /* 0x000e680008000800 */
[----:B------:R-:W-:Y:S04]  /*3bbb0*/  LDS R224, [R240+UR10+0x80] ;  /* 0x0000800af0e07984 */ /* 0x000fe80008000800 */
[----:B------:R-:W-:Y:S04]  /*3bbc0*/  LDS R226, [R240+UR10+0x2080] ;  /* 0x0020800af0e27984 */ /* 0x000fe80008000800 */
[----:B------:R-:W-:Y:S04]  /*3bbd0*/  LDS R225, [R242+UR10+0x80] ;  /* 0x0000800af2e17984 */ /* 0x000fe80008000800 */
[----:B------:R-:W1:Y:S04]  /*3bbe0*/  LDS R227, [R242+UR10+0x2080] ;  /* 0x0020800af2e37984 */ /* 0x000e680008000800 */
[----:B------:R-:W-:Y:S04]  /*3bbf0*/  LDS R228, [R243+UR10+0x80] ;  /* 0x0000800af3e47984 */ /* 0x000fe80008000800 */
[----:B------:R-:W-:Y:S04]  /*3bc00*/  LDS R230, [R243+UR10+0x2080] ;  /* 0x0020800af3e67984 */ /* 0x000fe80008000800 */
[----:B------:R-:W-:Y:S01]  /*3bc10*/  LDS R229, [R252+UR10+0x80] ;  /* 0x0000800afce57984 */ /* 0x000fe20008000800 */
[----:B---3--:R-:W-:Y:S03]  /*3bc20*/  HMMA.1688.F32.TF32 R128, R216, R192, R128 ;  /* 0x000000c0d880723c */ /* 0x008fe60000081080 */
[----:B------:R-:W3:-:S15]  /*3bc30*/  LDS R231, [R252+UR10+0x2080] ;  /* 0x0020800afce77984 */ /* 0x000ede0008000800 */
[----:B------:R-:W-:Y:S01]  /*3bc40*/  NOP ;  /* 0x0000000000007918 */ /* 0x000fe20000000000 */
[----:B------:R-:W-:Y:S04]  /*3bc50*/  STL.64 [R1+0xd70], R128 ;  /* 0x000d708001007387 */ /* 0x000fe80000100a00 */
[----:B------:R2:W-:Y:S04]  /*3bc60*/  STL.64 [R1+0xd78], R130 ;  /* 0x000d788201007387 */ /* 0x0005e80000100a00 */
[----:B------:R-:W3:Y:S04]  /*3bc70*/  LDL.LU.64 R156, [R1+0xd40] ;  /* 0x000d4000019c7983 */ /* 0x000ee80000300a00 */
[----:B------:R-:W3:Y:S04]  /*3bc80*/  LDL.LU.64 R158, [R1+0xd48] ;  /* 0x000d4800019e7983 */ /* 0x000ee80000300a00 */
[----:B------:R-:W3:Y:S04]  /*3bc90*/  LDL.LU.64 R152, [R1+0xd30] ;  /* 0x000d300001987983 */ /* 0x000ee80000300a00 */
[----:B------:R-:W3:Y:S04]  /*3bca0*/  LDL.LU.64 R154, [R1+0xd38] ;  /* 0x000d3800019a7983 */ /* 0x000ee80000300a00 */
[----:B------:R-:W3:Y:S01]  /*3bcb0*/  LDL.LU.64 R148, [R1+0x14e0] ;  /* 0x0014e00001947983 */ /* 0x000ee20000300a00 */
[----:B--2---:R-:W-:Y:S03]  /*3bcc0*/  HMMA.1688.F32.TF32 R128, R216, R188, R232 ;  /* 0x000000bcd880723c */ /* 0x004fe600000810e8 */
[----:B------:R-:W2:Y:S04]  /*3bcd0*/  LDL.LU.64 R150, [R1+0x14e8] ;  /* 0x0014e80001967983 */ /* 0x000ea80000300a00 */
[----:B------:R-:W2:Y:S04]  /*3bce0*/  LDL.LU.64 R144, [R1+0x15d0] ;  /* 0x0015d00001907983 */ /* 0x000ea80000300a00 */
[----:B------:R-:W2:Y:S04]  /*3bcf0*/  LDL.LU.64 R146, [R1+0x15d8] ;  /* 0x0015d80001927983 */ /* 0x000ea80000300a00 */
[----:B------:R-:W2:Y:S04]  /*3bd00*/  LDL.LU.64 R140, [R1+0x1600] ;  /* 0x00160000018c7983 */ /* 0x000ea80000300a00 */
[----:B------:R-:W2:Y:S04]  /*3bd10*/  LDL.LU.64 R142, [R1+0x1608] ;  /* 0x00160800018e7983 */ /* 0x000ea80000300a00 */
[----:B------:R-:W1:Y:S04]  /*3bd20*/  LDL.LU.64 R136, [R1+0x11c0] ;  /* 0x0011c00001887983 */ /* 0x000e680000300a00 */
[----:B------:R-:W1:Y:S01]  /*3bd30*/  LDL.LU.64 R138, [R1+0x11c8] ;  /* 0x0011c800018a7983 */ /* 0x000e620000300a00 */
[----:B------:R-:W-:Y:S01]  /*3bd40*/  IMAD.MOV.U32 R210, RZ, RZ, R128 ;  /* 0x000000ffffd27224 */ /* 0x000fe200078e0080 */
[----:B------:R-:W-:Y:S01]  /*3bd50*/  MOV R211, R129 ;  /* 0x0000008100d37202 */ /* 0x000fe20000000f00 */
[----:B------:R-:W-:Y:S01]  /*3bd60*/  IMAD.MOV.U32 R214, RZ, RZ, R130 ;  /* 0x000000ffffd67224 */ /* 0x000fe200078e0082 */
[----:B------:R-:W2:Y:S01]  /*3bd70*/  LDL.LU.64 R128, [R1+0x11b0] ;  /* 0x0011b00001807983 */ /* 0x000ea20000300a00 */
[----:B------:R-:W-:-:S03]  /*3bd80*/  IMAD.MOV.U32 R215, RZ, RZ, R131 ;  /* 0x000000ffffd77224 */ /* 0x000fc600078e0083 */
[----:B------:R-:W2:Y:S04]  /*3bd90*/  LDL.LU.64 R130, [R1+0x11b8] ;  /* 0x0011b80001827983 */ /* 0x000ea80000300a00 */
[----:B------:R-:W2:Y:S04]  /*3bda0*/  LDL.LU.64 R132, [R1+0x11a0] ;  /* 0x0011a00001847983 */ /* 0x000ea80000300a00 */
[----:B------:R-:W2:Y:S01]  /*3bdb0*/  LDL.LU.64 R134, [R1+0x11a8] ;  /* 0x0011a80001867983 */ /* 0x000ea20000300a00 */
[----:B----4-:R-:W-:-:S15]  /*3bdc0*/  HMMA.1688.F32.TF32 R160, R216, R212, R160 ;  /* 0x000000d4d8a0723c */ /* 0x010fde00000810a0 */
[----:B------:R-:W-:-:S04]  /*3bdd0*/  NOP ;  /* 0x0000000000007918 */ /* 0x000fc80000000000 */
[----:B------:R-:W-:Y:S04]  /*3bde0*/  STL.64 [R1+0xd50], R160 ;  /* 0x000d50a001007387 */ /* 0x000fe80000100a00 */
[----:B------:R-:W-:Y:S01]  /*3bdf0*/  STL.64 [R1+0xd58], R162 ;  /* 0x000d58a201007387 */ /* 0x000fe20000100a00 */
[----:B---3--:R-:W-:-:S15]  /*3be00*/  HMMA.1688.F32.TF32 R156, R216, R208, R156 ;  /* 0x000000d0d89c723c */ /* 0x008fde000008109c */
[----:B------:R-:W-:-:S04]  /*3be10*/  NOP ;  /* 0x0000000000007918 */ /* 0x000fc80000000000 */
[----:B------:R-:W-:Y:S01]  /*3be20*/  MOV R190, R156 ;  /* 0x0000009c00be7202 */ /* 0x000fe20000000f00 */
[----:B------:R-:W-:Y:S01]  /*3be30*/  IMAD.MOV.U32 R191, RZ, RZ, R157 ;  /* 0x000000ffffbf7224 */ /* 0x000fe200078e009d */
[----:B------:R-:W-:Y:S01]  /*3be40*/  MOV R195, R159 ;  /* 0x0000009f00c37202 */ /* 0x000fe20000000f00 */
[----:B------:R-:W-:Y:S02]  /*3be50*/  IMAD.MOV.U32 R194, RZ, RZ, R158 ;  /* 0x000000ffffc27224 */ /* 0x000fe400078e009e */
[C---:B------:R-:W-:Y:S08]  /*3be60*/  HMMA.1688.F32.TF32 R156, R216.reuse, R204, R152 ;  /* 0x000000ccd89c723c */ /* 0x040ff00000081098 */
[C---:B--2---:R-:W-:Y:S08]  /*3be70*/  HMMA.1688.F32.TF32 R152, R216.reuse, R200, R148 ;  /* 0x000000c8d898723c */ /* 0x044ff00000081094 */
[C---:B------:R-:W-:Y:S08]  /*3be80*/  HMMA.1688.F32.TF32 R148, R216.reuse, R196, R144 ;  /* 0x000000c4d894723c */ /* 0x040ff00000081090 */
[----:B------:R-:W-:Y:S01]  /*3be90*/  HMMA.1688.F32.TF32 R144, R216, R236, R140 ;  /* 0x000000ecd890723c */ /* 0x000fe2000008108c */
[----:B------:R-:W-:Y:S04]  /*3bea0*/  STL.64 [R1+0xd30], R156 ;  /* 0x000d309c01007387 */ /* 0x000fe80000100a00 */
[----:B------:R-:W-:Y:S03]  /*3beb0*/  LDS R216, [R240+UR10+0x100] ;  /* 0x0001000af0d87984 */ /* 0x000fe60008000800 */
[C---:B-1----:R-:W-:Y:S01]  /*3bec0*/  HMMA.1688.F32.TF32 R140, R220.reuse, R192, R136 ;  /* 0x000000c0dc8c723c */ /* 0x042fe20000081088 */
[----:B------:R-:W-:Y:S04]  /*3bed0*/  STL.64 [R1+0xd38], R158 ;  /* 0x000d389e01007387 */ /* 0x000fe80000100a00 */
[----:B------:R-:W-:Y:S04]  /*3bee0*/  STL.64 [R1+0xd20], R152 ;  /* 0x000d209801007387 */ /* 0x000fe80000100a00 */
[----:B------:R-:W-:Y:S01]  /*3bef0*/  STL.64 [R1+0xd28], R154 ;  /* 0x000d289a01007387 */ /* 0x000fe20000100a00 */
[C---:B------:R-:W-:Y:S03]  /*3bf00*/  HMMA.1688.F32.TF32 R136, R220.reuse, R188, R128 ;  /* 0x000000bcdc88723c */ /* 0x040fe60000081080 */
[----:B------:R-:W-:Y:S04]  /*3bf10*/  STL.64 [R1+0xd10], R148 ;  /* 0x000d109401007387 */ /* 0x000fe80000100a00 */
[----:B------:R-:W-:Y:S04]  /*3bf20*/  STL.64 [R1+0xd18], R150 ;  /* 0x000d189601007387 */ /* 0x000fe80000100a00 */
[----:B------:R-:W-:Y:S04]  /*3bf30*/  STL.64 [R1+0xc90], R144 ;  /* 0x000c909001007387 */ /* 0x000fe80000100a00 */
[----:B------:R-:W-:Y:S04]  /*3bf40*/  STL.64 [R1+0xc98], R146 ;  /* 0x000c989201007387 */ /* 0x000fe80000100a00 */
[----:B------:R-:W2:Y:S04]  /*3bf50*/  LDL.LU.64 R128, [R1+0x1190] ;  /* 0x0011900001807983 */ /* 0x000ea80000300a00 */
[----:B------:R1:W-:Y:S04]  /*3bf60*/  STL.64 [R1+0xc80], R140 ;  /* 0x000c808c01007387 */ /* 0x0003e80000100a00 */
[----:B------:R3:W-:Y:S04]  /*3bf70*/  STL.64 [R1+0xc88], R142 ;  /* 0x000c888e01007387 */ /* 0x0007e80000100a00 */
[----:B------:R-:W2:Y:S01]  /*3bf80*/  LDL.LU.64 R130, [R1+0x1198] ;  /* 0x0011980001827983 */ /* 0x000ea20000300a00 */
[C---:B------:R-:W-:Y:S03]  /*3bf90*/  HMMA.1688.F32.TF32 R132, R220.reuse, R212, R132 ;  /* 0x000000d4dc84723c */ /* 0x040fe60000081084 */
[----:B------:R4:W-:Y:S04]  /*3bfa0*/  STL.64 [R1+0xc70], R136 ;  /* 0x000c708801007387 */ /* 0x0009e80000100a00 */
[----:B------:R1:W-:Y:S04]  /*3bfb0*/  STL.64 [R1+0xc78], R138 ;  /* 0x000c788a01007387 */ /* 0x0003e80000100a00 */
[----:B------:R-:W2:Y:S04]  /*3bfc0*/  LDL.LU.64 R168, [R1+0x1180] ;  /* 0x0011800001a87983 */ /* 0x000ea80000300a00 */
[----:B------:R-:W2:Y:S04]  /*3bfd0*/  LDL.LU.64 R170, [R1+0x1188] ;  /* 0x0011880001aa7983 */ /* 0x000ea80000300a00 */
[----:B------:R1:W-:Y:S04]  /*3bfe0*/  STL.64 [R1+0xc60], R132 ;  /* 0x000c608401007387 */ /* 0x0003e80000100a00 */
[----:B------:R1:W-:Y:S04]  /*3bff0*/  STL.64 [R1+0xc68], R134 ;  /* 0x000c688601007387 */ /* 0x0003e80000100a00 */
[----:B------:R-:W2:Y:S04]  /*3c000*/  LDL.LU.64 R164, [R1+0x14d0] ;  /* 0x0014d00001a47983 */ /* 0x000ea80000300a00 */
[----:B------:R-:W2:Y:S04]  /*3c010*/  LDL.LU.64 R166, [R1+0x14d8] ;  /* 0x0014d80001a67983 */ /* 0x000ea80000300a00 */
[----:B-1----:R-:W2:Y:S04]  /*3c020*/  LDL.LU.64 R140, [R1+0x14c0] ;  /* 0x0014c000018c7983 */ /* 0x002ea80000300a00 */
[----:B---3--:R-:W3:Y:S04]  /*3c030*/  LDL.LU.64 R142, [R1+0x14c8] ;  /* 0x0014c800018e7983 */ /* 0x008ee80000300a00 */
        /* <DEDUP_REMOVED lines=8> */
[----:B----4-:R-:W4:Y:S04]  /*3c0c0*/  LDL.LU.64 R136, [R1+0xf60] ;  /* 0x000f600001887983 */ /* 0x010f280000300a00 */
[----:B------:R-:W4:Y:S04]  /*3c0d0*/  LDL.LU.64 R138, [R1+0xf68] ;  /* 0x000f6800018a7983 */ /* 0x000f280000300a00 */
[----:B------:R-:W4:Y:S04]  /*3c0e0*/  LDL.LU.64 R144, [R1+0xf50] ;  /* 0x000f500001907983 */ /* 0x000f280000300a00 */
[----:B------:R-:W4:Y:S04]  /*3c0f0*/  LDL.LU.64 R146, [R1+0xf58] ;  /* 0x000f580001927983 */ /* 0x000f280000300a00 */
[----:B------:R-:W4:Y:S04]  /*3c100*/  LDL.LU.64 R132, [R1+0x13d0] ;  /* 0x0013d00001847983 */ /* 0x000f280000300a00 */
[----:B------:R-:W4:Y:S04]  /*3c110*/  LDL.LU.64 R134, [R1+0x13d8] ;  /* 0x0013d80001867983 */ /* 0x000f280000300a00 */
[----:B------:R-:W-:Y:S04]  /*3c120*/  LDS R218, [R240+UR10+0x2100] ;  /* 0x0021000af0da7984 */ /* 0x000fe80008000800 */
[----:B------:R-:W-:Y:S04]  /*3c130*/  LDS R217, [R242+UR10+0x100] ;  /* 0x0001000af2d97984 */ /* 0x000fe80008000800 */
[----:B------:R-:W1:Y:S01]  /*3c140*/  LDS R219, [R242+UR10+0x2100] ;  /* 0x0021000af2db7984 */ /* 0x000e620008000800 */
[----:B--2---:R-:W-:Y:S03]  /*3c150*/  HMMA.1688.F32.TF32 R172, R220, R208, R128 ;  /* 0x000000d0dcac723c */ /* 0x004fe60000081080 */
[----:B------:R-:W2:Y:S04]  /*3c160*/  LDL.LU.64 R128, [R1+0x13c0] ;  /* 0x0013c00001807983 */ /* 0x000ea80000300a00 */
[----:B------:R-:W2:-:S12]  /*3c170*/  LDL.LU.64 R130, [R1+0x13c8] ;  /* 0x0013c80001827983 */ /* 0x000e980000300a00 */
[----:B------:R-:W-:Y:S04]  /*3c180*/  STL.64 [R1+0xc50], R172 ;  /* 0x000c50ac01007387 */ /* 0x000fe80000100a00 */
[----:B------:R1:W-:Y:S02]  /*3c190*/  STL.64 [R1+0xc58], R174 ;  /* 0x000c58ae01007387 */ /* 0x0003e40000100a00 */
[C---:B-1----:R-:W-:Y:S08]  /*3c1a0*/  HMMA.1688.F32.TF32 R172, R220.reuse, R204, R168 ;  /* 0x000000ccdcac723c */ /* 0x042ff000000810a8 */
[C---:B------:R-:W-:Y:S08]  /*3c1b0*/  HMMA.1688.F32.TF32 R168, R220.reuse, R200, R164 ;  /* 0x000000c8dca8723c */ /* 0x040ff000000810a4 */
[C---:B---3--:R-:W-:Y:S03]  /*3c1c0*/  HMMA.1688.F32.TF32 R164, R220.reuse, R196, R140 ;  /* 0x000000c4dca4723c */ /* 0x048fe6000008108c */
[----:B------:R-:W-:Y:S04]  /*3c1d0*/  STL.64 [R1+0xc40], R172 ;  /* 0x000c40ac01007387 */ /* 0x000fe80000100a00 */
[----:B------:R-:W-:Y:S04]  /*3c1e0*/  STL.64 [R1+0xc48], R174 ;  /* 0x000c48ae01007387 */ /* 0x000fe80000100a00 */
[----:B------:R-:W3:Y:S04]  /*3c1f0*/  LDL.LU.64 R140, [R1+0xde0] ;  /* 0x000de000018c7983 */ /* 0x000ee80000300a00 */
[----:B------:R-:W-:Y:S04]  /*3c200*/  STL.64 [R1+0xc30], R168 ;  /* 0x000c30a801007387 */ /* 0x000fe80000100a00 */
[----:B------:R-:W-:Y:S04]  /*3c210*/  STL.64 [R1+0xc38], R170 ;  /* 0x000c38aa01007387 */ /* 0x000fe80000100a00 */
[----:B------:R-:W3:Y:S04]  /*3c220*/  LDL.LU.64 R142, [R1+0xde8] ;  /* 0x000de800018e7983 */ /* 0x000ee80000300a00 */
[----:B------:R-:W-:Y:S04]  /*3c230*/  STL.64 [R1+0xc20], R164 ;  /* 0x000c20a401007387 */ /* 0x000fe80000100a00 */
[----:B------:R1:W-:Y:S02]  /*3c240*/  STL.64 [R1+0xc28], R166 ;  /* 0x000c28a601007387 */ /* 0x0003e40000100a00 */
[----:B-1----:R-:W-:Y:S02]  /*3c250*/  HMMA.1688.F32.TF32 R164, R220, R236, R160 ;  /* 0x000000ecdca4723c */ /* 0x002fe400000810a0 */
[----:B------:R-:W-:Y:S04]  /*3c260*/  LDS R220, [R243+UR10+0x100] ;  /* 0x0001000af3dc7984 */ /* 0x000fe80008000800 */
[----:B------:R-:W-:Y:S02]  /*3c270*/  LDS R222, [R243+UR10+0x2100] ;  /* 0x0021000af3de7984 */ /* 0x000fe40008000800 */
[C---:B------:R-:W-:Y:S02]  /*3c280*/  HMMA.1688.F32.TF32 R160, R224.reuse, R192, R156 ;  /* 0x000000c0e0a0723c */ /* 0x040fe4000008109c */
[----:B------:R-:W-:Y:S04]  /*3c290*/  LDS R221, [R252+UR10+0x100] ;  /* 0x0001000afcdd7984 */ /* 0x000fe80008000800 */
[----:B------:R-:W1:Y:S02]  /*3c2a0*/  LDS R223, [R252+UR10+0x2100] ;  /* 0x0021000afcdf7984 */ /* 0x000e640008000800 */
[C---:B------:R-:W-:Y:S08]  /*3c2b0*/  HMMA.1688.F32.TF32 R156, R224.reuse, R188, R152 ;  /* 0x000000bce09c723c */ /* 0x040ff00000081098 */
[C---:B------:R-:W-:Y:S08]  /*3c2c0*/  HMMA.1688.F32.TF32 R152, R224.reuse, R212, R148 ;  /* 0x000000d4e098723c */ /* 0x040ff00000081094 */
[C---:B----4-:R-:W-:Y:S01]  /*3c2d0*/  HMMA.1688.F32.TF32 R148, R224.reuse, R208, R136 ;  /* 0x000000d0e094723c */ /* 0x050fe20000081088 */
[----:B------:R-:W-:Y:S04]  /*3c2e0*/  STL.64 [R1+0xb90], R164 ;  /* 0x000b90a401007387 */ /* 0x000fe80000100a00 */
[----:B------:R-:W-:Y:S04]  /*3c2f0*/  STL.64 [R1+0xb98], R166 ;  /* 0x000b98a601007387 */ /* 0x000fe80000100a00 */
[----:B------:R-:W-:Y:S04]  /*3c300*/  STL.64 [R1+0xb80], R160 ;  /* 0x000b80a001007387 */ /* 0x000fe80000100a00 */
[----:B------:R-:W-:Y:S04]  /*3c310*/  STL.64 [R1+0xb88], R162 ;  /* 0x000b88a201007387 */ /* 0x000fe80000100a00 */
[----:B------:R-:W-:Y:S04]  /*3c320*/  STL.64 [R1+0xb70], R156 ;  /* 0x000b709c01007387 */ /* 0x000fe80000100a00 */
[----:B------:R-:W-:Y:S04]  /*3c330*/  STL.64 [R1+0xb78], R158 ;  /* 0x000b789e01007387 */ /* 0x000fe80000100a00 */
[----:B------:R-:W4:Y:S04]  /*3c340*/  LDL.LU.64 R136, [R1+0xdd0] ;  /* 0x000dd00001887983 */ /* 0x000f280000300a00 */
[----:B------:R-:W-:Y:S04]  /*3c350*/  STL.64 [R1+0xb60], R152 ;  /* 0x000b609801007387 */ /* 0x000fe80000100a00 */
[----:B------:R-:W-:Y:S04]  /*3c360*/  STL.64 [R1+0xb68], R154 ;  /* 0x000b689a01007387 */ /* 0x000fe80000100a00 */
[----:B------:R-:W4:Y:S04]  /*3c370*/  LDL.LU.64 R138, [R1+0xdd8] ;  /* 0x000dd800018a7983 */ /* 0x000f280000300a00 */
[----:B------:R-:W-:Y:S04]  /*3c380*/  STL.64 [R1+0xb50], R148 ;  /* 0x000b509401007387 */ /* 0x000fe80000100a00 */
[----:B------:R1:W-:Y:S02]  /*3c390*/  STL.64 [R1+0xb58], R150 ;  /* 0x000b589601007387 */ /* 0x0003e40000100a00 */
[C---:B-1----:R-:W-:Y:S08]  /*3c3a0*/  HMMA.1688.F32.TF32 R148, R224.reuse, R204, R144 ;  /* 0x000000cce094723c */ /* 0x042ff00000081090 */
[C---:B------:R-:W-:Y:S01]  /*3c3b0*/  HMMA.1688.F32.TF32 R144, R224.reuse, R200, R132 ;  /* 0x000000c8e090723c */ /* 0x040fe20000081084 */
[----:B------:R-:W4:Y:S10]  /*3c3c0*/  LDL.LU.64 R132, [R1+0xdc0] ;  /* 0x000dc00001847983 */ /* 0x000f340000300a00 */
[----:B------:R-:W-:Y:S04]  /*3c3d0*/  STL.64 [R1+0xb40], R148 ;  /* 0x000b409401007387 */ /* 0x000fe80000100a00 */
[----:B------:R-:W-:Y:S04]  /*3c3e0*/  STL.64 [R1+0xb48], R150 ;  /* 0x000b489601007387 */ /* 0x000fe80000100a00 */
[----:B------:R-:W4:Y:S04]  /*3c3f0*/  LDL.LU.64 R134, [R1+0xdc8] ;  /* 0x000dc80001867983 */ /* 0x000f280000300a00 */
[----:B------:R-:W-:Y:S04]  /*3c400*/  STL.64 [R1+0xb30], R144 ;  /* 0x000b309001007387 */ /* 0x000fe80000100a00 */
[----:B------:R2:W-:Y:S02]  /*3c410*/  STL.64 [R1+0xb38], R146 ;  /* 0x000b389201007387 */ /* 0x0005e40000100a00 */
[----:B--2---:R-:W-:Y:S02]  /*3c420*/  HMMA.1688.F32.TF32 R144, R224, R196, R128 ;  /* 0x000000c4e090723c */ /* 0x004fe40000081080 */
[----:B------:R-:W2:Y:S04]  /*3c430*/  LDL.LU.64 R128, [R1+0xdb0] ;  /* 0x000db00001807983 */ /* 0x000ea80000300a00 */
[----:B------:R-:W2:-:S13]  /*3c440*/  LDL.LU.64 R130, [R1+0xdb8] ;  /* 0x000db80001827983 */ /* 0x000e9a0000300a00 */
[----:B------:R1:W-:Y:S04]  /*3c450*/  STL.64 [R1+0xb20], R144 ;  /* 0x000b209001007387 */ /* 0x0003e80000100a00 */
[----:B------:R1:W-:Y:S04]  /*3c460*/  STL.64 [R1+0xb28], R146 ;  /* 0x000b289201007387 */ /* 0x0003e80000100a00 */
[----:B-1----:R-:W2:Y:S04]  /*3c470*/  LDL.LU.64 R144, [R1+0xda0] ;  /* 0x000da00001907983 */ /* 0x002ea80000300a00 */
[----:B------:R-:W2:Y:S01]  /*3c480*/  LDL.LU.64 R146, [R1+0xda8] ;  /* 0x000da80001927983 */ /* 0x000ea20000300a00 */
[----:B---3--:R-:W-:Y:S03]  /*3c490*/  HMMA.1688.F32.TF32 R140, R224, R236, R140 ;  /* 0x000000ece08c723c */ /* 0x008fe6000008108c */
[----:B------:R-:W-:Y:S04]  /*3c4a0*/  LDS R224, [R240+UR10+0x180] ;  /* 0x0001800af0e07984 */ /* 0x000fe80008000800 */
[----:B------:R-:W-:Y:S04]  /*3c4b0*/  LDS R226, [R240+UR10+0x2180] ;  /* 0x0021800af0e27984 */ /* 0x000fe80008000800 */
[----:B------:R-:W-:Y:S04]  /*3c4c0*/  LDS R225, [R242+UR10+0x180] ;  /* 0x0001800af2e17984 */ /* 0x000fe80008000800 */
[----:B------:R-:W1:Y:S04]  /*3c4d0*/  LDS R227, [R242+UR10+0x2180] ;  /* 0x0021800af2e37984 */ /* 0x000e680008000800 */
[----:B------:R-:W-:Y:S01]  /*3c4e0*/  MOV R206, R143 ;  /* 0x0000008f00ce7202 */ /* 0x000fe20000000f00 */
[----:B------:R-:W-:-:S02]  /*3c4f0*/  IMAD.MOV.U32 R198, RZ, RZ, R142 ;  /* 0x000000ffffc67224 */ /* 0x000fc400078e008e */
[----:B------:R-:W-:Y:S01]  /*3c500*/  IMAD.MOV.U32 R238, RZ, RZ, R141 ;  /* 0x000000ffffee7224 */ /* 0x000fe200078e008d */
[----:B------:R3:W-:Y:S04]  /*3c510*/  STL [R1+0xa90], R140 ;  /* 0x000a908c01007387 */ /* 0x0007e80000100800 */
[----:B------:R-:W-:Y:S04]  /*3c520*/  STL [R1+0x57e8], R206 ;  /* 0x0057e8ce01007387 */ /* 0x000fe80000100800 */
[----:B------:R-:W-:Y:S04]  /*3c530*/  STL [R1+0x57e4], R198 ;  /* 0x0057e4c601007387 */ /* 0x000fe80000100800 */
[----:B------:R-:W-:Y:S04]  /*3c540*/  STL [R1+0x57e0], R238 ;  /* 0x0057e0ee01007387 */ /* 0x000fe80000100800 */
[----:B---3--:R-:W3:Y:S04]  /*3c550*/  LDL.LU.64 R140, [R1+0xd90] ;  /* 0x000d9000018c7983 */ /* 0x008ee80000300a00 */
[----:B------:R-:W3:Y:S01]  /*3c560*/  LDL.LU.64 R142, [R1+0xd98] ;  /* 0x000d9800018e7983 */ /* 0x000ee20000300a00 */
[----:B----4-:R-:W-:-:S15]  /*3c570*/  HMMA.1688.F32.TF32 R136, R228, R192, R136 ;  /* 0x000000c0e488723c */ /* 0x010fde0000081088 */
[----:B------:R-:W-:-:S04]  /*3c580*/  NOP ;  /* 0x0000000000007918 */ /* 0x000fc80000000000 */
[----:B------:R4:W-:Y:S04]  /*3c590*/  STL.64 [R1+0xa80], R136 ;  /* 0x000a808801007387 */ /* 0x0009e80000100a00 */
[----:B------:R1:W-:Y:S04]  /*3c5a0*/  STL.64 [R1+0xa88], R138 ;  /* 0x000a888a01007387 */ /* 0x0003e80000100a00 */
[----:B----4-:R-:W4:Y:S04]  /*3c5b0*/  LDL.LU.64 R136, [R1+0xd80] ;  /* 0x000d800001887983 */ /* 0x010f280000300a00 */
[----:B-1----:R-:W4:Y:S01]  /*3c5c0*/  LDL.LU.64 R138, [R1+0xd88] ;  /* 0x000d8800018a7983 */ /* 0x002f220000300a00 */
[----:B------:R-:W-:-:S15]  /*3c5d0*/  HMMA.1688.F32.TF32 R132, R228, R188, R132 ;  /* 0x000000bce484723c */ /* 0x000fde0000081084 */
[----:B------:R-:W-:-:S04]  /*3c5e0*/  NOP ;  /* 0x0000000000007918 */ /* 0x000fc80000000000 */
[----:B------:R-:W-:Y:S01]  /*3c5f0*/  IMAD.MOV.U32 R206, RZ, RZ, R133 ;  /* 0x000000ffffce7224 */ /* 0x000fe200078e0085 */
[----:B------:R1:W-:Y:S01]  /*3c600*/  STL [R1+0xa70], R132 ;  /* 0x000a708401007387 */ /* 0x0003e20000100800 */
[----:B------:R-:W-:Y:S01]  /*3c610*/  IMAD.MOV.U32 R198, RZ, RZ, R134 ;  /* 0x000000ffffc67224 */ /* 0x000fe200078e0086 */
[----:B------:R-:W-:Y:S02]  /*3c620*/  MOV R238, R135 ;  /* 0x0000008700ee7202 */ /* 0x000fe40000000f00 */
[----:B-1----:R-:W4:Y:S04]  /*3c630*/  LDL.LU.64 R132, [R1+0x4d0] ;  /* 0x0004d00001847983 */ /* 0x002f280000300a00 */
[----:B------:R-:W4:Y:S04]  /*3c640*/  LDL.LU.64 R134, [R1+0x4d8] ;  /* 0x0004d80001867983 */ /* 0x000f280000300a00 */
[----:B------:R-:W-:Y:S04]  /*3c650*/  STL [R1+0x57f4], R238 ;  /* 0x0057f4ee01007387 */ /* 0x000fe80000100800 */
[----:B------:R-:W-:Y:S04]  /*3c660*/  STL [R1+0x57f0], R198 ;  /* 0x0057f0c601007387 */ /* 0x000fe80000100800 */
[----:B------:R1:W-:Y:S01]  /*3c670*/  STL [R1+0x57ec], R206 ;  /* 0x0057ecce01007387 */ /* 0x0003e20000100800 */
[C---:B--2---:R-:W-:Y:S03]  /*3c680*/  HMMA.1688.F32.TF32 R148, R228.reuse, R212, R128 ;  /* 0x000000d4e494723c */ /* 0x044fe60000081080 */
[----:B------:R-:W2:Y:S04]  /*3c690*/  LDL.LU.64 R128, [R1+0x10] ;  /* 0x0000100001807983 */ /* 0x000ea80000300a00 */
[----:B------:R-:W2:Y:S01]  /*3c6a0*/  LDL.LU.64 R130, [R1+0x18] ;  /* 0x0000180001827983 */ /* 0x000ea20000300a00 */
[----:B------:R-:W-:Y:S11]  /*3c6b0*/  HMMA.1688.F32.TF32 R144, R228, R208, R144 ;  /* 0x000000d0e490723c */ /* 0x000ff60000081090 */
[----:B------:R-:W-:Y:S04]  /*3c6c0*/  STL.64 [R1+0xa60], R148 ;  /* 0x000a609401007387 */ /* 0x000fe80000100a00 */
[----:B------:R-:W-:Y:S04]  /*3c6d0*/  STL.64 [R1+0xa68], R150 ;  /* 0x000a689601007387 */ /* 0x000fe80000100a00 */
[----:B------:R-:W-:Y:S01]  /*3c6e0*/  IMAD.MOV.U32 R203, RZ, RZ, R147 ;  /* 0x000000ffffcb7224 */ /* 0x000fe200078e0093 */
[----:B------:R-:W-:Y:S01]  /*3c6f0*/  MOV R202, R146 ;  /* 0x0000009200ca7202 */ /* 0x000fe20000000f00 */
[----:B------:R-:W-:-:S02]  /*3c700*/  IMAD.MOV.U32 R199, RZ, RZ, R145 ;  /* 0x000000ffffc77224 */ /* 0x000fc400078e0091 */
[----:B------:R-:W-:Y:S01]  /*3c710*/  IMAD.MOV.U32 R207, RZ, RZ, R144 ;  /* 0x000000ffffcf7224 */ /* 0x000fe200078e0090 */
[----:B------:R1:W-:Y:S04]  /*3c720*/  STL [R1+0x5804], R203 ;  /* 0x005804cb01007387 */ /* 0x0003e80000100800 */
[----:B------:R1:W-:Y:S04]  /*3c730*/  STL [R1+0x5800], R202 ;  /* 0x005800ca01007387 */ /* 0x0003e80000100800 */
[----:B------:R1:W-:Y:S04]  /*3c740*/  STL [R1+0x57fc], R199 ;  /* 0x0057fcc701007387 */ /* 0x0003e80000100800 */
[----:B------:R1:W-:Y:S01]  /*3c750*/  STL [R1+0x57f8], R207 ;  /* 0x0057f8cf01007387 */ /* 0x0003e20000100800 */
[----:B---3--:R-:W-:-:S15]  /*3c760*/  HMMA.1688.F32.TF32 R140, R228, R204, R140 ;  /* 0x000000cce48c723c */ /* 0x008fde000008108c */
[----:B------:R-:W-:-:S04]  /*3c770*/  NOP ;  /* 0x0000000000007918 */ /* 0x000fc80000000000 */
[----:B-1----:R-:W-:Y:S01]  /*3c780*/  IMAD.MOV.U32 R206, RZ, RZ, R143 ;  /* 0x000000ffffce7224 */ /* 0x002fe200078e008f */
[----:B------:R-:W-:Y:S01]  /*3c790*/  MOV R198, R142 ;  /* 0x0000008e00c67202 */ /* 0x000fe20000000f00 */
[----:B------:R-:W-:Y:S01]  /*3c7a0*/  IMAD.MOV.U32 R238, RZ, RZ, R141 ;  /* 0x000000ffffee7224 */ /* 0x000fe200078e008d */
[----:B------:R1:W-:Y:S04]  /*3c7b0*/  STL [R1+0xa40], R140 ;  /* 0x000a408c01007387 */ /* 0x0003e80000100800 */
[----:B------:R3:W-:Y:S04]  /*3c7c0*/  STL [R1+0x5810], R206 ;  /* 0x005810ce01007387 */ /* 0x0007e80000100800 */
[----:B------:R1:W-:Y:S04]  /*3c7d0*/  STL [R1+0x580c], R198 ;  /* 0x00580cc601007387 */ /* 0x0003e80000100800 */
[----:B------:R1:W-:Y:S01]  /*3c7e0*/  STL [R1+0x5808], R238 ;  /* 0x005808ee01007387 */ /* 0x0003e20000100800 */
[C---:B----4-:R-:W-:Y:S08]  /*3c7f0*/  HMMA.1688.F32.TF32 R136, R228.reuse, R200, R136 ;  /* 0x000000c8e488723c */ /* 0x050ff00000081088 */
[----:B------:R-:W-:Y:S11]  /*3c800*/  HMMA.1688.F32.TF32 R132, R228, R196, R132 ;  /* 0x000000c4e484723c */ /* 0x000ff60000081084 */
[----:B------:R-:W-:-:S08]  /*3c810*/  IMAD.MOV.U32 R203, RZ, RZ, R136 ;  /* 0x000000ffffcb7224 */ /* 0x000fd000078e0088 */
[----:B------:R4:W-:Y:S04]  /*3c820*/  STL [R1+0xa20], R132 ;  /* 0x000a208401007387 */ /* 0x0009e80000100800 */
        /* <DEDUP_REMOVED lines=12> */
[----:B--2---:R-:W-:Y:S03]  /*3c8f0*/  HMMA.1688.F32.TF32 R128, R228, R236, R128 ;  /* 0x000000ece480723c */ /* 0x004fe60000081080 */
[----:B------:R-:W2:Y:S04]  /*3c900*/  LDL.LU.64 R148, [R1+0x15b0] ;  /* 0x0015b00001947983 */ /* 0x000ea80000300a00 */
[----:B------:R-:W2:Y:S01]  /*3c910*/  LDL.LU.64 R150, [R1+0x15b8] ;  /* 0x0015b80001967983 */ /* 0x000ea20000300a00 */
[----:B------:R-:W-:-:S03]  /*3c920*/  MOV R202, R137 ;  /* 0x0000008900ca7202 */ /* 0x000fc60000000f00 */
[----:B------:R-:W2:Y:S01]  /*3c930*/  LDL.LU.64 R144, [R1+0x1620] ;  /* 0x0016200001907983 */ /* 0x000ea20000300a00 */
[----:B------:R-:W-:-:S03]  /*3c940*/  IMAD.MOV.U32 R199, RZ, RZ, R138 ;  /* 0x000000ffffc77224 */ /* 0x000fc600078e008a */
[----:B------:R-:W2:Y:S01]  /*3c950*/  LDL.LU.64 R146, [R1+0x1628] ;  /* 0x0016280001927983 */ /* 0x000ea20000300a00 */
[----:B------:R-:W-:-:S03]  /*3c960*/  IMAD.MOV.U32 R207, RZ, RZ, R139 ;  /* 0x000000ffffcf7224 */ /* 0x000fc600078e008b */
[----:B-1----:R-:W2:Y:S01]  /*3c970*/  LDL.LU.64 R140, [R1+0x1170] ;  /* 0x00117000018c7983 */ /* 0x002ea20000300a00 */
[----:B---3--:R-:W-:-:S03]  /*3c980*/  MOV R206, R133 ;  /* 0x0000008500ce7202 */ /* 0x008fc60000000f00 */
[----:B------:R-:W3:Y:S01]  /*3c990*/  LDL.LU.64 R142, [R1+0x1178] ;  /* 0x00117800018e7983 */ /* 0x000ee20000300a00 */
[----:B------:R-:W-:-:S03]  /*3c9a0*/  IMAD.MOV.U32 R198, RZ, RZ, R134 ;  /* 0x000000ffffc67224 */ /* 0x000fc600078e0086 */
[----:B------:R-:W3:Y:S01]  /*3c9b0*/  LDL.LU.64 R136, [R1+0x1160] ;  /* 0x0011600001887983 */ /* 0x000ee20000300a00 */
[----:B------:R-:W-:-:S03]  /*3c9c0*/  IMAD.MOV.U32 R238, RZ, RZ, R135 ;  /* 0x000000ffffee7224 */ /* 0x000fc600078e0087 */
[----:B------:R-:W3:Y:S01]  /*3c9d0*/  LDL.LU.64 R138, [R1+0x1168] ;  /* 0x00116800018a7983 */ /* 0x000ee20000300a00 */
[----:B------:R-:W-:Y:S01]  /*3c9e0*/  MOV R239, R128 ;  /* 0x0000008000ef7202 */ /* 0x000fe20000000f00 */
[----:B------:R-:W-:Y:S02]  /*3c9f0*/  IMAD.MOV.U32 R3, RZ, RZ, R129 ;  /* 0x000000ffff037224 */ /* 0x000fe400078e0081 */
[----:B----4-:R-:W4:Y:S01]  /*3ca00*/  LDL.LU.64 R132, [R1+0x1150] ;  /* 0x0011500001847983 */ /* 0x010f220000300a00 */
[----:B------:R-:W-:Y:S01]  /*3ca10*/  IMAD.MOV.U32 R2, RZ, RZ, R130 ;  /* 0x000000ffff027224 */ /* 0x000fe200078e0082 */
[----:B------:R-:W-:Y:S02]  /*3ca20*/  MOV R0, R131 ;  /* 0x0000008300007202 */ /* 0x000fe40000000f00 */
[----:B------:R-:W4:Y:S04]  /*3ca30*/  LDL.LU.64 R134, [R1+0x1158] ;  /* 0x0011580001867983 */ /* 0x000f280000300a00 */
[----:B------:R-:W4:Y:S04]  /*3ca40*/  LDL.LU.64 R128, [R1+0x1140] ;  /* 0x0011400001807983 */ /* 0x000f280000300a00 */
[----:B------:R-:W4:Y:S04]  /*3ca50*/  LDL.LU.64 R130, [R1+0x1148] ;  /* 0x0011480001827983 */ /* 0x000f280000300a00 */
[----:B------:R-:W-:Y:S04]  /*3ca60*/  LDS R228, [R243+UR10+0x180] ;  /* 0x0001800af3e47984 */ /* 0x000fe80008000800 */
[----:B------:R-:W-:Y:S04]  /*3ca70*/  LDS R230, [R243+UR10+0x2180] ;  /* 0x0021800af3e67984 */ /* 0x000fe80008000800 */
[----:B------:R-:W-:Y:S04]  /*3ca80*/  LDS R229, [R252+UR10+0x180] ;  /* 0x0001800afce57984 */ /* 0x000fe80008000800 */
[----:B------:R-:W1:Y:S01]  /*3ca90*/  LDS R231, [R252+UR10+0x2180] ;  /* 0x0021800afce77984 */ /* 0x000e620008000800 */
[C---:B------:R-:W-:Y:S08]  /*3caa0*/  HMMA.1688.F32.TF32 R176, R216.reuse, R192, R172 ;  /* 0x000000c0d8b0723c */ /* 0x040ff000000810ac */
[C---:B------:R-:W-:Y:S08]  /*3cab0*/  HMMA.1688.F32.TF32 R172, R216.reuse, R188, R168 ;  /* 0x000000bcd8ac723c */ /* 0x040ff000000810a8 */
[C---:B------:R-:W-:Y:S08]  /*3cac0*/  HMMA.1688.F32.TF32 R168, R216.reuse, R212, R164 ;  /* 0x000000d4d8a8723c */ /* 0x040ff000000810a4 */
[C---:B------:R-:W-:Y:S08]  /*3cad0*/  HMMA.1688.F32.TF32 R164, R216.reuse, R208, R160 ;  /* 0x000000d0d8a4723c */ /* 0x040ff000000810a0 */
[C---:B------:R-:W-:Y:S08]  /*3cae0*/  HMMA.1688.F32.TF32 R160, R216.reuse, R204, R156 ;  /* 0x000000ccd8a0723c */ /* 0x040ff0000008109c */
[C---:B------:R-:W-:Y:S01]  /*3caf0*/  HMMA.1688.F32.TF32 R156, R216.reuse, R200, R152 ;  /* 0x000000c8d89c723c */ /* 0x040fe20000081098 */
[----:B------:R-:W-:Y:S07]  /*3cb00*/  STL.64 [R1+0xd00], R176 ;  /* 0x000d00b001007387 */ /* 0x000fee0000100a00 */
[C---:B--2---:R-:W-:Y:S01]  /*3cb10*/  HMMA.1688.F32.TF32 R152, R216.reuse, R196, R148 ;  /* 0x000000c4d898723c */ /* 0x044fe20000081094 */
[----:B------:R-:W-:Y:S07]  /*3cb20*/  STL.64 [R1+0xd08], R178 ;  /* 0x000d08b201007387 */ /* 0x000fee0000100a00 */
[----:B------:R-:W-:Y:S01]  /*3cb30*/  HMMA.1688.F32.TF32 R148, R216, R236, R144 ;  /* 0x000000ecd894723c */ /* 0x000fe20000081090 */
[----:B------:R-:W-:Y:S07]  /*3cb40*/  STL.64 [R1+0xcf0], R172 ;  /* 0x000cf0ac01007387 */ /* 0x000fee0000100a00 */
[C---:B---3--:R-:W-:Y:S01]  /*3cb50*/  HMMA.1688.F32.TF32 R144, R220.reuse, R192, R140 ;  /* 0x000000c0dc90723c */ /* 0x048fe2000008108c */
[----:B------:R-:W-:Y:S07]  /*3cb60*/  STL.64 [R1+0xcf8], R174 ;  /* 0x000cf8ae01007387 */ /* 0x000fee0000100a00 */
[C---:B------:R-:W-:Y:S01]  /*3cb70*/  HMMA.1688.F32.TF32 R140, R220.reuse, R188, R136 ;  /* 0x000000bcdc8c723c */ /* 0x040fe20000081088 */
[----:B------:R-:W-:Y:S04]  /*3cb80*/  STL.64 [R1+0xce0], R168 ;  /* 0x000ce0a801007387 */ /* 0x000fe80000100a00 */
[----:B------:R-:W-:Y:S03]  /*3cb90*/  STL.64 [R1+0xce8], R170 ;  /* 0x000ce8aa01007387 */ /* 0x000fe60000100a00 */
[C---:B----4-:R-:W-:Y:S01]  /*3cba0*/  HMMA.1688.F32.TF32 R136, R220.reuse, R212, R132 ;  /* 0x000000d4dc88723c */ /* 0x050fe20000081084 */
[----:B------:R-:W-:Y:S04]  /*3cbb0*/  STL.64 [R1+0xcd0], R164 ;  /* 0x000cd0a401007387 */ /* 0x000fe80000100a00 */
[----:B------:R-:W-:Y:S03]  /*3cbc0*/  STL.64 [R1+0xcd8], R166 ;  /* 0x000cd8a601007387 */ /* 0x000fe60000100a00 */
[C---:B------:R-:W-:Y:S01]  /*3cbd0*/  HMMA.1688.F32.TF32 R132, R220.reuse, R208, R128 ;  /* 0x000000d0dc84723c */ /* 0x040fe20000081080 */
        /* <DEDUP_REMOVED lines=12> */
[----:B------:R-:W2:Y:S04]  /*3cca0*/  LDL.LU.64 R128, [R1+0x1130] ;  /* 0x0011300001807983 */ /* 0x000ea80000300a00 */
[----:B------:R-:W-:Y:S04]  /*3ccb0*/  STL.64 [R1+0xbe0], R136 ;  /* 0x000be08801007387 */ /* 0x000fe80000100a00 */
[----:B------:R-:W-:Y:S04]  /*3ccc0*/  STL.64 [R1+0xbe8], R138 ;  /* 0x000be88a01007387 */ /* 0x000fe80000100a00 */
[----:B------:R-:W2:Y:S04]  /*3ccd0*/  LDL.LU.64 R130, [R1+0x1138] ;  /* 0x0011380001827983 */ /* 0x000ea80000300a00 */
[----:B------:R3:W-:Y:S04]  /*3cce0*/  STL.64 [R1+0xbd0], R132 ;  /* 0x000bd08401007387 */ /* 0x0007e80000100a00 */
[----:B------:R4:W-:Y:S04]  /*3ccf0*/  STL.64 [R1+0xbd8], R134 ;  /* 0x000bd88601007387 */ /* 0x0009e80000100a00 */
[----:B---3--:R-:W3:Y:S04]  /*3cd00*/  LDL.LU.64 R132, [R1+0x14b0] ;  /* 0x0014b00001847983 */ /* 0x008ee80000300a00 */
[----:B----4-:R-:W3:Y:S04]  /*3cd10*/  LDL.LU.64 R134, [R1+0x14b8] ;  /* 0x0014b80001867983 */ /* 0x010ee80000300a00 */
        /* <DEDUP_REMOVED lines=21> */
[----:B------:R-:W1:Y:S04]  /*3ce70*/  LDL.LU.64 R158, [R1+0x68] ;  /* 0x00006800019e7983 */ /* 0x000e680000300a00 */
[----:B------:R-:W4:Y:S04]  /*3ce80*/  LDL.LU.64 R152, [R1+0x50] ;  /* 0x0000500001987983 */ /* 0x000f280000300a00 */
[----:B------:R-:W4:Y:S04]  /*3ce90*/  LDL.LU.64 R154, [R1+0x58] ;  /* 0x00005800019a7983 */ /* 0x000f280000300a00 */
[----:B------:R-:W4:Y:S04]  /*3cea0*/  LDL.LU.64 R148, [R1+0x40] ;  /* 0x0000400001947983 */ /* 0x000f280000300a00 */
[----:B------:R-:W4:Y:S04]  /*3ceb0*/  LDL.LU.64 R150, [R1+0x48] ;  /* 0x0000480001967983 */ /* 0x000f280000300a00 */
[----:B------:R-:W4:Y:S04]  /*3cec0*/  LDL.LU.64 R144, [R1+0x30] ;  /* 0x0000300001907983 */ /* 0x000f280000300a00 */
[----:B------:R-:W4:Y:S04]  /*3ced0*/  LDL.LU.64 R146, [R1+0x38] ;  /* 0x0000380001927983 */ /* 0x000f280000300a00 */
[----:B------:R-:W4:Y:S04]  /*3cee0*/  LDL.LU.64 R140, [R1] ;  /* 0x00000000018c7983 */ /* 0x000f280000300a00 */
[----:B------:R-:W4:Y:S01]  /*3cef0*/  LDL.LU.64 R142, [R1+0x8] ;  /* 0x00000800018e7983 */ /* 0x000f220000300a00 */
[C---:B--2---:R-:W-:Y:S08]  /*3cf00*/  HMMA.1688.F32.TF32 R128, R220.reuse, R204, R128 ;  /* 0x000000ccdc80723c */ /* 0x044ff00000081080 */
[C---:B---3--:R-:W-:Y:S08]  /*3cf10*/  HMMA.1688.F32.TF32 R132, R220.reuse, R200, R132 ;  /* 0x000000c8dc84723c */ /* 0x048ff00000081084 */
[C---:B----4-:R-:W-:Y:S03]  /*3cf20*/  HMMA.1688.F32.TF32 R136, R220.reuse, R196, R136 ;  /* 0x000000c4dc88723c */ /* 0x050fe60000081088 */
[----:B------:R-:W-:Y:S05]  /*3cf30*/  STL.64 [R1+0xbc0], R128 ;  /* 0x000bc08001007387 */ /* 0x000fea0000100a00 */
[----:B------:R-:W-:Y:S01]  /*3cf40*/  HMMA.1688.F32.TF32 R220, R220, R236, R232 ;  /* 0x000000ecdcdc723c */ /* 0x000fe200000810e8 */
[----:B------:R2:W-:Y:S07]  /*3cf50*/  STL.64 [R1+0xbc8], R130 ;  /* 0x000bc88201007387 */ /* 0x0005ee0000100a00 */
[C---:B------:R-:W-:Y:S01]  /*3cf60*/  HMMA.1688.F32.TF32 R216, R224.reuse, R192, R216 ;  /* 0x000000c0e0d8723c */ /* 0x040fe200000810d8 */
[----:B--2---:R-:W2:Y:S07]  /*3cf70*/  LDL.LU.64 R130, [R1+0x5920] ;  /* 0x0059200001827983 */ /* 0x004eae0000300a00 */
[C---:B------:R-:W-:Y:S01]  /*3cf80*/  HMMA.1688.F32.TF32 R184, R224.reuse, R188, R184 ;  /* 0x000000bce0b8723c */ /* 0x040fe200000810b8 */
[----:B------:R-:W2:Y:S07]  /*3cf90*/  LDL.LU.64 R128, [R1+0x5918] ;  /* 0x0059180001807983 */ /* 0x000eae0000300a00 */
[C---:B------:R-:W-:Y:S01]  /*3cfa0*/  HMMA.1688.F32.TF32 R180, R224.reuse, R212, R180 ;  /* 0x000000d4e0b4723c */ /* 0x040fe200000810b4 */
[----:B------:R-:W-:Y:S07]  /*3cfb0*/  STL.64 [R1+0xbb0], R132 ;  /* 0x000bb08401007387 */ /* 0x000fee0000100a00 */
[C---:B------:R-:W-:Y:S01]  /*3cfc0*/  HMMA.1688.F32.TF32 R176, R224.reuse, R208, R176 ;  /* 0x000000d0e0b0723c */ /* 0x040fe200000810b0 */
[----:B------:R3:W-:Y:S07]  /*3cfd0*/  STL.64 [R1+0xbb8], R134 ;  /* 0x000bb88601007387 */ /* 0x0007ee0000100a00 */
[C---:B------:R-:W-:Y:S01]  /*3cfe0*/  HMMA.1688.F32.TF32 R172, R224.reuse, R204, R172 ;  /* 0x000000cce0ac723c */ /* 0x040fe200000810ac */
[----:B---3--:R-:W3:Y:S07]  /*3cff0*/  LDL.LU.64 R134, [R1+0x5910] ;  /* 0x0059100001867983 */ /* 0x008eee0000300a00 */
[C---:B------:R-:W-:Y:S01]  /*3d000*/  HMMA.1688.F32.TF32 R168, R224.reuse, R200, R168 ;  /* 0x000000c8e0a8723c */ /* 0x040fe200000810a8 */
[----:B------:R-:W3:Y:S04]  /*3d010*/  LDL.LU.64 R132, [R1+0x5908] ;  /* 0x0059080001847983 */ /* 0x000ee80000300a00 */
[----:B------:R-:W-:Y:S03]  /*3d020*/  STL.64 [R1+0xba0], R136 ;  /* 0x000ba08801007387 */ /* 0x000fe60000100a00 */
[C---:B------:R-:W-:Y:S01]  /*3d030*/  HMMA.1688.F32.TF32 R164, R224.reuse, R196, R164 ;  /* 0x000000c4e0a4723c */ /* 0x040fe200000810a4 */
[----:B------:R4:W-:Y:S07]  /*3d040*/  STL.64 [R1+0xba8], R138 ;  /* 0x000ba88a01007387 */ /* 0x0009ee0000100a00 */
[----:B------:R-:W-:Y:S01]  /*3d050*/  HMMA.1688.F32.TF32 R160, R224, R236, R160 ;  /* 0x000000ece0a0723c */ /* 0x000fe200000810a0 */
[----:B------:R-:W-:Y:S04]  /*3d060*/  LDS R224, [R243+UR10+0x280] ;  /* 0x0002800af3e07984 */ /* 0x000fe80008000800 */
[----:B----4-:R-:W4:Y:S03]  /*3d070*/  LDL.LU.64 R138, [R1+0x5900] ;  /* 0x00590000018a7983 */ /* 0x010f260000300a00 */
[C---:B-1----:R-:W-:Y:S01]  /*3d080*/  HMMA.1688.F32.TF32 R156, R228.reuse, R192, R156 ;  /* 0x000000c0e49c723c */ /* 0x042fe2000008109c */
[----:B------:R-:W4:Y:S04]  /*3d090*/  LDL.LU.64 R136, [R1+0x58f8] ;  /* 0x0058f80001887983 */ /* 0x000f280000300a00 */
[----:B------:R-:W-:Y:S03]  /*3d0a0*/  STL.64 [R1+0xb10], R220 ;  /* 0x000b10dc01007387 */ /* 0x000fe60000100a00 */
[C---:B------:R-:W-:Y:S01]  /*3d0b0*/  HMMA.1688.F32.TF32 R152, R228.reuse, R188, R152 ;  /* 0x000000bce498723c */ /* 0x040fe20000081098 */
[----:B------:R-:W-:Y:S04]  /*3d0c0*/  STL.64 [R1+0xb18], R222 ;  /* 0x000b18de01007387 */ /* 0x000fe80000100a00 */
[----:B------:R-:W-:Y:S03]  /*3d0d0*/  STL.64 [R1+0xb00], R216 ;  /* 0x000b00d801007387 */ /* 0x000fe60000100a00 */
[C---:B------:R-:W-:Y:S01]  /*3d0e0*/  HMMA.1688.F32.TF32 R148, R228.reuse, R212, R148 ;  /* 0x000000d4e494723c */ /* 0x040fe20000081094 */
[----:B------:R-:W-:Y:S04]  /*3d0f0*/  STL.64 [R1+0xb08], R218 ;  /* 0x000b08da01007387 */ /* 0x000fe80000100a00 */
[----:B------:R-:W-:Y:S03]  /*3d100*/  STL.64 [R1+0xaf0], R184 ;  /* 0x000af0b801007387 */ /* 0x000fe60000100a00 */
[C---:B------:R-:W-:Y:S01]  /*3d110*/  HMMA.1688.F32.TF32 R144, R228.reuse, R208, R144 ;  /* 0x000000d0e490723c */ /* 0x040fe20000081090 */
        /* <DEDUP_REMOVED lines=13> */
[----:B------:R1:W-:Y:S04]  /*3d1f0*/  STL.64 [R1+0xa18], R162 ;  /* 0x000a18a201007387 */ /* 0x0003e80000100a00 */
[----:B------:R1:W-:Y:S04]  /*3d200*/  STL.64 [R1+0xa00], R156 ;  /* 0x000a009c01007387 */ /* 0x0003e80000100a00 */
[----:B------:R1:W-:Y:S04]  /*3d210*/  STL.64 [R1+0xa08], R158 ;  /* 0x000a089e01007387 */ /* 0x0003e80000100a00 */
[----:B------:R1:W-:Y:S04]  /*3d220*/  STL.64 [R1+0x9f0], R152 ;  /* 0x0009f09801007387 */ /* 0x0003e80000100a00 */
[----:B------:R1:W-:Y:S04]  /*3d230*/  STL.64 [R1+0x9f8], R154 ;  /* 0x0009f89a01007387 */ /* 0x0003e80000100a00 */
[----:B------:R1:W-:Y:S04]  /*3d240*/  STL.64 [R1+0x9e0], R148 ;  /* 0x0009e09401007387 */ /* 0x0003e80000100a00 */
[----:B------:R1:W-:Y:S04]  /*3d250*/  STL.64 [R1+0x9e8], R150 ;  /* 0x0009e89601007387 */ /* 0x0003e80000100a00 */
[----:B-1----:R-:W2:Y:S04]  /*3d260*/  LDL.LU.64 R160, [R1+0x1350] ;  /* 0x0013500001a07983 */ /* 0x002ea80000300a00 */
[----:B------:R1:W-:Y:S04]  /*3d270*/  STL.64 [R1+0x9d0], R144 ;  /* 0x0009d09001007387 */ /* 0x0003e80000100a00 */
[----:B------:R1:W-:Y:S04]  /*3d280*/  STL.64 [R1+0x9d8], R146 ;  /* 0x0009d89201007387 */ /* 0x0003e80000100a00 */
[----:B------:R-:W2:Y:S04]  /*3d290*/  LDL.LU.64 R162, [R1+0x1358] ;  /* 0x0013580001a27983 */ /* 0x000ea80000300a00 */
[----:B------:R1:W-:Y:S04]  /*3d2a0*/  STL.64 [R1+0x9c0], R140 ;  /* 0x0009c08c01007387 */ /* 0x0003e80000100a00 */
[----:B------:R1:W-:Y:S04]  /*3d2b0*/  STL.64 [R1+0x9c8], R142 ;  /* 0x0009c88e01007387 */ /* 0x0003e80000100a00 */
[----:B------:R-:W3:Y:S04]  /*3d2c0*/  LDL.LU.64 R156, [R1+0x1340] ;  /* 0x00134000019c7983 */ /* 0x000ee80000300a00 */
[----:B------:R-:W3:Y:S04]  /*3d2d0*/  LDL.LU.64 R158, [R1+0x1348] ;  /* 0x00134800019e7983 */ /* 0x000ee80000300a00 */
[----:B------:R-:W4:Y:S04]  /*3d2e0*/  LDL.LU.64 R152, [R1+0x1330] ;  /* 0x0013300001987983 */ /* 0x000f280000300a00 */
[----:B------:R-:W4:Y:S04]  /*3d2f0*/  LDL.LU.64 R154, [R1+0x1338] ;  /* 0x00133800019a7983 */ /* 0x000f280000300a00 */
[----:B------:R-:W4:Y:S04]  /*3d300*/  LDL.LU.64 R148, [R1+0x1320] ;  /* 0x0013200001947983 */ /* 0x000f280000300a00 */
[----:B------:R-:W4:Y:S04]  /*3d310*/  LDL.LU.64 R150, [R1+0x1328] ;  /* 0x0013280001967983 */ /* 0x000f280000300a00 */
[----:B-1----:R-:W4:Y:S04]  /*3d320*/  LDL.LU.64 R144, [R1+0x1310] ;  /* 0x0013100001907983 */ /* 0x002f280000300a00 */
[----:B------:R-:W4:Y:S04]  /*3d330*/  LDL.LU.64 R146, [R1+0x1318] ;  /* 0x0013180001927983 */ /* 0x000f280000300a00 */
[----:B------:R-:W4:Y:S04]  /*3d340*/  LDL.LU.64 R140, [R1+0x15a0] ;  /* 0x0015a000018c7983 */ /* 0x000f280000300a00 */
[----:B------:R-:W4:Y:S01]  /*3d350*/  LDL.LU.64 R142, [R1+0x15a8] ;  /* 0x0015a800018e7983 */ /* 0x000f220000300a00 */
[C---:B------:R-:W-:Y:S03]  /*3d360*/  HMMA.1688.F32.TF32 R164, R228.reuse, R200, R248 ;  /* 0x000000c8e4a4723c */ /* 0x040fe600000810f8 */
[----:B------:R-:W-:Y:S04]  /*3d370*/  LDS R216, [R243+UR10+0x200] ;  /* 0x0002000af3d87984 */ /* 0x000fe80008000800 */
[----:B------:R-:W-:Y:S04]  /*3d380*/  LDS R218, [R243+UR10+0x2200] ;  /* 0x0022000af3da7984 */ /* 0x000fe80008000800 */
[----:B------:R-:W-:Y:S04]  /*3d390*/  LDS R217, [R252+UR10+0x200] ;  /* 0x0002000afcd97984 */ /* 0x000fe80008000800 */
[----:B------:R-:W-:Y:S04]  /*3d3a0*/  LDS R219, [R252+UR10+0x2200] ;  /* 0x0022000afcdb7984 */ /* 0x000fe80008000800 */
[----:B------:R-:W-:Y:S04]  /*3d3b0*/  STL.64 [R1+0x930], R164 ;  /* 0x000930a401007387 */ /* 0x000fe80000100a00 */
[----:B------:R1:W-:Y:S04]  /*3d3c0*/  STL.64 [R1+0x938], R166 ;  /* 0x000938a601007387 */ /* 0x0003e80000100a00 */
[----:B------:R-:W-:Y:S04]  /*3d3d0*/  LDS R220, [R240+UR10+0x280] ;  /* 0x0002800af0dc7984 */ /* 0x000fe80008000800 */
[----:B------:R-:W-:Y:S01]  /*3d3e0*/  LDS R222, [R240+UR10+0x2280] ;  /* 0x0022800af0de7984 */ /* 0x000fe20008000800 */
[C---:B-1----:R-:W-:Y:S03]  /*3d3f0*/  HMMA.1688.F32.TF32 R164, R228.reuse, R236, R4 ;  /* 0x000000ece4a4723c */ /* 0x042fe60000081004 */
[----:B------:R-:W-:Y:S04]  /*3d400*/  LDS R4, [R240+UR10+0x200] ;  /* 0x0002000af0047984 */ /* 0x000fe80008000800 */
[----:B------:R-:W-:Y:S04]  /*3d410*/  LDS R6, [R240+UR10+0x2200] ;  /* 0x0022000af0067984 */ /* 0x000fe80008000800 */
[----:B------:R-:W-:Y:S04]  /*3d420*/  LDS R5, [R242+UR10+0x200] ;  /* 0x0002000af2057984 */ /* 0x000fe80008000800 */
[----:B------:R-:W2:Y:S01]  /*3d430*/  LDS R7, [R242+UR10+0x2200] ;  /* 0x0022000af2077984 */ /* 0x000ea20008000800 */
[----:B------:R-:W-:Y:S03]  /*3d440*/  HMMA.1688.F32.TF32 R168, R228, R196, R244 ;  /* 0x000000c4e4a8723c */ /* 0x000fe600000810f4 */
[----:B------:R-:W-:Y:S04]  /*3d450*/  LDS R221, [R242+UR10+0x280] ;  /* 0x0002800af2dd7984 */ /* 0x000fe80008000800 */
[----:B------:R-:W1:Y:S04]  /*3d460*/  LDS R223, [R242+UR10+0x2280] ;  /* 0x0022800af2df7984 */ /* 0x000e680008000800 */
[----:B------:R-:W-:Y:S04]  /*3d470*/  LDS R226, [R243+UR10+0x2280] ;  /* 0x0022800af3e27984 */ /* 0x000fe80008000800 */
[----:B------:R-:W-:Y:S04]  /*3d480*/  LDS R225, [R252+UR10+0x280] ;  /* 0x0002800afce17984 */ /* 0x000fe80008000800 */
[----:B------:R-:W-:Y:S04]  /*3d490*/  STL.64 [R1+0x8a0], R168 ;  /* 0x0008a0a801007387 */ /* 0x000fe80000100a00 */
[----:B------:R-:W-:Y:S04]  /*3d4a0*/  STL.64 [R1+0x8a8], R170 ;  /* 0x0008a8aa01007387 */ /* 0x000fe80000100a00 */
[----:B------:R-:W-:Y:S04]  /*3d4b0*/  STL.64 [R1+0x810], R164 ;  /* 0x000810a401007387 */ /* 0x000fe80000100a00 */
[----:B------:R2:W-:Y:S04]  /*3d4c0*/  STL.64 [R1+0x818], R166 ;  /* 0x000818a601007387 */ /* 0x0005e80000100a00 */
[----:B------:R-:W1:Y:S01]  /*3d4d0*/  LDS R227, [R252+UR10+0x2280] ;  /* 0x0022800afce37984 */ /* 0x000e620008000800 */
[C---:B--2---:R-:W-:Y:S08]  /*3d4e0*/  HMMA.1688.F32.TF32 R164, R4.reuse, R192, R160 ;  /* 0x000000c004a4723c */ /* 0x044ff000000810a0 */
[C---:B---3--:R-:W-:Y:S08]  /*3d4f0*/  HMMA.1688.F32.TF32 R160, R4.reuse, R188, R156 ;  /* 0x000000bc04a0723c */ /* 0x048ff0000008109c */
[C---:B----4-:R-:W-:Y:S08]  /*3d500*/  HMMA.1688.F32.TF32 R156, R4.reuse, R212, R152 ;  /* 0x000000d4049c723c */ /* 0x050ff00000081098 */
[C---:B------:R-:W-:Y:S08]  /*3d510*/  HMMA.1688.F32.TF32 R152, R4.reuse, R208, R148 ;  /* 0x000000d00498723c */ /* 0x040ff00000081094 */
[C---:B------:R-:W-:Y:S01]  /*3d520*/  HMMA.1688.F32.TF32 R148, R4.reuse, R204, R144 ;  /* 0x000000cc0494723c */ /* 0x040fe20000081090 */
[----:B------:R-:W-:Y:S07]  /*3d530*/  STL.64 [R1+0x9b0], R164 ;  /* 0x0009b0a401007387 */ /* 0x000fee0000100a00 */
        /* <DEDUP_REMOVED lines=44> */
[C---:B--2---:R-:W-:Y:S08]  /*3d800*/  HMMA.1688.F32.TF32 R140, R4.reuse, R196, R140 ;  /* 0x000000c4048c723c */ /* 0x044ff0000008108c */
[----:B---3--:R-:W-:Y:S11]  /*3d810*/  HMMA.1688.F32.TF32 R4, R4, R236, R144 ;  /* 0x000000ec0404723c */ /* 0x008ff60000081090 */
[----:B------:R-:W-:Y:S04]  /*3d820*/  STL.64 [R1+0x950], R140 ;  /* 0x0009508c01007387 */ /* 0x000fe80000100a00 */
[----:B------:R2:W-:Y:S04]  /*3d830*/  STL.64 [R1+0x958], R142 ;  /* 0x0009588e01007387 */ /* 0x0005e80000100a00 */
[----:B--2---:R-:W2:Y:S04]  /*3d840*/  LDL.LU.64 R142, [R1+0x58f0] ;  /* 0x0058f000018e7983 */ /* 0x004ea80000300a00 */
[----:B------:R-:W2:Y:S04]  /*3d850*/  LDL.LU.64 R140, [R1+0x58e8] ;  /* 0x0058e800018c7983 */ /* 0x000ea80000300a00 */
[----:B------:R-:W3:Y:S04]  /*3d860*/  LDL.LU.64 R146, [R1+0x58e0] ;  /* 0x0058e00001927983 */ /* 0x000ee80000300a00 */
[----:B------:R-:W3:Y:S04]  /*3d870*/  LDL.LU.64 R144, [R1+0x58d8] ;  /* 0x0058d80001907983 */ /* 0x000ee80000300a00 */
[----:B------:R4:W-:Y:S04]  /*3d880*/  STL.64 [R1+0x920], R4 ;  /* 0x0009200401007387 */ /* 0x0009e80000100a00 */
[----:B------:R4:W-:Y:S04]  /*3d890*/  STL.64 [R1+0x928], R6 ;  /* 0x0009280601007387 */ /* 0x0009e80000100a00 */
[----:B----4-:R-:W4:Y:S04]  /*3d8a0*/  LDL.LU.64 R4, [R1+0x530] ;  /* 0x0005300001047983 */ /* 0x010f280000300a00 */
[----:B------:R-:W4:Y:S01]  /*3d8b0*/  LDL.LU.64 R6, [R1+0x538] ;  /* 0x0005380001067983 */ /* 0x000f220000300a00 */
[C---:B------:R-:W-:Y:S08]  /*3d8c0*/  HMMA.1688.F32.TF32 R148, R216.reuse, R192, R148 ;  /* 0x000000c0d894723c */ /* 0x040ff00000081094 */
[C---:B------:R-:W-:Y:S08]  /*3d8d0*/  HMMA.1688.F32.TF32 R152, R216.reuse, R188, R152 ;  /* 0x000000bcd898723c */ /* 0x040ff00000081098 */
[C---:B------:R-:W-:Y:S08]  /*3d8e0*/  HMMA.1688.F32.TF32 R156, R216.reuse, R212, R156 ;  /* 0x000000d4d89c723c */ /* 0x040ff0000008109c */
[C---:B------:R-:W-:Y:S01]  /*3d8f0*/  HMMA.1688.F32.TF32 R160, R216.reuse, R208, R160 ;  /* 0x000000d0d8a0723c */ /* 0x040fe200000810a0 */
[----:B------:R-:W-:Y:S07]  /*3d900*/  STL.64 [R1+0x910], R148 ;  /* 0x0009109401007387 */ /* 0x000fee0000100a00 */
[C---:B------:R-:W-:Y:S01]  /*3d910*/  HMMA.1688.F32.TF32 R164, R216.reuse, R204, R164 ;  /* 0x000000ccd8a4723c */ /* 0x040fe200000810a4 */
[----:B------:R1:W-:Y:S07]  /*3d920*/  STL.64 [R1+0x918], R150 ;  /* 0x0009189601007387 */ /* 0x0003ee0000100a00 */
[C---:B------:R-:W-:Y:S01]  /*3d930*/  HMMA.1688.F32.TF32 R168, R216.reuse, R200, R168 ;  /* 0x000000c8d8a8723c */ /* 0x040fe200000810a8 */
[----:B-1----:R-:W2:Y:S04]  /*3d940*/  LDL.LU.64 R150, [R1+0x58d0] ;  /* 0x0058d00001967983 */ /* 0x002ea80000300a00 */
[----:B------:R-:W2:Y:S03]  /*3d950*/  LDL.LU.64 R148, [R1+0x58c8] ;  /* 0x0058c80001947983 */ /* 0x000ea60000300a00 */
[----:B------:R-:W-:Y:S01]  /*3d960*/  HMMA.1688.F32.TF32 R172, R216, R196, R172 ;  /* 0x000000c4d8ac723c */ /* 0x000fe200000810ac */
[----:B------:R-:W-:Y:S04]  /*3d970*/  STL.64 [R1+0x900], R152 ;  /* 0x0009009801007387 */ /* 0x000fe80000100a00 */
[----:B------:R1:W-:Y:S04]  /*3d980*/  STL.64 [R1+0x908], R154 ;  /* 0x0009089a01007387 */ /* 0x0003e80000100a00 */
[----:B-1----:R-:W2:Y:S04]  /*3d990*/  LDL.LU.64 R154, [R1+0x58c0] ;  /* 0x0058c000019a7983 */ /* 0x002ea80000300a00 */
[----:B------:R-:W2:Y:S04]  /*3d9a0*/  LDL.LU.64 R152, [R1+0x58b8] ;  /* 0x0058b80001987983 */ /* 0x000ea80000300a00 */
        /* <DEDUP_REMOVED lines=9> */
[----:B------:R1:W-:Y:S01]  /*3da40*/  STL.64 [R1+0x8d8], R166 ;  /* 0x0008d8a601007387 */ /* 0x0003e20000100a00 */
[C---:B------:R-:W-:Y:S03]  /*3da50*/  HMMA.1688.F32.TF32 R244, R220.reuse, R188, R244 ;  /* 0x000000bcdcf4723c */ /* 0x040fe600000810f4 */
        /* <DEDUP_REMOVED lines=9> */
[----:B------:R-:W2:Y:S01]  /*3daf0*/  LDL.LU.64 R172, [R1+0x5868] ;  /* 0x0058680001ac7983 */ /* 0x000ea20000300a00 */
[C---:B------:R-:W-:Y:S08]  /*3db00*/  HMMA.1688.F32.TF32 R184, R220.reuse, R204, R184 ;  /* 0x000000ccdcb8723c */ /* 0x040ff000000810b8 */
[C---:B------:R-:W-:Y:S08]  /*3db10*/  HMMA.1688.F32.TF32 R176, R220.reuse, R196, R176 ;  /* 0x000000c4dcb0723c */ /* 0x040ff000000810b0 */
[-C--:B------:R-:W-:Y:S08]  /*3db20*/  HMMA.1688.F32.TF32 R8, R220, R236.reuse, R8 ;  /* 0x000000ecdc08723c */ /* 0x080ff00000081008 */
[----:B----4-:R-:W-:Y:S08]  /*3db30*/  HMMA.1688.F32.TF32 R4, R216, R236, R4 ;  /* 0x000000ecd804723c */ /* 0x010ff00000081004 */
[C---:B------:R-:W-:Y:S11]  /*3db40*/  HMMA.1688.F32.TF32 R216, R220.reuse, R192, R248 ;  /* 0x000000c0dcd8723c */ /* 0x040ff600000810f8 */
[----:B------:R-:W-:Y:S04]  /*3db50*/  STL.64 [R1+0x890], R4 ;  /* 0x0008900401007387 */ /* 0x000fe80000100a00 */
[----:B------:R1:W-:Y:S02]  /*3db60*/  STL.64 [R1+0x898], R6 ;  /* 0x0008980601007387 */ /* 0x0003e40000100a00 */
[C---:B-1----:R-:W-:Y:S02]  /*3db70*/  HMMA.1688.F32.TF32 R4, R220.reuse, R212, R232 ;  /* 0x000000d4dc04723c */ /* 0x042fe400000810e8 */
[----:B------:R-:W-:Y:S04]  /*3db80*/  STL.64 [R1+0x880], R216 ;  /* 0x000880d801007387 */ /* 0x000fe80000100a00 */
[----:B------:R1:W-:Y:S04]  /*3db90*/  STL.64 [R1+0x888], R218 ;  /* 0x000888da01007387 */ /* 0x0003e80000100a00 */
[----:B------:R-:W-:Y:S04]  /*3dba0*/  STL.64 [R1+0x870], R244 ;  /* 0x000870f401007387 */ /* 0x000fe80000100a00 */
[----:B------:R-:W-:Y:S01]  /*3dbb0*/  STL.64 [R1+0x878], R246 ;  /* 0x000878f601007387 */ /* 0x000fe20000100a00 */
[C---:B-1----:R-:W-:Y:S04]  /*3dbc0*/  HMMA.1688.F32.TF32 R216, R220.reuse, R208, R228 ;  /* 0x000000d0dcd8723c */ /* 0x042fe800000810e4 */
[----:B------:R-:W-:Y:S04]  /*3dbd0*/  STL.64 [R1+0x860], R4 ;  /* 0x0008600401007387 */ /* 0x000fe80000100a00 */
[----:B------:R1:W-:Y:S02]  /*3dbe0*/  STL.64 [R1+0x868], R6 ;  /* 0x0008680601007387 */ /* 0x0003e40000100a00 */
[----:B-1----:R-:W-:Y:S09]  /*3dbf0*/  HMMA.1688.F32.TF32 R4, R220, R200, R180 ;  /* 0x000000c8dc04723c */ /* 0x002ff200000810b4 */
[----:B------:R-:W-:Y:S04]  /*3dc00*/  STL.64 [R1+0x850], R216 ;  /* 0x000850d801007387 */ /* 0x000fe80000100a00 */
[----:B------:R-:W-:Y:S04]  /*3dc10*/  STL.64 [R1+0x858], R218 ;  /* 0x000858da01007387 */ /* 0x000fe80000100a00 */
[----:B------:R-:W-:Y:S04]  /*3dc20*/  STL.64 [R1+0x840], R184 ;  /* 0x000840b801007387 */ /* 0x000fe80000100a00 */
[----:B------:R-:W-:Y:S04]  /*3dc30*/  STL.64 [R1+0x848], R186 ;  /* 0x000848ba01007387 */ /* 0x000fe80000100a00 */
[----:B------:R-:W-:Y:S04]  /*3dc40*/  STL.64 [R1+0x830], R4 ;  /* 0x0008300401007387 */ /* 0x000fe80000100a00 */
[----:B------:R1:W-:Y:S02]  /*3dc50*/  STL.64 [R1+0x838], R6 ;  /* 0x0008380601007387 */ /* 0x0003e40000100a00 */
[C---:B-1----:R-:W-:Y:S02]  /*3dc60*/  HMMA.1688.F32.TF32 R4, R224.reuse, R192, R12 ;  /* 0x000000c0e004723c */ /* 0x042fe4000008100c */
[----:B------:R-:W-:Y:S04]  /*3dc70*/  STL.64 [R1+0x820], R176 ;  /* 0x000820b001007387 */ /* 0x000fe80000100a00 */
[----:B------:R-:W-:Y:S02]  /*3dc80*/  STL.64 [R1+0x828], R178 ;  /* 0x000828b201007387 */ /* 0x000fe40000100a00 */
[C---:B------:R-:W-:Y:S02]  /*3dc90*/  HMMA.1688.F32.TF32 R12, R224.reuse, R188, R16 ;  /* 0x000000bce00c723c */ /* 0x040fe40000081010 */
[----:B------:R-:W-:Y:S04]  /*3dca0*/  STL.64 [R1+0x800], R8 ;  /* 0x0008000801007387 */ /* 0x000fe80000100a00 */
[----:B------:R1:W-:Y:S04]  /*3dcb0*/  STL.64 [R1+0x808], R10 ;  /* 0x0008080a01007387 */ /* 0x0003e80000100a00 */
[----:B------:R-:W-:Y:S04]  /*3dcc0*/  LDS R16, [R243+UR10+0x300] ;  /* 0x0003000af3107984 */ /* 0x000fe80008000800 */
[----:B------:R-:W-:Y:S01]  /*3dcd0*/  STL.64 [R1+0x7f0], R4 ;  /* 0x0007f00401007387 */ /* 0x000fe20000100a00 */
[C---:B-1----:R-:W-:Y:S03]  /*3dce0*/  HMMA.1688.F32.TF32 R8, R224.reuse, R212, R20 ;  /* 0x000000d4e008723c */ /* 0x042fe60000081014 */
[----:B------:R1:W-:Y:S04]  /*3dcf0*/  STL.64 [R1+0x7f8], R6 ;  /* 0x0007f80601007387 */ /* 0x0003e80000100a00 */
[----:B------:R-:W-:Y:S04]  /*3dd00*/  LDS R18, [R243+UR10+0x2300] ;  /* 0x0023000af3127984 */ /* 0x000fe80008000800 */
[----:B------:R-:W-:Y:S01]  /*3dd10*/  LDS R17, [R252+UR10+0x300] ;  /* 0x0003000afc117984 */ /* 0x000fe20008000800 */
[C---:B-1----:R-:W-:Y:S03]  /*3dd20*/  HMMA.1688.F32.TF32 R4, R224.reuse, R208, R24 ;  /* 0x000000d0e004723c */ /* 0x042fe60000081018 */
[----:B------:R-:W-:Y:S04]  /*3dd30*/  STL.64 [R1+0x7e0], R12 ;  /* 0x0007e00c01007387 */ /* 0x000fe80000100a00 */
[----:B------:R-:W-:Y:S04]  /*3dd40*/  STL.64 [R1+0x7e8], R14 ;  /* 0x0007e80e01007387 */ /* 0x000fe80000100a00 */
[----:B------:R-:W4:Y:S04]  /*3dd50*/  LDL.LU.64 R216, [R1+0x1300] ;  /* 0x0013000001d87983 */ /* 0x000f280000300a00 */
[----:B------:R-:W-:Y:S04]  /*3dd60*/  STL.64 [R1+0x7d0], R8 ;  /* 0x0007d00801007387 */ /* 0x000fe80000100a00 */
[----:B------:R-:W-:Y:S04]  /*3dd70*/  STL.64 [R1+0x7d8], R10 ;  /* 0x0007d80a01007387 */ /* 0x000fe80000100a00 */
[----:B------:R-:W4:Y:S04]  /*3dd80*/  LDL.LU.64 R218, [R1+0x1308] ;  /* 0x0013080001da7983 */ /* 0x000f280000300a00 */
[----:B------:R-:W-:Y:S04]  /*3dd90*/  STL.64 [R1+0x7c0], R4 ;  /* 0x0007c00401007387 */ /* 0x000fe80000100a00 */
[----:B------:R1:W-:Y:S04]  /*3dda0*/  STL.64 [R1+0x7c8], R6 ;  /* 0x0007c80601007387 */ /* 0x0003e80000100a00 */
[----:B------:R-:W2:Y:S04]  /*3ddb0*/  LDL.LU.64 R184, [R1+0x12f0] ;  /* 0x0012f00001b87983 */ /* 0x000ea80000300a00 */
[----:B------:R-:W2:Y:S01]  /*3ddc0*/  LDL.LU.64 R186, [R1+0x12f8] ;  /* 0x0012f80001ba7983 */ /* 0x000ea20000300a00 */
[C---:B-1----:R-:W-:Y:S03]  /*3ddd0*/  HMMA.1688.F32.TF32 R4, R224.reuse, R204, R28 ;  /* 0x000000cce004723c */ /* 0x042fe6000008101c */
[----:B------:R-:W3:Y:S04]  /*3dde0*/  LDL.LU.64 R180, [R1+0x12e0] ;  /* 0x0012e00001b47983 */ /* 0x000ee80000300a00 */
[----:B------:R-:W3:Y:S04]  /*3ddf0*/  LDL.LU.64 R182, [R1+0x12e8] ;  /* 0x0012e80001b67983 */ /* 0x000ee80000300a00 */
[----:B------:R-:W-:Y:S04]  /*3de00*/  LDS R12, [R240+UR10+0x300] ;  /* 0x0003000af00c7984 */ /* 0x000fe80008000800 */
[----:B------:R-:W-:Y:S04]  /*3de10*/  LDS R14, [R240+UR10+0x2300] ;  /* 0x0023000af00e7984 */ /* 0x000fe80008000800 */
[----:B------:R-:W-:Y:S04]  /*3de20*/  LDS R13, [R242+UR10+0x300] ;  /* 0x0003000af20d7984 */ /* 0x000fe80008000800 */
[----:B------:R-:W-:Y:S04]  /*3de30*/  STL.64 [R1+0x7b0], R4 ;  /* 0x0007b00401007387 */ /* 0x000fe80000100a00 */
[----:B------:R1:W-:Y:S04]  /*3de40*/  STL.64 [R1+0x7b8], R6 ;  /* 0x0007b80601007387 */ /* 0x0003e80000100a00 */
[----:B------:R-:W3:Y:S04]  /*3de50*/  LDL.LU.64 R176, [R1+0x5c0] ;  /* 0x0005c00001b07983 */ /* 0x000ee80000300a00 */
[----:B------:R-:W3:Y:S01]  /*3de60*/  LDL.LU.64 R178, [R1+0x5c8] ;  /* 0x0005c80001b27983 */ /* 0x000ee20000300a00 */
[C---:B-1----:R-:W-:Y:S03]  /*3de70*/  HMMA.1688.F32.TF32 R4, R224.reuse, R200, R32 ;  /* 0x000000c8e004723c */ /* 0x042fe60000081020 */
[----:B------:R-:W3:Y:S04]  /*3de80*/  LDL.LU.64 R24, [R1+0x5a0] ;  /* 0x0005a00001187983 */ /* 0x000ee80000300a00 */
[----:B------:R-:W3:Y:S04]  /*3de90*/  LDL.LU.64 R26, [R1+0x5a8] ;  /* 0x0005a800011a7983 */ /* 0x000ee80000300a00 */
[----:B------:R-:W4:Y:S04]  /*3dea0*/  LDS R15, [R242+UR10+0x2300] ;  /* 0x0023000af20f7984 */ /* 0x000f280008000800 */
[----:B------:R-:W1:Y:S04]  /*3deb0*/  LDS R19, [R252+UR10+0x2300] ;  /* 0x0023000afc137984 */ /* 0x000e680008000800 */
[----:B------:R-:W-:Y:S04]  /*3dec0*/  STL.64 [R1+0x730], R4 ;  /* 0x0007300401007387 */ /* 0x000fe80000100a00 */
[----:B------:R1:W-:Y:S04]  /*3ded0*/  STL.64 [R1+0x738], R6 ;  /* 0x0007380601007387 */ /* 0x0003e80000100a00 */
[----:B------:R-:W3:Y:S04]  /*3dee0*/  LDL.LU.64 R20, [R1+0x1580] ;  /* 0x0015800001147983 */ /* 0x000ee80000300a00 */
[----:B------:R-:W3:Y:S01]  /*3def0*/  LDL.LU.64 R22, [R1+0x1588] ;  /* 0x0015880001167983 */ /* 0x000ee20000300a00 */
[C---:B------:R-:W-:Y:S08]  /*3df00*/  HMMA.1688.F32.TF32 R8, R224.reuse, R196, R36 ;  /* 0x000000c4e008723c */ /* 0x040ff00000081024 */
[----:B-1----:R-:W-:Y:S11]  /*3df10*/  HMMA.1688.F32.TF32 R4, R224, R236, R40 ;  /* 0x000000ece004723c */ /* 0x002ff60000081028 */
[----:B------:R-:W-:Y:S04]  /*3df20*/  STL.64 [R1+0x6a0], R8 ;  /* 0x0006a00801007387 */ /* 0x000fe80000100a00 */
[----:B------:R-:W-:Y:S04]  /*3df30*/  STL.64 [R1+0x6a8], R10 ;  /* 0x0006a80a01007387 */ /* 0x000fe80000100a00 */
[----:B------:R-:W-:Y:S04]  /*3df40*/  STL.64 [R1+0x5e0], R4 ;  /* 0x0005e00401007387 */ /* 0x000fe80000100a00 */
[----:B------:R-:W-:Y:S04]  /*3df50*/  STL.64 [R1+0x5e8], R6 ;  /* 0x0005e80601007387 */ /* 0x000fe80000100a00 */
[----:B------:R-:W-:Y:S04]  /*3df60*/  LDS R8, [R240+UR10+0x380] ;  /* 0x0003800af0087984 */ /* 0x000fe80008000800 */
[----:B------:R-:W-:Y:S04]  /*3df70*/  LDS R10, [R240+UR10+0x2380] ;  /* 0x0023800af00a7984 */ /* 0x000fe80008000800 */
[----:B------:R-:W-:Y:S04]  /*3df80*/  LDS R9, [R242+UR10+0x380] ;  /* 0x0003800af2097984 */ /* 0x000fe80008000800 */
[----:B------:R-:W1:Y:S04]  /*3df90*/  LDS R11, [R242+UR10+0x2380] ;  /* 0x0023800af20b7984 */ /* 0x000e680008000800 */
[----:B------:R-:W-:Y:S04]  /*3dfa0*/  LDS R4, [R243+UR10+0x380] ;  /* 0x0003800af3047984 */ /* 0x000fe80008000800 */
[----:B------:R-:W-:Y:S04]  /*3dfb0*/  LDS R6, [R243+UR10+0x2380] ;  /* 0x0023800af3067984 */ /* 0x000fe80008000800 */
[----:B------:R-:W-:Y:S04]  /*3dfc0*/  LDS R5, [R252+UR10+0x380] ;  /* 0x0003800afc057984 */ /* 0x000fe80008000800 */
[----:B------:R-:W1:Y:S01]  /*3dfd0*/  LDS R7, [R252+UR10+0x2380] ;  /* 0x0023800afc077984 */ /* 0x000e620008000800 */
[C---:B----4-:R-:W-:Y:S08]  /*3dfe0*/  HMMA.1688.F32.TF32 R28, R12.reuse, R192, R216 ;  /* 0x000000c00c1c723c */ /* 0x050ff000000810d8 */
[C---:B--2---:R-:W-:Y:S11]  /*3dff0*/  HMMA.1688.F32.TF32 R36, R12.reuse, R188, R184 ;  /* 0x000000bc0c24723c */ /* 0x044ff600000810b8 */
[----:B------:R-:W-:Y:S04]  /*3e000*/  STL.64 [R1+0x7a0], R28 ;  /* 0x0007a01c01007387 */ /* 0x000fe80000100a00 */
[----:B------:R2:W-:Y:S01]  /*3e010*/  STL.64 [R1+0x7a8], R30 ;  /* 0x0007a81e01007387 */ /* 0x0005e20000100a00 */
[C---:B---3--:R-:W-:Y:S03]  /*3e020*/  HMMA.1688.F32.TF32 R32, R12.reuse, R212, R180 ;  /* 0x000000d40c20723c */ /* 0x048fe600000810b4 */
[----:B------:R3:W-:Y:S05]  /*3e030*/  STL.64 [R1+0x790], R36 ;  /* 0x0007902401007387 */ /* 0x0007ea0000100a00 */
[C---:B--2---:R-:W-:Y:S08]  /*3e040*/  HMMA.1688.F32.TF32 R28, R12.reuse, R208, R176 ;  /* 0x000000d00c1c723c */ /* 0x044ff000000810b0 */
[C---:B------:R-:W-:Y:S01]  /*3e050*/  HMMA.1688.F32.TF32 R24, R12.reuse, R204, R24 ;  /* 0x000000cc0c18723c */ /* 0x040fe20000081018 */
[----:B------:R2:W-:Y:S04]  /*3e060*/  STL.64 [R1+0x798], R38 ;  /* 0x0007982601007387 */ /* 0x0005e80000100a00 */
[----:B------:R4:W-:Y:S04]  /*3e070*/  STL.64 [R1+0x780], R32 ;  /* 0x0007802001007387 */ /* 0x0009e80000100a00 */
[----:B------:R1:W-:Y:S04]  /*3e080*/  STL.64 [R1+0x788], R34 ;  /* 0x0007882201007387 */ /* 0x0003e80000100a00 */
[----:B------:R1:W-:Y:S01]  /*3e090*/  STL.64 [R1+0x770], R28 ;  /* 0x0007701c01007387 */ /* 0x0003e20000100a00 */
[C---:B------:R-:W-:Y:S03]  /*3e0a0*/  HMMA.1688.F32.TF32 R20, R12.reuse, R200, R20 ;  /* 0x000000c80c14723c */ /* 0x040fe60000081014 */
[----:B------:R1:W-:Y:S04]  /*3e0b0*/  STL.64 [R1+0x778], R30 ;  /* 0x0007781e01007387 */ /* 0x0003e80000100a00 */
[----:B------:R-:W4:Y:S04]  /*3e0c0*/  LDL.LU.64 R176, [R1+0x1570] ;  /* 0x0015700001b07983 */ /* 0x000f280000300a00 */
[----:B------:R1:W-:Y:S04]  /*3e0d0*/  STL.64 [R1+0x760], R24 ;  /* 0x0007601801007387 */ /* 0x0003e80000100a00 */
[----:B------:R1:W-:Y:S04]  /*3e0e0*/  STL.64 [R1+0x768], R26 ;  /* 0x0007681a01007387 */ /* 0x0003e80000100a00 */
[----:B------:R-:W4:Y:S04]  /*3e0f0*/  LDL.LU.64 R178, [R1+0x1578] ;  /* 0x0015780001b27983 */ /* 0x000f280000300a00 */
[----:B------:R1:W-:Y:S04]  /*3e100*/  STL.64 [R1+0x750], R20 ;  /* 0x0007501401007387 */ /* 0x0003e80000100a00 */
        /* <DEDUP_REMOVED lines=21> */
[----:B---3--:R-:W3:Y:S04]  /*3e260*/  LDL.LU.64 R36, [R1+0x1c0] ;  /* 0x0001c00001247983 */ /* 0x008ee80000300a00 */
[----:B--2---:R-:W3:Y:S04]  /*3e270*/  LDL.LU.64 R38, [R1+0x1c8] ;  /* 0x0001c80001267983 */ /* 0x004ee80000300a00 */
[----:B----4-:R-:W2:Y:S04]  /*3e280*/  LDL.LU.64 R32, [R1+0x1b0] ;  /* 0x0001b00001207983 */ /* 0x010ea80000300a00 */
[----:B-1----:R-:W2:Y:S04]  /*3e290*/  LDL.LU.64 R34, [R1+0x1b8] ;  /* 0x0001b80001227983 */ /* 0x002ea80000300a00 */
[----:B------:R-:W4:Y:S04]  /*3e2a0*/  LDL.LU.64 R28, [R1+0x1a0] ;  /* 0x0001a000011c7983 */ /* 0x000f280000300a00 */
[----:B------:R-:W4:Y:S04]  /*3e2b0*/  LDL.LU.64 R30, [R1+0x1a8] ;  /* 0x0001a800011e7983 */ /* 0x000f280000300a00 */
[----:B------:R-:W2:Y:S04]  /*3e2c0*/  LDL.LU.64 R24, [R1+0x190] ;  /* 0x0001900001187983 */ /* 0x000ea80000300a00 */
[----:B------:R-:W2:Y:S04]  /*3e2d0*/  LDL.LU.64 R26, [R1+0x198] ;  /* 0x00019800011a7983 */ /* 0x000ea80000300a00 */
[----:B------:R-:W2:Y:S04]  /*3e2e0*/  LDL.LU.64 R20, [R1+0x180] ;  /* 0x0001800001147983 */ /* 0x000ea80000300a00 */
[----:B------:R-:W2:Y:S01]  /*3e2f0*/  LDL.LU.64 R22, [R1+0x188] ;  /* 0x0001880001167983 */ /* 0x000ea20000300a00 */
[C---:B------:R-:W-:Y:S08]  /*3e300*/  HMMA.1688.F32.TF32 R176, R12.reuse, R196, R176 ;  /* 0x000000c40cb0723c */ /* 0x040ff000000810b0 */
[----:B------:R-:W-:Y:S11]  /*3e310*/  HMMA.1688.F32.TF32 R12, R12, R236, R180 ;  /* 0x000000ec0c0c723c */ /* 0x000ff600000810b4 */
[----:B------:R-:W-:Y:S04]  /*3e320*/  STL.64 [R1+0x740], R176 ;  /* 0x000740b001007387 */ /* 0x000fe80000100a00 */
[----:B------:R1:W-:Y:S04]  /*3e330*/  STL.64 [R1+0x748], R178 ;  /* 0x000748b201007387 */ /* 0x0003e80000100a00 */
[----:B-1----:R-:W3:Y:S04]  /*3e340*/  LDL.LU.64 R178, [R1+0x5860] ;  /* 0x0058600001b27983 */ /* 0x002ee80000300a00 */
[----:B------:R-:W3:Y:S04]  /*3e350*/  LDL.LU.64 R176, [R1+0x5858] ;  /* 0x0058580001b07983 */ /* 0x000ee80000300a00 */
[----:B------:R-:W3:Y:S04]  /*3e360*/  LDL.LU.64 R182, [R1+0x5850] ;  /* 0x0058500001b67983 */ /* 0x000ee80000300a00 */
[----:B------:R-:W3:Y:S04]  /*3e370*/  LDL.LU.64 R180, [R1+0x5848] ;  /* 0x0058480001b47983 */ /* 0x000ee80000300a00 */
[----:B------:R1:W-:Y:S04]  /*3e380*/  STL.64 [R1+0x720], R12 ;  /* 0x0007200c01007387 */ /* 0x0003e80000100a00 */
[----:B------:R1:W-:Y:S04]  /*3e390*/  STL.64 [R1+0x728], R14 ;  /* 0x0007280e01007387 */ /* 0x0003e80000100a00 */
[----:B-1----:R-:W3:Y:S04]  /*3e3a0*/  LDL.LU.64 R12, [R1+0x570] ;  /* 0x00057000010c7983 */ /* 0x002ee80000300a00 */
[----:B------:R-:W3:Y:S01]  /*3e3b0*/  LDL.LU.64 R14, [R1+0x578] ;  /* 0x00057800010e7983 */ /* 0x000ee20000300a00 */
[C---:B------:R-:W-:Y:S08]  /*3e3c0*/  HMMA.1688.F32.TF32 R184, R16.reuse, R192, R184 ;  /* 0x000000c010b8723c */ /* 0x040ff000000810b8 */
[C---:B------:R-:W-:Y:S11]  /*3e3d0*/  HMMA.1688.F32.TF32 R248, R16.reuse, R212, R248 ;  /* 0x000000d410f8723c */ /* 0x040ff600000810f8 */
[----:B------:R-:W-:Y:S01]  /*3e3e0*/  STL.64 [R1+0x710], R184 ;  /* 0x000710b801007387 */ /* 0x000fe20000100a00 */
[C---:B------:R-:W-:Y:S03]  /*3e3f0*/  HMMA.1688.F32.TF32 R244, R16.reuse, R208, R244 ;  /* 0x000000d010f4723c */ /* 0x040fe600000810f4 */
[----:B------:R1:W-:Y:S04]  /*3e400*/  STL.64 [R1+0x718], R186 ;  /* 0x000718ba01007387 */ /* 0x0003e80000100a00 */
[----:B-1----:R-:W4:Y:S04]  /*3e410*/  LDL.LU.64 R186, [R1+0x5840] ;  /* 0x0058400001ba7983 */ /* 0x002f280000300a00 */
[----:B------:R-:W4:Y:S01]  /*3e420*/  LDL.LU.64 R184, [R1+0x5838] ;  /* 0x0058380001b87983 */ /* 0x000f220000300a00 */
[C---:B------:R-:W-:Y:S08]  /*3e430*/  HMMA.1688.F32.TF32 R228, R16.reuse, R200, R228 ;  /* 0x000000c810e4723c */ /* 0x040ff000000810e4 */
[----:B------:R-:W-:Y:S08]  /*3e440*/  HMMA.1688.F32.TF32 R224, R16, R196, R224 ;  /* 0x000000c410e0723c */ /* 0x000ff000000810e0 */
[C---:B------:R-:W-:Y:S08]  /*3e450*/  HMMA.1688.F32.TF32 R216, R8.reuse, R192, R216 ;  /* 0x000000c008d8723c */ /* 0x040ff000000810d8 */
[C---:B--2---:R-:W-:Y:S08]  /*3e460*/  HMMA.1688.F32.TF32 R32, R8.reuse, R208, R32 ;  /* 0x000000d00820723c */ /* 0x044ff00000081020 */
[----:B------:R-:W-:Y:S08]  /*3e470*/  HMMA.1688.F32.TF32 R20, R8, R196, R20 ;  /* 0x000000c40814723c */ /* 0x000ff00000081014 */
[----:B---3--:R-:W-:-:S15]  /*3e480*/  HMMA.1688.F32.TF32 R12, R16, R188, R12 ;  /* 0x000000bc100c723c */ /* 0x008fde000008100c */
[----:B------:R-:W-:-:S04]  /*3e490*/  NOP ;  /* 0x0000000000007918 */ /* 0x000fc80000000000 */
[----:B------:R-:W-:Y:S04]  /*3e4a0*/  STL.64 [R1+0x700], R12 ;  /* 0x0007000c01007387 */ /* 0x000fe80000100a00 */
[----:B------:R1:W-:Y:S02]  /*3e4b0*/  STL.64 [R1+0x708], R14 ;  /* 0x0007080e01007387 */ /* 0x0003e40000100a00 */
[C---:B-1----:R-:W-:Y:S02]  /*3e4c0*/  HMMA.1688.F32.TF32 R12, R16.reuse, R204, R232 ;  /* 0x000000cc100c723c */ /* 0x042fe400000810e8 */
[----:B------:R-:W-:Y:S04]  /*3e4d0*/  STL.64 [R1+0x6f0], R248 ;  /* 0x0006f0f801007387 */ /* 0x000fe80000100a00 */
[----:B------:R-:W-:Y:S04]  /*3e4e0*/  STL.64 [R1+0x6f8], R250 ;  /* 0x0006f8fa01007387 */ /* 0x000fe80000100a00 */
[----:B------:R-:W-:Y:S04]  /*3e4f0*/  STL.64 [R1+0x6e0], R244 ;  /* 0x0006e0f401007387 */ /* 0x000fe80000100a00 */
[----:B------:R-:W-:Y:S05]  /*3e500*/  STL.64 [R1+0x6e8], R246 ;  /* 0x0006e8f601007387 */ /* 0x000fea0000100a00 */
[----:B------:R-:W-:Y:S04]  /*3e510*/  STL.64 [R1+0x6d0], R12 ;  /* 0x0006d00c01007387 */ /* 0x000fe80000100a00 */
[----:B------:R1:W-:Y:S02]  /*3e520*/  STL.64 [R1+0x6d8], R14 ;  /* 0x0006d80e01007387 */ /* 0x0003e40000100a00 */
[----:B-1----:R-:W-:Y:S02]  /*3e530*/  HMMA.1688.F32.TF32 R12, R16, R236, R220 ;  /* 0x000000ec100c723c */ /* 0x002fe400000810dc */
[----:B------:R-:W-:Y:S04]  /*3e540*/  STL.64 [R1+0x6c0], R228 ;  /* 0x0006c0e401007387 */ /* 0x000fe80000100a00 */
[----:B------:R-:W-:Y:S02]  /*3e550*/  STL.64 [R1+0x6c8], R230 ;  /* 0x0006c8e601007387 */ /* 0x000fe40000100a00 */
[C---:B------:R-:W-:Y:S02]  /*3e560*/  HMMA.1688.F32.TF32 R16, R8.reuse, R188, R40 ;  /* 0x000000bc0810723c */ /* 0x040fe40000081028 */
[----:B------:R-:W-:Y:S04]  /*3e570*/  STL.64 [R1+0x6b0], R224 ;  /* 0x0006b0e001007387 */ /* 0x000fe80000100a00 */
[----:B------:R-:W-:Y:S04]  /*3e580*/  STL.64 [R1+0x6b8], R226 ;  /* 0x0006b8e201007387 */ /* 0x000fe80000100a00 */
[----:B------:R-:W-:Y:S04]  /*3e590*/  LDS R228, [R243+UR10+0x580] ;  /* 0x0005800af3e47984 */ /* 0x000fe80008000800 */
[----:B------:R-:W-:Y:S04]  /*3e5a0*/  STL.64 [R1+0x690], R12 ;  /* 0x0006900c01007387 */ /* 0x000fe80000100a00 */
[----:B------:R1:W-:Y:S04]  /*3e5b0*/  STL.64 [R1+0x698], R14 ;  /* 0x0006980e01007387 */ /* 0x0003e80000100a00 */
[----:B------:R-:W-:Y:S04]  /*3e5c0*/  LDS R230, [R243+UR10+0x2580] ;  /* 0x0025800af3e67984 */ /* 0x000fe80008000800 */
[----:B------:R-:W-:Y:S01]  /*3e5d0*/  LDS R229, [R252+UR10+0x580] ;  /* 0x0005800afce57984 */ /* 0x000fe20008000800 */
[C---:B-1----:R-:W-:Y:S03]  /*3e5e0*/  HMMA.1688.F32.TF32 R12, R8.reuse, R212, R36 ;  /* 0x000000d4080c723c */ /* 0x042fe60000081024 */
[----:B------:R-:W-:Y:S04]  /*3e5f0*/  STL.64 [R1+0x680], R216 ;  /* 0x000680d801007387 */ /* 0x000fe80000100a00 */
[----:B------:R-:W-:Y:S04]  /*3e600*/  STL.64 [R1+0x688], R218 ;  /* 0x000688da01007387 */ /* 0x000fe80000100a00 */
[----:B------:R-:W-:Y:S04]  /*3e610*/  STL.64 [R1+0x670], R16 ;  /* 0x0006701001007387 */ /* 0x000fe80000100a00 */
[----:B------:R4:W-:Y:S04]  /*3e620*/  STL.64 [R1+0x678], R18 ;  /* 0x0006781201007387 */ /* 0x0009e80000100a00 */
[----:B------:R-:W-:Y:S04]  /*3e630*/  LDS R231, [R252+UR10+0x2580] ;  /* 0x0025800afce77984 */ /* 0x000fe80008000800 */
[----:B------:R-:W-:Y:S01]  /*3e640*/  STL.64 [R1+0x660], R12 ;  /* 0x0006600c01007387 */ /* 0x000fe20000100a00 */
[C---:B----4-:R-:W-:Y:S03]  /*3e650*/  HMMA.1688.F32.TF32 R16, R8.reuse, R204, R28 ;  /* 0x000000cc0810723c */ /* 0x050fe6000008101c */
        /* <DEDUP_REMOVED lines=10> */
[----:B-1----:R-:W-:Y:S03]  /*3e700*/  HMMA.1688.F32.TF32 R16, R8, R236, R44 ;  /* 0x000000ec0810723c */ /* 0x002fe6000008102c */
[----:B------:R1:W-:Y:S04]  /*3e710*/  STL.64 [R1+0x638], R14 ;  /* 0x0006380e01007387 */ /* 0x0003e80000100a00 */
[----:B------:R-:W-:Y:S01]  /*3e720*/  LDS R227, [R252+UR10+0x6080] ;  /* 0x0060800afce37984 */ /* 0x000fe20008000800 */
[C---:B------:R-:W-:Y:S08]  /*3e730*/  HMMA.1688.F32.TF32 R8, R4.reuse, R188, R52 ;  /* 0x000000bc0408723c */ /* 0x040ff00000081034 */
[C---:B-1----:R-:W-:Y:S01]  /*3e740*/  HMMA.1688.F32.TF32 R12, R4.reuse, R192, R48 ;  /* 0x000000c0040c723c */ /* 0x042fe20000081030 */
[----:B------:R1:W-:Y:S04]  /*3e750*/  STL.64 [R1+0x620], R20 ;  /* 0x0006201401007387 */ /* 0x0003e80000100a00 */
[----:B------:R2:W-:Y:S04]  /*3e760*/  STL.64 [R1+0x628], R22 ;  /* 0x0006281601007387 */ /* 0x0005e80000100a00 */
[----:B------:R-:W-:Y:S04]  /*3e770*/  STL.64 [R1+0x610], R16 ;  /* 0x0006101001007387 */ /* 0x000fe80000100a00 */
[----:B------:R-:W-:Y:S04]  /*3e780*/  STL.64 [R1+0x618], R18 ;  /* 0x0006181201007387 */ /* 0x000fe80000100a00 */
[----:B------:R-:W3:Y:S04]  /*3e790*/  LDL.LU.64 R40, [R1+0x12d0] ;  /* 0x0012d00001287983 */ /* 0x000ee80000300a00 */
[----:B------:R-:W-:Y:S04]  /*3e7a0*/  STL.64 [R1+0x600], R12 ;  /* 0x0006000c01007387 */ /* 0x000fe80000100a00 */
[----:B------:R-:W-:Y:S04]  /*3e7b0*/  STL.64 [R1+0x608], R14 ;  /* 0x0006080e01007387 */ /* 0x000fe80000100a00 */
[----:B------:R-:W3:Y:S04]  /*3e7c0*/  LDL.LU.64 R42, [R1+0x12d8] ;  /* 0x0012d800012a7983 */ /* 0x000ee80000300a00 */
[----:B------:R-:W-:Y:S04]  /*3e7d0*/  STL.64 [R1+0x5f0], R8 ;  /* 0x0005f00801007387 */ /* 0x000fe80000100a00 */
[----:B------:R4:W-:Y:S04]  /*3e7e0*/  STL.64 [R1+0x5f8], R10 ;  /* 0x0005f80a01007387 */ /* 0x0009e80000100a00 */
        /* <DEDUP_REMOVED lines=8> */
[----:B-1----:R-:W3:Y:S04]  /*3e870*/  LDL.LU.64 R20, [R1+0x1560] ;  /* 0x0015600001147983 */ /* 0x002ee80000300a00 */
[----:B--2---:R-:W2:Y:S01]  /*3e880*/  LDL.LU.64 R22, [R1+0x1568] ;  /* 0x0015680001167983 */ /* 0x004ea20000300a00 */
[C---:B----4-:R-:W-:Y:S08]  /*3e890*/  HMMA.1688.F32.TF32 R8, R4.reuse, R212, R56 ;  /* 0x000000d40408723c */ /* 0x050ff00000081038 */
[C---:B------:R-:W-:Y:S11]  /*3e8a0*/  HMMA.1688.F32.TF32 R16, R4.reuse, R204, R64 ;  /* 0x000000cc0410723c */ /* 0x040ff60000081040 */
[----:B------:R-:W-:Y:S04]  /*3e8b0*/  STL.64 [R1+0x5c0], R8 ;  /* 0x0005c00801007387 */ /* 0x000fe80000100a00 */
[----:B------:R1:W-:Y:S02]  /*3e8c0*/  STL.64 [R1+0x5c8], R10 ;  /* 0x0005c80a01007387 */ /* 0x0003e40000100a00 */
[----:B-1----:R-:W-:-:S15]  /*3e8d0*/  HMMA.1688.F32.TF32 R8, R4, R208, R60 ;  /* 0x000000d00408723c */ /* 0x002fde000008103c */
[----:B------:R-:W-:-:S04]  /*3e8e0*/  NOP ;  /* 0x0000000000007918 */ /* 0x000fc80000000000 */
[----:B------:R-:W-:Y:S04]  /*3e8f0*/  STL.64 [R1+0x5a0], R8 ;  /* 0x0005a00801007387 */ /* 0x000fe80000100a00 */
[----:B------:R1:W-:Y:S04]  /*3e900*/  STL.64 [R1+0x5a8], R10 ;  /* 0x0005a80a01007387 */ /* 0x0003e80000100a00 */
[----:B------:R-:W-:Y:S04]  /*3e910*/  STL.64 [R1+0x3d0], R16 ;  /* 0x0003d01001007387 */ /* 0x000fe80000100a00 */
[----:B------:R-:W-:Y:S04]  /*3e920*/  STL.64 [R1+0x3d8], R18 ;  /* 0x0003d81201007387 */ /* 0x000fe80000100a00 */
[----:B------:R-:W-:Y:S04]  /*3e930*/  LDS R16, [R240+UR10+0x400] ;  /* 0x0004000af0107984 */ /* 0x000fe80008000800 */
[----:B------:R-:W-:Y:S04]  /*3e940*/  LDS R18, [R240+UR10+0x2400] ;  /* 0x0024000af0127984 */ /* 0x000fe80008000800 */
[----:B------:R-:W-:Y:S04]  /*3e950*/  LDS R17, [R242+UR10+0x400] ;  /* 0x0004000af2117984 */ /* 0x000fe80008000800 */
[----:B------:R-:W3:Y:S01]  /*3e960*/  LDS R19, [R242+UR10+0x2400] ;  /* 0x0024000af2137984 */ /* 0x000ee20008000800 */
[C---:B------:R-:W-:Y:S08]  /*3e970*/  HMMA.1688.F32.TF32 R12, R4.reuse, R200, R68 ;  /* 0x000000c8040c723c */ /* 0x040ff00000081044 */
[C---:B-1----:R-:W-:Y:S08]  /*3e980*/  HMMA.1688.F32.TF32 R8, R4.reuse, R196, R72 ;  /* 0x000000c40408723c */ /* 0x042ff00000081048 */
[----:B------:R-:W-:Y:S03]  /*3e990*/  HMMA.1688.F32.TF32 R4, R4, R236, R76 ;  /* 0x000000ec0404723c */ /* 0x000fe6000008104c */
[----:B------:R-:W-:Y:S04]  /*3e9a0*/  STL.64 [R1+0x3a0], R12 ;  /* 0x0003a00c01007387 */ /* 0x000fe80000100a00 */
[----:B------:R-:W-:Y:S04]  /*3e9b0*/  STL.64 [R1+0x3a8], R14 ;  /* 0x0003a80e01007387 */ /* 0x000fe80000100a00 */
        /* <DEDUP_REMOVED lines=11> */
[----:B------:R-:W4:Y:S04]  /*3ea70*/  LDS R11, [R242+UR10+0x2480] ;  /* 0x0024800af20b7984 */ /* 0x000f280008000800 */
[----:B------:R-:W-:Y:S04]  /*3ea80*/  LDS R4, [R243+UR10+0x480] ;  /* 0x0004800af3047984 */ /* 0x000fe80008000800 */
[----:B------:R-:W-:Y:S04]  /*3ea90*/  LDS R6, [R243+UR10+0x2480] ;  /* 0x0024800af3067984 */ /* 0x000fe80008000800 */
[----:B------:R-:W-:Y:S04]  /*3eaa0*/  LDS R5, [R252+UR10+0x480] ;  /* 0x0004800afc057984 */ /* 0x000fe80008000800 */
[----:B------:R-:W1:Y:S01]  /*3eab0*/  LDS R7, [R252+UR10+0x2480] ;  /* 0x0024800afc077984 */ /* 0x000e620008000800 */
[C---:B---3--:R-:W-:Y:S08]  /*3eac0*/  HMMA.1688.F32.TF32 R40, R16.reuse, R192, R40 ;  /* 0x000000c01028723c */ /* 0x048ff00000081028 */
[C---:B------:R-:W-:Y:S08]  /*3ead0*/  HMMA.1688.F32.TF32 R36, R16.reuse, R188, R36 ;  /* 0x000000bc1024723c */ /* 0x040ff00000081024 */
[C---:B------:R-:W-:Y:S08]  /*3eae0*/  HMMA.1688.F32.TF32 R32, R16.reuse, R212, R32 ;  /* 0x000000d41020723c */ /* 0x040ff00000081020 */
[C---:B------:R-:W-:Y:S08]  /*3eaf0*/  HMMA.1688.F32.TF32 R28, R16.reuse, R208, R28 ;  /* 0x000000d0101c723c */ /* 0x040ff0000008101c */
[C---:B------:R-:W-:Y:S01]  /*3eb00*/  HMMA.1688.F32.TF32 R24, R16.reuse, R204, R24 ;  /* 0x000000cc1018723c */ /* 0x040fe20000081018 */
[----:B------:R3:W-:Y:S07]  /*3eb10*/  STL.64 [R1+0x590], R40 ;  /* 0x0005902801007387 */ /* 0x0007ee0000100a00 */
[C---:B--2---:R-:W-:Y:S01]  /*3eb20*/  HMMA.1688.F32.TF32 R20, R16.reuse, R200, R20 ;  /* 0x000000c81014723c */ /* 0x044fe20000081014 */
[----:B------:R2:W-:Y:S04]  /*3eb30*/  STL.64 [R1+0x598], R42 ;  /* 0x0005982a01007387 */ /* 0x0005e80000100a00 */
[----:B------:R1:W-:Y:S04]  /*3eb40*/  STL.64 [R1+0x570], R36 ;  /* 0x0005702401007387 */ /* 0x0003e80000100a00 */
[----:B------:R1:W-:Y:S04]  /*3eb50*/  STL.64 [R1+0x578], R38 ;  /* 0x0005782601007387 */ /* 0x0003e80000100a00 */
[----:B------:R1:W-:Y:S04]  /*3eb60*/  STL.64 [R1+0x560], R32 ;  /* 0x0005602001007387 */ /* 0x0003e80000100a00 */
[----:B------:R1:W-:Y:S04]  /*3eb70*/  STL.64 [R1+0x568], R34 ;  /* 0x0005682201007387 */ /* 0x0003e80000100a00 */
[----:B------:R1:W-:Y:S04]  /*3eb80*/  STL.64 [R1+0x550], R28 ;  /* 0x0005501c01007387 */ /* 0x0003e80000100a00 */
        /* <DEDUP_REMOVED lines=29> */
[----:B-1----:R-:W2:Y:S04]  /*3ed60*/  LDL.LU.64 R36, [R1+0x140] ;  /* 0x0001400001247983 */ /* 0x002ea80000300a00 */
        /* <DEDUP_REMOVED lines=8> */
[----:B------:R-:W2:Y:S01]  /*3edf0*/  LDL.LU.64 R22, [R1+0xf8] ;  /* 0x0000f80001167983 */ /* 0x000ea20000300a00 */
[C---:B----4-:R-:W-:Y:S08]  /*3ee00*/  HMMA.1688.F32.TF32 R220, R16.reuse, R196, R220 ;  /* 0x000000c410dc723c */ /* 0x050ff000000810dc */
[----:B------:R-:W-:Y:S08]  /*3ee10*/  HMMA.1688.F32.TF32 R216, R16, R236, R216 ;  /* 0x000000ec10d8723c */ /* 0x000ff000000810d8 */
[C---:B------:R-:W-:Y:S08]  /*3ee20*/  HMMA.1688.F32.TF32 R76, R12.reuse, R192, R76 ;  /* 0x000000c00c4c723c */ /* 0x040ff0000008104c */
[C---:B------:R-:W-:Y:S01]  /*3ee30*/  HMMA.1688.F32.TF32 R16, R12.reuse, R188, R72 ;  /* 0x000000bc0c10723c */ /* 0x040fe20000081048 */
[----:B------:R-:W-:Y:S04]  /*3ee40*/  STL.64 [R1+0x500], R220 ;  /* 0x000500dc01007387 */ /* 0x000fe80000100a00 */
[----:B------:R-:W-:Y:S04]  /*3ee50*/  STL.64 [R1+0x508], R222 ;  /* 0x000508de01007387 */ /* 0x000fe80000100a00 */
[----:B------:R-:W-:Y:S01]  /*3ee60*/  STL.64 [R1+0x4f0], R216 ;  /* 0x0004f0d801007387 */ /* 0x000fe20000100a00 */
[C---:B------:R-:W-:Y:S03]  /*3ee70*/  HMMA.1688.F32.TF32 R68, R12.reuse, R212, R68 ;  /* 0x000000d40c44723c */ /* 0x040fe60000081044 */
[----:B------:R-:W-:Y:S04]  /*3ee80*/  STL.64 [R1+0x4f8], R218 ;  /* 0x0004f8da01007387 */ /* 0x000fe80000100a00 */
[----:B------:R-:W-:Y:S01]  /*3ee90*/  STL.64 [R1+0x4e0], R76 ;  /* 0x0004e04c01007387 */ /* 0x000fe20000100a00 */
[C---:B------:R-:W-:Y:S03]  /*3eea0*/  HMMA.1688.F32.TF32 R64, R12.reuse, R208, R64 ;  /* 0x000000d00c40723c */ /* 0x040fe60000081040 */
[----:B------:R-:W-:Y:S04]  /*3eeb0*/  STL.64 [R1+0x4e8], R78 ;  /* 0x0004e84e01007387 */ /* 0x000fe80000100a00 */
[----:B------:R-:W-:Y:S04]  /*3eec0*/  STL.64 [R1+0x4d0], R16 ;  /* 0x0004d01001007387 */ /* 0x000fe80000100a00 */
[----:B------:R1:W-:Y:S01]  /*3eed0*/  STL.64 [R1+0x4d8], R18 ;  /* 0x0004d81201007387 */ /* 0x0003e20000100a00 */
[C---:B------:R-:W-:Y:S03]  /*3eee0*/  HMMA.1688.F32.TF32 R56, R12.reuse, R200, R56 ;  /* 0x000000c80c38723c */ /* 0x040fe60000081038 */
[----:B------:R-:W-:Y:S04]  /*3eef0*/  LDS R216, [R243+UR10+0x4000] ;  /* 0x0040000af3d87984 */ /* 0x000fe80008000800 */
[----:B------:R-:W-:Y:S01]  /*3ef00*/  LDS R218, [R243+UR10+0x6000] ;  /* 0x0060000af3da7984 */ /* 0x000fe20008000800 */
[C---:B-1----:R-:W-:Y:S03]  /*3ef10*/  HMMA.1688.F32.TF32 R16, R12.reuse, R204, R60 ;  /* 0x000000cc0c10723c */ /* 0x042fe6000008103c */
[----:B------:R-:W-:Y:S04]  /*3ef20*/  STL.64 [R1+0x4c0], R68 ;  /* 0x0004c04401007387 */ /* 0x000fe80000100a00 */
[----:B------:R-:W-:Y:S04]  /*3ef30*/  STL.64 [R1+0x4c8], R70 ;  /* 0x0004c84601007387 */ /* 0x000fe80000100a00 */
[----:B------:R-:W-:Y:S01]  /*3ef40*/  STL.64 [R1+0x4b0], R64 ;  /* 0x0004b04001007387 */ /* 0x000fe20000100a00 */
[----:B------:R-:W-:Y:S03]  /*3ef50*/  HMMA.1688.F32.TF32 R52, R12, R196, R52 ;  /* 0x000000c40c34723c */ /* 0x000fe60000081034 */
[----:B------:R-:W-:Y:S04]  /*3ef60*/  STL.64 [R1+0x4b8], R66 ;  /* 0x0004b84201007387 */ /* 0x000fe80000100a00 */
[----:B------:R-:W-:Y:S04]  /*3ef70*/  LDS R217, [R252+UR10+0x4000] ;  /* 0x0040000afcd97984 */ /* 0x000fe80008000800 */
[----:B------:R-:W-:Y:S04]  /*3ef80*/  STL.64 [R1+0x4a0], R16 ;  /* 0x0004a01001007387 */ /* 0x000fe80000100a00 */
[----:B------:R1:W-:Y:S01]  /*3ef90*/  STL.64 [R1+0x4a8], R18 ;  /* 0x0004a81201007387 */ /* 0x0003e20000100a00 */
[----:B---3--:R-:W-:Y:S03]  /*3efa0*/  HMMA.1688.F32.TF32 R40, R8, R188, R40 ;  /* 0x000000bc0828723c */ /* 0x008fe60000081028 */
[----:B------:R-:W-:Y:S04]  /*3efb0*/  LDS R219, [R252+UR10+0x6000] ;  /* 0x0060000afcdb7984 */ /* 0x000fe80008000800 */
[----:B------:R-:W-:Y:S01]  /*3efc0*/  LDS R220, [R240+UR10+0x4080] ;  /* 0x0040800af0dc7984 */ /* 0x000fe20008000800 */
[----:B-1----:R-:W-:Y:S03]  /*3efd0*/  HMMA.1688.F32.TF32 R16, R12, R236, R48 ;  /* 0x000000ec0c10723c */ /* 0x002fe60000081030 */
[----:B------:R-:W-:Y:S04]  /*3efe0*/  LDS R222, [R240+UR10+0x6080] ;  /* 0x0060800af0de7984 */ /* 0x000fe80008000800 */
[----:B------:R-:W-:Y:S01]  /*3eff0*/  LDS R221, [R242+UR10+0x4080] ;  /* 0x0040800af2dd7984 */ /* 0x000fe20008000800 */
[C---:B------:R-:W-:Y:S03]  /*3f000*/  HMMA.1688.F32.TF32 R12, R8.reuse, R192, R44 ;  /* 0x000000c0080c723c */ /* 0x040fe6000008102c */
[----:B------:R-:W-:Y:S04]  /*3f010*/  STL.64 [R1+0x490], R56 ;  /* 0x0004903801007387 */ /* 0x000fe80000100a00 */
[----:B------:R-:W-:Y:S04]  /*3f020*/  STL.64 [R1+0x498], R58 ;  /* 0x0004983a01007387 */ /* 0x000fe80000100a00 */
[----:B------:R-:W-:Y:S04]  /*3f030*/  STL.64 [R1+0x480], R52 ;  /* 0x0004803401007387 */ /* 0x000fe80000100a00 */
[----:B------:R-:W-:Y:S04]  /*3f040*/  STL.64 [R1+0x488], R54 ;  /* 0x0004883601007387 */ /* 0x000fe80000100a00 */
[----:B------:R-:W-:Y:S04]  /*3f050*/  STL.64 [R1+0x470], R16 ;  /* 0x0004701001007387 */ /* 0x000fe80000100a00 */
[----:B------:R2:W-:Y:S04]  /*3f060*/  STL.64 [R1+0x478], R18 ;  /* 0x0004781201007387 */ /* 0x0005e80000100a00 */
[----:B------:R-:W-:Y:S04]  /*3f070*/  STL.64 [R1+0x450], R12 ;  /* 0x0004500c01007387 */ /* 0x000fe80000100a00 */
[----:B------:R1:W-:Y:S01]  /*3f080*/  STL.64 [R1+0x458], R14 ;  /* 0x0004580e01007387 */ /* 0x0003e20000100a00 */
[C---:B--2---:R-:W-:Y:S03]  /*3f090*/  HMMA.1688.F32.TF32 R16, R8.reuse, R212, R36 ;  /* 0x000000d40810723c */ /* 0x044fe60000081024 */
[----:B------:R-:W-:Y:S05]  /*3f0a0*/  LDS R223, [R242+UR10+0x6080] ;  /* 0x0060800af2df7984 */ /* 0x000fea0008000800 */
[C---:B-1----:R-:W-:Y:S01]  /*3f0b0*/  HMMA.1688.F32.TF32 R12, R8.reuse, R208, R32 ;  /* 0x000000d0080c723c */ /* 0x042fe20000081020 */
[----:B------:R-:W-:Y:S04]  /*3f0c0*/  STL.64 [R1+0x430], R40 ;  /* 0x0004302801007387 */ /* 0x000fe80000100a00 */
[----:B------:R-:W-:Y:S03]  /*3f0d0*/  STL.64 [R1+0x438], R42 ;  /* 0x0004382a01007387 */ /* 0x000fe60000100a00 */
[C---:B------:R-:W-:Y:S03]  /*3f0e0*/  HMMA.1688.F32.TF32 R28, R8.reuse, R204, R28 ;  /* 0x000000cc081c723c */ /* 0x040fe6000008101c */
[----:B------:R-:W-:Y:S04]  /*3f0f0*/  STL.64 [R1+0x420], R16 ;  /* 0x0004201001007387 */ /* 0x000fe80000100a00 */
[----:B------:R1:W-:Y:S04]  /*3f100*/  STL.64 [R1+0x428], R18 ;  /* 0x0004281201007387 */ /* 0x0003e80000100a00 */
[----:B------:R-:W-:Y:S04]  /*3f110*/  STL.64 [R1+0x410], R12 ;  /* 0x0004100c01007387 */ /* 0x000fe80000100a00 */
[----:B------:R2:W-:Y:S01]  /*3f120*/  STL.64 [R1+0x418], R14 ;  /* 0x0004180e01007387 */ /* 0x0005e20000100a00 */
[C---:B-1----:R-:W-:Y:S08]  /*3f130*/  HMMA.1688.F32.TF32 R16, R8.reuse, R200, R24 ;  /* 0x000000c80810723c */ /* 0x042ff00000081018 */
[C---:B--2---:R-:W-:Y:S08]  /*3f140*/  HMMA.1688.F32.TF32 R12, R8.reuse, R196, R20 ;  /* 0x000000c4080c723c */ /* 0x044ff00000081014 */
[----:B------:R-:W-:Y:S01]  /*3f150*/  HMMA.1688.F32.TF32 R8, R8, R236, R80 ;  /* 0x000000ec0808723c */ /* 0x000fe20000081050 */
[----:B------:R-:W-:Y:S04]  /*3f160*/  STL.64 [R1+0x400], R28 ;  /* 0x0004001c01007387 */ /* 0x000fe80000100a00 */
[----:B------:R-:W-:Y:S04]  /*3f170*/  STL.64 [R1+0x408], R30 ;  /* 0x0004081e01007387 */ /* 0x000fe80000100a00 */
[----:B------:R-:W-:Y:S04]  /*3f180*/  STL.64 [R1+0x3f0], R16 ;  /* 0x0003f01001007387 */ /* 0x000fe80000100a00 */
[----:B------:R1:W-:Y:S04]  /*3f190*/  STL.64 [R1+0x3f8], R18 ;  /* 0x0003f81201007387 */ /* 0x0003e80000100a00 */
[----:B------:R-:W2:Y:S04]  /*3f1a0*/  LDL.LU.64 R36, [R1+0x1290] ;  /* 0x0012900001247983 */ /* 0x000ea80000300a00 */
[----:B------:R-:W-:Y:S04]  /*3f1b0*/  STL.64 [R1+0x3e0], R12 ;  /* 0x0003e00c01007387 */ /* 0x000fe80000100a00 */
[----:B------:R3:W-:Y:S04]  /*3f1c0*/  STL.64 [R1+0x3e8], R14 ;  /* 0x0003e80e01007387 */ /* 0x0007e80000100a00 */
[----:B------:R-:W2:Y:S04]  /*3f1d0*/  LDL.LU.64 R38, [R1+0x1298] ;  /* 0x0012980001267983 */ /* 0x000ea80000300a00 */
[----:B------:R-:W-:Y:S01]  /*3f1e0*/  STL.64 [R1+0x3c0], R8 ;  /* 0x0003c00801007387 */ /* 0x000fe20000100a00 */
[C---:B-1----:R-:W-:Y:S03]  /*3f1f0*/  HMMA.1688.F32.TF32 R16, R4.reuse, R188, R88 ;  /* 0x000000bc0410723c */ /* 0x042fe60000081058 */
[----:B------:R1:W-:Y:S04]  /*3f200*/  STL.64 [R1+0x3c8], R10 ;  /* 0x0003c80a01007387 */ /* 0x0003e80000100a00 */
[----:B------:R-:W4:Y:S01]  /*3f210*/  LDL.LU.64 R32, [R1+0x310] ;  /* 0x0003100001207983 */ /* 0x000f220000300a00 */
[C---:B---3--:R-:W-:Y:S03]  /*3f220*/  HMMA.1688.F32.TF32 R12, R4.reuse, R212, R92 ;  /* 0x000000d4040c723c */ /* 0x048fe6000008105c */
[----:B------:R-:W4:Y:S04]  /*3f230*/  LDL.LU.64 R34, [R1+0x318] ;  /* 0x0003180001227983 */ /* 0x000f280000300a00 */
[----:B------:R-:W3:Y:S01]  /*3f240*/  LDL.LU.64 R28, [R1+0x1280] ;  /* 0x00128000011c7983 */ /* 0x000ee20000300a00 */
[C---:B-1----:R-:W-:Y:S03]  /*3f250*/  HMMA.1688.F32.TF32 R8, R4.reuse, R192, R84 ;  /* 0x000000c00408723c */ /* 0x042fe60000081054 */
[----:B------:R-:W3:Y:S04]  /*3f260*/  LDL.LU.64 R30, [R1+0x1288] ;  /* 0x00128800011e7983 */ /* 0x000ee80000300a00 */
[----:B------:R-:W3:Y:S04]  /*3f270*/  LDL.LU.64 R24, [R1+0x1270] ;  /* 0x0012700001187983 */ /* 0x000ee80000300a00 */
[----:B------:R-:W3:Y:S04]  /*3f280*/  LDL.LU.64 R26, [R1+0x1278] ;  /* 0x00127800011a7983 */ /* 0x000ee80000300a00 */
[----:B------:R-:W3:Y:S04]  /*3f290*/  LDL.LU.64 R20, [R1+0x1260] ;  /* 0x0012600001147983 */ /* 0x000ee80000300a00 */
[----:B------:R-:W3:Y:S04]  /*3f2a0*/  LDL.LU.64 R22, [R1+0x1268] ;  /* 0x0012680001167983 */ /* 0x000ee80000300a00 */
[----:B------:R-:W-:Y:S04]  /*3f2b0*/  STL.64 [R1+0x390], R8 ;  /* 0x0003900801007387 */ /* 0x000fe80000100a00 */
[----:B------:R1:W-:Y:S04]  /*3f2c0*/  STL.64 [R1+0x398], R10 ;  /* 0x0003980a01007387 */ /* 0x0003e80000100a00 */
[----:B------:R-:W-:Y:S04]  /*3f2d0*/  STL.64 [R1+0x370], R16 ;  /* 0x0003701001007387 */ /* 0x000fe80000100a00 */
[----:B------:R1:W-:Y:S02]  /*3f2e0*/  STL.64 [R1+0x378], R18 ;  /* 0x0003781201007387 */ /* 0x0003e40000100a00 */
[C---:B-1----:R-:W-:Y:S02]  /*3f2f0*/  HMMA.1688.F32.TF32 R8, R4.reuse, R208, R96 ;  /* 0x000000d00408723c */ /* 0x042fe40000081060 */
[----:B------:R-:W-:Y:S04]  /*3f300*/  STL.64 [R1+0x350], R12 ;  /* 0x0003500c01007387 */ /* 0x000fe80000100a00 */
[----:B------:R1:W-:Y:S02]  /*3f310*/  STL.64 [R1+0x358], R14 ;  /* 0x0003580e01007387 */ /* 0x0003e40000100a00 */
[C---:B------:R-:W-:Y:S08]  /*3f320*/  HMMA.1688.F32.TF32 R16, R4.reuse, R204, R100 ;  /* 0x000000cc0410723c */ /* 0x040ff00000081064 */
[C---:B-1----:R-:W-:Y:S03]  /*3f330*/  HMMA.1688.F32.TF32 R12, R4.reuse, R200, R104 ;  /* 0x000000c8040c723c */ /* 0x042fe60000081068 */
[----:B------:R-:W-:Y:S04]  /*3f340*/  STL.64 [R1+0x330], R8 ;  /* 0x0003300801007387 */ /* 0x000fe80000100a00 */
[----:B------:R-:W-:Y:S04]  /*3f350*/  STL.64 [R1+0x338], R10 ;  /* 0x0003380a01007387 */ /* 0x000fe80000100a00 */
[----:B------:R1:W-:Y:S04]  /*3f360*/  STL.64 [R1+0x1b0], R16 ;  /* 0x0001b01001007387 */ /* 0x0003e80000100a00 */
[----:B------:R1:W-:Y:S04]  /*3f370*/  STL.64 [R1+0x1b8], R18 ;  /* 0x0001b81201007387 */ /* 0x0003e80000100a00 */
[----:B-1----:R-:W3:Y:S04]  /*3f380*/  LDL.LU.64 R16, [R1+0x1540] ;  /* 0x0015400001107983 */ /* 0x002ee80000300a00 */
[----:B------:R-:W-:Y:S04]  /*3f390*/  STL.64 [R1+0x190], R12 ;  /* 0x0001900c01007387 */ /* 0x000fe80000100a00 */
[----:B------:R-:W-:Y:S04]  /*3f3a0*/  STL.64 [R1+0x198], R14 ;  /* 0x0001980e01007387 */ /* 0x000fe80000100a00 */
[----:B------:R-:W3:Y:S04]  /*3f3b0*/  LDL.LU.64 R18, [R1+0x1548] ;  /* 0x0015480001127983 */ /* 0x000ee80000300a00 */
[----:B------:R-:W-:Y:S04]  /*3f3c0*/  LDS R12, [R240+UR10+0x500] ;  /* 0x0005000af00c7984 */ /* 0x000fe80008000800 */
[----:B------:R-:W-:Y:S04]  /*3f3d0*/  LDS R14, [R240+UR10+0x2500] ;  /* 0x0025000af00e7984 */ /* 0x000fe80008000800 */
[----:B------:R-:W-:Y:S04]  /*3f3e0*/  LDS R13, [R242+UR10+0x500] ;  /* 0x0005000af20d7984 */ /* 0x000fe80008000800 */
[----:B------:R-:W2:Y:S01]  /*3f3f0*/  LDS R15, [R242+UR10+0x2500] ;  /* 0x0025000af20f7984 */ /* 0x000ea20008000800 */
[C---:B------:R-:W-:Y:S03]  /*3f400*/  HMMA.1688.F32.TF32 R8, R4.reuse, R196, R108 ;  /* 0x000000c40408723c */ /* 0x040fe6000008106c */
[----:B------:R-:W-:Y:S04]  /*3f410*/  LDS R108, [R240+UR10+0x780] ;  /* 0x0007800af06c7984 */ /* 0x000fe80008000800 */
[----:B------:R-:W-:Y:S01]  /*3f420*/  LDS R110, [R240+UR10+0x2780] ;  /* 0x0027800af06e7984 */ /* 0x000fe20008000800 */
[----:B------:R-:W-:Y:S03]  /*3f430*/  HMMA.1688.F32.TF32 R4, R4, R236, R112 ;  /* 0x000000ec0404723c */ /* 0x000fe60000081070 */
[----:B------:R-:W-:Y:S04]  /*3f440*/  LDS R109, [R242+UR10+0x780] ;  /* 0x0007800af26d7984 */ /* 0x000fe80008000800 */
[----:B------:R-:W-:Y:S04]  /*3f450*/  LDS R111, [R242+UR10+0x2780] ;  /* 0x0027800af26f7984 */ /* 0x000fe80008000800 */
        /* <DEDUP_REMOVED lines=12> */
[C---:B--2---:R-:W-:Y:S08]  /*3f520*/  HMMA.1688.F32.TF32 R36, R12.reuse, R192, R36 ;  /* 0x000000c00c24723c */ /* 0x044ff00000081024 */
[C---:B----4-:R-:W-:Y:S08]  /*3f530*/  HMMA.1688.F32.TF32 R32, R12.reuse, R188, R32 ;  /* 0x000000bc0c20723c */ /* 0x050ff00000081020 */
[C---:B---3--:R-:W-:Y:S08]  /*3f540*/  HMMA.1688.F32.TF32 R28, R12.reuse, R212, R28 ;  /* 0x000000d40c1c723c */ /* 0x048ff0000008101c */
[C---:B------:R-:W-:Y:S08]  /*3f550*/  HMMA.1688.F32.TF32 R24, R12.reuse, R208, R24 ;  /* 0x000000d00c18723c */ /* 0x040ff00000081018 */
[C---:B------:R-:W-:Y:S01]  /*3f560*/  HMMA.1688.F32.TF32 R20, R12.reuse, R204, R20 ;  /* 0x000000cc0c14723c */ /* 0x040fe20000081014 */
        /* <DEDUP_REMOVED lines=17> */
[----:B------:R-:W4:Y:S01]  /*3f680*/  LDL.LU.64 R70, [R1+0x1078] ;  /* 0x0010780001467983 */ /* 0x000f220000300a00 */
[----:B------:R-:W-:Y:S03]  /*3f690*/  HMMA.1688.F32.TF32 R16, R12, R200, R16 ;  /* 0x000000c80c10723c */ /* 0x000fe60000081010 */
[----:B------:R-:W4:Y:S04]  /*3f6a0*/  LDL.LU.64 R64, [R1+0x1060] ;  /* 0x0010600001407983 */ /* 0x000f280000300a00 */
[----:B------:R-:W4:-:S12]  /*3f6b0*/  LDL.LU.64 R66, [R1+0x1068] ;  /* 0x0010680001427983 */ /* 0x000f180000300a00 */
        /* <DEDUP_REMOVED lines=14> */
[----:B--2---:R-:W2:Y:S04]  /*3f7a0*/  LDL.LU.64 R36, [R1+0xc0] ;  /* 0x0000c00001247983 */ /* 0x004ea80000300a00 */
[----:B---3--:R-:W2:Y:S04]  /*3f7b0*/  LDL.LU.64 R38, [R1+0xc8] ;  /* 0x0000c80001267983 */ /* 0x008ea80000300a00 */
[----:B----4-:R-:W3:Y:S04]  /*3f7c0*/  LDL.LU.64 R32, [R1+0xb0] ;  /* 0x0000b00001207983 */ /* 0x010ee80000300a00 */
[----:B-1----:R-:W3:Y:S04]  /*3f7d0*/  LDL.LU.64 R34, [R1+0xb8] ;  /* 0x0000b80001227983 */ /* 0x002ee80000300a00 */
[----:B------:R-:W4:Y:S04]  /*3f7e0*/  LDL.LU.64 R28, [R1+0xa0] ;  /* 0x0000a000011c7983 */ /* 0x000f280000300a00 */
[----:B------:R-:W4:Y:S04]  /*3f7f0*/  LDL.LU.64 R30, [R1+0xa8] ;  /* 0x0000a800011e7983 */ /* 0x000f280000300a00 */
[----:B------:R-:W2:Y:S04]  /*3f800*/  LDL.LU.64 R24, [R1+0x90] ;  /* 0x0000900001187983 */ /* 0x000ea80000300a00 */
[----:B------:R-:W2:Y:S04]  /*3f810*/  LDL.LU.64 R26, [R1+0x98] ;  /* 0x00009800011a7983 */ /* 0x000ea80000300a00 */
[----:B------:R-:W2:Y:S04]  /*3f820*/  LDL.LU.64 R20, [R1+0x80] ;  /* 0x0000800001147983 */ /* 0x000ea80000300a00 */
[----:B------:R-:W3:Y:S04]  /*3f830*/  LDL.LU.64 R22, [R1+0x88] ;  /* 0x0000880001167983 */ /* 0x000ee80000300a00 */
[----:B------:R-:W3:Y:S04]  /*3f840*/  LDL.LU.64 R16, [R1+0x70] ;  /* 0x0000700001107983 */ /* 0x000ee80000300a00 */
[----:B------:R-:W4:Y:S01]  /*3f850*/  LDL.LU.64 R18, [R1+0x78] ;  /* 0x0000780001127983 */ /* 0x000f220000300a00 */
[C---:B------:R-:W-:Y:S08]  /*3f860*/  HMMA.1688.F32.TF32 R80, R12.reuse, R196, R80 ;  /* 0x000000c40c50723c */ /* 0x040ff00000081050 */
[----:B------:R-:W-:Y:S08]  /*3f870*/  HMMA.1688.F32.TF32 R76, R12, R236, R76 ;  /* 0x000000ec0c4c723c */ /* 0x000ff0000008104c */
[C---:B------:R-:W-:Y:S03]  /*3f880*/  HMMA.1688.F32.TF32 R12, R8.reuse, R192, R72 ;  /* 0x000000c0080c723c */ /* 0x040fe60000081048 */
[----:B------:R-:W-:Y:S04]  /*3f890*/  STL.64 [R1+0x2c0], R80 ;  /* 0x0002c05001007387 */ /* 0x000fe80000100a00 */
[----:B------:R-:W-:Y:S01]  /*3f8a0*/  STL.64 [R1+0x2c8], R82 ;  /* 0x0002c85201007387 */ /* 0x000fe20000100a00 */
[C---:B------:R-:W-:Y:S03]  /*3f8b0*/  HMMA.1688.F32.TF32 R68, R8.reuse, R188, R68 ;  /* 0x000000bc0844723c */ /* 0x040fe60000081044 */
[----:B------:R-:W-:Y:S04]  /*3f8c0*/  STL.64 [R1+0x2b0], R76 ;  /* 0x0002b04c01007387 */ /* 0x000fe80000100a00 */
[----:B------:R-:W-:Y:S01]  /*3f8d0*/  STL.64 [R1+0x2b8], R78 ;  /* 0x0002b84e01007387 */ /* 0x000fe20000100a00 */
[----:B------:R-:W-:Y:S03]  /*3f8e0*/  HMMA.1688.F32.TF32 R64, R8, R212, R64 ;  /* 0x000000d40840723c */ /* 0x000fe60000081040 */
[----:B------:R-:W-:Y:S04]  /*3f8f0*/  STL.64 [R1+0x2a0], R12 ;  /* 0x0002a00c01007387 */ /* 0x000fe80000100a00 */
[----:B------:R1:W-:Y:S01]  /*3f900*/  STL.64 [R1+0x2a8], R14 ;  /* 0x0002a80e01007387 */ /* 0x0003e20000100a00 */
[C---:B------:R-:W-:Y:S03]  /*3f910*/  HMMA.1688.F32.TF32 R248, R228.reuse, R200, R140 ;  /* 0x000000c8e4f8723c */ /* 0x040fe6000008108c */
[----:B------:R-:W-:Y:S04]  /*3f920*/  LDS R76, [R243+UR10+0x700] ;  /* 0x0007000af34c7984 */ /* 0x000fe80008000800 */
[----:B------:R-:W-:Y:S01]  /*3f930*/  LDS R78, [R243+UR10+0x2700] ;  /* 0x0027000af34e7984 */ /* 0x000fe20008000800 */
[----:B------:R-:W-:Y:S03]  /*3f940*/  HMMA.1688.F32.TF32 R232, R228, R196, R144 ;  /* 0x000000c4e4e8723c */ /* 0x000fe60000081090 */
[----:B------:R-:W-:Y:S04]  /*3f950*/  LDS R77, [R252+UR10+0x700] ;  /* 0x0007000afc4d7984 */ /* 0x000fe80008000800 */
[----:B------:R-:W-:Y:S01]  /*3f960*/  LDS R79, [R252+UR10+0x2700] ;  /* 0x0027000afc4f7984 */ /* 0x000fe20008000800 */
[C---:B-1----:R-:W-:Y:S03]  /*3f970*/  HMMA.1688.F32.TF32 R12, R8.reuse, R208, R60 ;  /* 0x000000d0080c723c */ /* 0x042fe6000008103c */
[----:B------:R-:W-:Y:S04]  /*3f980*/  STL.64 [R1+0x290], R68 ;  /* 0x0002904401007387 */ /* 0x000fe80000100a00 */
[----:B------:R-:W-:Y:S01]  /*3f990*/  STL.64 [R1+0x298], R70 ;  /* 0x0002984601007387 */ /* 0x000fe20000100a00 */
[C---:B------:R-:W-:Y:S03]  /*3f9a0*/  HMMA.1688.F32.TF32 R56, R8.reuse, R204, R56 ;  /* 0x000000cc0838723c */ /* 0x040fe60000081038 */
[----:B------:R-:W-:Y:S04]  /*3f9b0*/  STL.64 [R1+0x280], R64 ;  /* 0x0002804001007387 */ /* 0x000fe80000100a00 */
[----:B------:R-:W-:Y:S01]  /*3f9c0*/  STL.64 [R1+0x288], R66 ;  /* 0x0002884201007387 */ /* 0x000fe20000100a00 */
[C---:B------:R-:W-:Y:S03]  /*3f9d0*/  HMMA.1688.F32.TF32 R52, R8.reuse, R200, R52 ;  /* 0x000000c80834723c */ /* 0x040fe60000081034 */
[----:B------:R-:W-:Y:S04]  /*3f9e0*/  STL.64 [R1+0x270], R12 ;  /* 0x0002700c01007387 */ /* 0x000fe80000100a00 */
[----:B------:R1:W-:Y:S02]  /*3f9f0*/  STL.64 [R1+0x278], R14 ;  /* 0x0002780e01007387 */ /* 0x0003e40000100a00 */
[C---:B-1----:R-:W-:Y:S08]  /*3fa00*/  HMMA.1688.F32.TF32 R12, R8.reuse, R196, R48 ;  /* 0x000000c4080c723c */ /* 0x042ff00000081030 */
[----:B------:R-:W-:Y:S01]  /*3fa10*/  HMMA.1688.F32.TF32 R8, R8, R236, R44 ;  /* 0x000000ec0808723c */ /* 0x000fe2000008102c */
[----:B------:R-:W-:Y:S04]  /*3fa20*/  STL.64 [R1+0x260], R56 ;  /* 0x0002603801007387 */ /* 0x000fe80000100a00 */
[----:B------:R-:W-:Y:S04]  /*3fa30*/  STL.64 [R1+0x268], R58 ;  /* 0x0002683a01007387 */ /* 0x000fe80000100a00 */
[----:B------:R-:W-:Y:S01]  /*3fa40*/  STL.64 [R1+0x250], R52 ;  /* 0x0002503401007387 */ /* 0x000fe20000100a00 */
[C---:B------:R-:W-:Y:S03]  /*3fa50*/  HMMA.1688.F32.TF32 R40, R4.reuse, R192, R40 ;  /* 0x000000c00428723c */ /* 0x040fe60000081028 */
[----:B------:R-:W-:Y:S04]  /*3fa60*/  STL.64 [R1+0x258], R54 ;  /* 0x0002583601007387 */ /* 0x000fe80000100a00 */
[----:B------:R-:W-:Y:S04]  /*3fa70*/  STL.64 [R1+0x240], R12 ;  /* 0x0002400c01007387 */ /* 0x000fe80000100a00 */
[----:B------:R2:W-:Y:S04]  /*3fa80*/  STL.64 [R1+0x248], R14 ;  /* 0x0002480e01007387 */ /* 0x0005e80000100a00 */
[----:B------:R-:W-:Y:S04]  /*3fa90*/  STL.64 [R1+0x230], R8 ;  /* 0x0002300801007387 */ /* 0x000fe80000100a00 */
[----:B------:R3:W-:Y:S01]  /*3faa0*/  STL.64 [R1+0x238], R10 ;  /* 0x0002380a01007387 */ /* 0x0007e20000100a00 */
[C---:B--2---:R-:W-:Y:S08]  /*3fab0*/  HMMA.1688.F32.TF32 R12, R4.reuse, R188, R36 ;  /* 0x000000bc040c723c */ /* 0x044ff00000081024 */
[C---:B---3--:R-:W-:Y:S01]  /*3fac0*/  HMMA.1688.F32.TF32 R8, R4.reuse, R212, R32 ;  /* 0x000000d40408723c */ /* 0x048fe20000081020 */
[----:B------:R-:W-:Y:S04]  /*3fad0*/  STL.64 [R1+0x220], R40 ;  /* 0x0002202801007387 */ /* 0x000fe80000100a00 */
[----:B------:R-:W-:Y:S03]  /*3fae0*/  STL.64 [R1+0x228], R42 ;  /* 0x0002282a01007387 */ /* 0x000fe60000100a00 */
[C---:B----4-:R-:W-:Y:S03]  /*3faf0*/  HMMA.1688.F32.TF32 R28, R4.reuse, R208, R28 ;  /* 0x000000d0041c723c */ /* 0x050fe6000008101c */
[----:B------:R-:W-:Y:S04]  /*3fb00*/  STL.64 [R1+0x210], R12 ;  /* 0x0002100c01007387 */ /* 0x000fe80000100a00 */
[----:B------:R1:W-:Y:S04]  /*3fb10*/  STL.64 [R1+0x218], R14 ;  /* 0x0002180e01007387 */ /* 0x0003e80000100a00 */
[----:B------:R-:W-:Y:S04]  /*3fb20*/  STL.64 [R1+0x200], R8 ;  /* 0x0002000801007387 */ /* 0x000fe80000100a00 */
[----:B------:R2:W-:Y:S01]  /*3fb30*/  STL.64 [R1+0x208], R10 ;  /* 0x0002080a01007387 */ /* 0x0005e20000100a00 */
[C---:B-1----:R-:W-:Y:S08]  /*3fb40*/  HMMA.1688.F32.TF32 R12, R4.reuse, R204, R24 ;  /* 0x000000cc040c723c */ /* 0x042ff00000081018 */
[C---:B--2---:R-:W-:Y:S01]  /*3fb50*/  HMMA.1688.F32.TF32 R8, R4.reuse, R200, R20 ;  /* 0x000000c80408723c */ /* 0x044fe20000081014 */
[----:B------:R-:W-:Y:S04]  /*3fb60*/  STL.64 [R1+0x1f0], R28 ;  /* 0x0001f01c01007387 */ /* 0x000fe80000100a00 */
[----:B------:R-:W-:Y:S03]  /*3fb70*/  STL.64 [R1+0x1f8], R30 ;  /* 0x0001f81e01007387 */ /* 0x000fe60000100a00 */
[C---:B------:R-:W-:Y:S01]  /*3fb80*/  HMMA.1688.F32.TF32 R16, R4.reuse, R196, R16 ;  /* 0x000000c40410723c */ /* 0x040fe20000081010 */
[----:B------:R-:W-:Y:S04]  /*3fb90*/  LDS R28, [R240+UR10+0x680] ;  /* 0x0006800af01c7984 */ /* 0x000fe80008000800 */
[----:B------:R-:W-:Y:S04]  /*3fba0*/  STL.64 [R1+0x1e0], R12 ;  /* 0x0001e00c01007387 */ /* 0x000fe80000100a00 */
[----:B------:R1:W-:Y:S04]  /*3fbb0*/  STL.64 [R1+0x1e8], R14 ;  /* 0x0001e80e01007387 */ /* 0x0003e80000100a00 */
[----:B------:R-:W-:Y:S04]  /*3fbc0*/  STL.64 [R1+0x1d0], R8 ;  /* 0x0001d00801007387 */ /* 0x000fe80000100a00 */
[----:B------:R2:W-:Y:S01]  /*3fbd0*/  STL.64 [R1+0x1d8], R10 ;  /* 0x0001d80a01007387 */ /* 0x0005e20000100a00 */
[----:B-1----:R-:W-:Y:S03]  /*3fbe0*/  HMMA.1688.F32.TF32 R12, R4, R236, R116 ;  /* 0x000000ec040c723c */ /* 0x002fe60000081074 */
[----:B------:R-:W-:Y:S04]  /*3fbf0*/  LDS R30, [R240+UR10+0x2680] ;  /* 0x0026800af01e7984 */ /* 0x000fe80008000800 */
[----:B------:R-:W-:Y:S01]  /*3fc00*/  LDS R29, [R242+UR10+0x680] ;  /* 0x0006800af21d7984 */ /* 0x000fe20008000800 */
[C---:B--2---:R-:W-:Y:S03]  /*3fc10*/  HMMA.1688.F32.TF32 R8, R228.reuse, R192, R120 ;  /* 0x000000c0e408723c */ /* 0x044fe60000081078 */
[----:B------:R-:W-:Y:S04]  /*3fc20*/  STL.64 [R1+0x1c0], R16 ;  /* 0x0001c01001007387 */ /* 0x000fe80000100a00 */
[----:B------:R-:W-:Y:S01]  /*3fc30*/  STL.64 [R1+0x1c8], R18 ;  /* 0x0001c81201007387 */ /* 0x000fe20000100a00 */
[C---:B------:R-:W-:Y:S03]  /*3fc40*/  HMMA.1688.F32.TF32 R4, R228.reuse, R188, R124 ;  /* 0x000000bce404723c */ /* 0x040fe6000008107c */
[----:B------:R-:W1:Y:S04]  /*3fc50*/  LDS R31, [R242+UR10+0x2680] ;  /* 0x0026800af21f7984 */ /* 0x000e680008000800 */
[----:B------:R-:W-:Y:S04]  /*3fc60*/  STL.64 [R1+0x1a0], R12 ;  /* 0x0001a00c01007387 */ /* 0x000fe80000100a00 */
[----:B------:R2:W-:Y:S04]  /*3fc70*/  STL.64 [R1+0x1a8], R14 ;  /* 0x0001a80e01007387 */ /* 0x0005e80000100a00 */
[----:B------:R-:W-:Y:S04]  /*3fc80*/  STL.64 [R1+0x180], R8 ;  /* 0x0001800801007387 */ /* 0x000fe80000100a00 */
[----:B------:R3:W-:Y:S01]  /*3fc90*/  STL.64 [R1+0x188], R10 ;  /* 0x0001880a01007387 */ /* 0x0007e20000100a00 */
[C---:B--2---:R-:W-:Y:S03]  /*3fca0*/  HMMA.1688.F32.TF32 R12, R228.reuse, R212, R128 ;  /* 0x000000d4e40c723c */ /* 0x044fe60000081080 */
[----:B------:R-:W-:Y:S04]  /*3fcb0*/  LDS R24, [R243+UR10+0x680] ;  /* 0x0006800af3187984 */ /* 0x000fe80008000800 */
[----:B------:R-:W-:Y:S01]  /*3fcc0*/  LDS R26, [R243+UR10+0x2680] ;  /* 0x0026800af31a7984 */ /* 0x000fe20008000800 */
[C---:B---3--:R-:W-:Y:S03]  /*3fcd0*/  HMMA.1688.F32.TF32 R8, R228.reuse, R208, R132 ;  /* 0x000000d0e408723c */ /* 0x048fe60000081084 */
[----:B------:R-:W-:Y:S04]  /*3fce0*/  STL.64 [R1+0x160], R4 ;  /* 0x0001600401007387 */ /* 0x000fe80000100a00 */
[----:B------:R2:W-:Y:S04]  /*3fcf0*/  STL.64 [R1+0x168], R6 ;  /* 0x0001680601007387 */ /* 0x0005e80000100a00 */
[----:B------:R-:W-:Y:S04]  /*3fd00*/  LDS R25, [R252+UR10+0x680] ;  /* 0x0006800afc197984 */ /* 0x000fe80008000800 */
[----:B------:R3:W-:Y:S04]  /*3fd10*/  STL.64 [R1+0x140], R12 ;  /* 0x0001400c01007387 */ /* 0x0007e80000100a00 */
[----:B------:R4:W-:Y:S01]  /*3fd20*/  STL.64 [R1+0x148], R14 ;  /* 0x0001480e01007387 */ /* 0x0009e20000100a00 */
[C---:B--2---:R-:W-:Y:S03]  /*3fd30*/  HMMA.1688.F32.TF32 R4, R228.reuse, R204, R136 ;  /* 0x000000cce404723c */ /* 0x044fe60000081088 */
[----:B------:R-:W2:Y:S04]  /*3fd40*/  LDL.LU.64 R20, [R1+0x1250] ;  /* 0x0012500001147983 */ /* 0x000ea80000300a00 */
[----:B------:R-:W-:Y:S04]  /*3fd50*/  STL.64 [R1+0x130], R8 ;  /* 0x0001300801007387 */ /* 0x000fe80000100a00 */
[----:B------:R-:W-:Y:S04]  /*3fd60*/  STL.64 [R1+0x138], R10 ;  /* 0x0001380a01007387 */ /* 0x000fe80000100a00 */
[----:B------:R-:W2:Y:S04]  /*3fd70*/  LDL.LU.64 R22, [R1+0x1258] ;  /* 0x0012580001167983 */ /* 0x000ea80000300a00 */
[----:B------:R-:W-:Y:S04]  /*3fd80*/  STL.64 [R1], R4 ;  /* 0x0000000401007387 */ /* 0x000fe80000100a00 */
[----:B------:R-:W-:Y:S04]  /*3fd90*/  STL.64 [R1+0x8], R6 ;  /* 0x0000080601007387 */ /* 0x000fe80000100a00 */
[----:B---3--:R-:W3:Y:S04]  /*3fda0*/  LDL.LU.64 R12, [R1+0x1240] ;  /* 0x00124000010c7983 */ /* 0x008ee80000300a00 */
[----:B----4-:R-:W3:Y:S04]  /*3fdb0*/  LDL.LU.64 R14, [R1+0x1248] ;  /* 0x00124800010e7983 */ /* 0x010ee80000300a00 */
[----:B------:R-:W4:Y:S04]  /*3fdc0*/  LDL.LU.64 R16, [R1+0x1230] ;  /* 0x0012300001107983 */ /* 0x000f280000300a00 */
[----:B------:R-:W4:Y:S04]  /*3fdd0*/  LDL.LU.64 R18, [R1+0x1238] ;  /* 0x0012380001127983 */ /* 0x000f280000300a00 */
[----:B------:R-:W-:Y:S04]  /*3fde0*/  LDS R8, [R240+UR10+0x600] ;  /* 0x0006000af0087984 */ /* 0x000fe80008000800 */
[----:B------:R-:W-:Y:S04]  /*3fdf0*/  LDS R10, [R240+UR10+0x2600] ;  /* 0x0026000af00a7984 */ /* 0x000fe80008000800 */
[----:B------:R-:W-:Y:S04]  /*3fe00*/  LDS R9, [R242+UR10+0x600] ;  /* 0x0006000af2097984 */ /* 0x000fe80008000800 */
[----:B------:R-:W2:Y:S04]  /*3fe10*/  LDS R11, [R242+UR10+0x2600] ;  /* 0x0026000af20b7984 */ /* 0x000ea80008000800 */
[----:B------:R-:W4:Y:S04]  /*3fe20*/  LDL.LU.64 R48, [R1+0x1220] ;  /* 0x0012200001307983 */ /* 0x000f280000300a00 */
[----:B------:R-:W4:Y:S04]  /*3fe30*/  LDL.LU.64 R50, [R1+0x1228] ;  /* 0x0012280001327983 */ /* 0x000f280000300a00 */
[----:B------:R-:W4:Y:S04]  /*3fe40*/  LDL.LU.64 R44, [R1+0x1210] ;  /* 0x00121000012c7983 */ /* 0x000f280000300a00 */
[----:B------:R-:W4:Y:S04]  /*3fe50*/  LDL.LU.64 R46, [R1+0x1218] ;  /* 0x00121800012e7983 */ /* 0x000f280000300a00 */
[----:B------:R-:W4:Y:S04]  /*3fe60*/  LDL.LU.64 R40, [R1+0x1520] ;  /* 0x0015200001287983 */ /* 0x000f280000300a00 */
[----:B------:R-:W4:Y:S04]  /*3fe70*/  LDL.LU.64 R42, [R1+0x1528] ;  /* 0x00152800012a7983 */ /* 0x000f280000300a00 */
[----:B------:R-:W4:Y:S01]  /*3fe80*/  LDL.LU.64 R36, [R1+0x1510] ;  /* 0x0015100001247983 */ /* 0x000f220000300a00 */
[-C--:B------:R-:W-:Y:S03]  /*3fe90*/  HMMA.1688.F32.TF32 R228, R228, R236.reuse, R148 ;  /* 0x000000ece4e4723c */ /* 0x080fe60000081094 */
[----:B------:R-:W4:Y:S04]  /*3fea0*/  LDL.LU.64 R38, [R1+0x1518] ;  /* 0x0015180001267983 */ /* 0x000f280000300a00 */
[----:B------:R-:W4:Y:S04]  /*3feb0*/  LDL.LU.64 R32, [R1+0x1630] ;  /* 0x0016300001207983 */ /* 0x000f280000300a00 */
[----:B------:R-:W4:Y:S04]  /*3fec0*/  LDL.LU.64 R34, [R1+0x1638] ;  /* 0x0016380001227983 */ /* 0x000f280000300a00 */
        /* <DEDUP_REMOVED lines=9> */
[----:B------:R-:W2:Y:S04]  /*3ff60*/  LDS R7, [R252+UR10+0x2600] ;  /* 0x0026000afc077984 */ /* 0x000ea80008000800 */
[----:B------:R-:W2:Y:S01]  /*3ff70*/  LDS R27, [R252+UR10+0x2680] ;  /* 0x0026800afc1b7984 */ /* 0x000ea20008000800 */
[----:B-1----:R-:W-:Y:S03]  /*3ff80*/  HMMA.1688.F32.TF32 R152, R28, R236, R152 ;  /* 0x000000ec1c98723c */ /* 0x002fe60000081098 */
[----:B------:R-:W-:Y:S04]  /*3ff90*/  LDS R148, [R240+UR10+0x4000] ;  /* 0x0040000af0947984 */ /* 0x000fe80008000800 */
[----:B------:R-:W-:Y:S04]  /*3ffa0*/  LDS R150, [R240+UR10+0x6000] ;  /* 0x0060000af0967984 */ /* 0x000fe80008000800 */
[----:B------:R-:W-:Y:S04]  /*3ffb0*/  LDS R149, [R242+UR10+0x4000] ;  /* 0x0040000af2957984 */ /* 0x000fe80008000800 */
[----:B------:R-:W-:Y:S01]  /*3ffc0*/  LDS R151, [R242+UR10+0x6000] ;  /* 0x0060000af2977984 */ /* 0x000fe20008000800 */
[----:B--2---:R-:W-:Y:S03]  /*3ffd0*/  HMMA.1688.F32.TF32 R52, R8, R192, R20 ;  /* 0x000000c00834723c */ /* 0x004fe60000081014 */
[----:B------:R-:W2:Y:S04]  /*3ffe0*/  LDL.LU.64 R20, [R1+0x1030] ;  /* 0x0010300001147983 */ /* 0x000ea80000300a00 */
[----:B------:R-:W2:-:S12]  /*3fff0*/  LDL.LU.64 R22, [R1+0x1038] ;  /* 0x0010380001167983 */ /* 0x000e980000300a00 */
[----:B------:R-:W-:Y:S04]  /*40000*/  STL.64 [R1+0x120], R52 ;  /* 0x0001203401007387 */ /* 0x000fe80000100a00 */
[----:B------:R3:W-:Y:S02]  /*40010*/  STL.64 [R1+0x128], R54 ;  /* 0x0001283601007387 */ /* 0x0007e40000100a00 */
[----:B---3--:R-:W-:Y:S02]  /*40020*/  HMMA.1688.F32.TF32 R52, R8, R188, R12 ;  /* 0x000000bc0834723c */ /* 0x008fe4000008100c */
[----:B------:R-:W3:Y:S04]  /*40030*/  LDL.LU.64 R12, [R1+0x1020] ;  /* 0x00102000010c7983 */ /* 0x000ee80000300a00 */
[----:B------:R-:W3:-:S13]  /*40040*/  LDL.LU.64 R14, [R1+0x1028] ;  /* 0x00102800010e7983 */ /* 0x000eda0000300a00 */
[----:B------:R-:W-:Y:S04]  /*40050*/  STL.64 [R1+0x110], R52 ;  /* 0x0001103401007387 */ /* 0x000fe80000100a00 */
[----:B------:R4:W-:Y:S02]  /*40060*/  STL.64 [R1+0x118], R54 ;  /* 0x0001183601007387 */ /* 0x0009e40000100a00 */
[C---:B----4-:R-:W-:Y:S02]  /*40070*/  HMMA.1688.F32.TF32 R52, R8.reuse, R212, R16 ;  /* 0x000000d40834723c */ /* 0x050fe40000081010 */
[----:B------:R-:W4:Y:S04]  /*40080*/  LDL.LU.64 R16, [R1+0x1010] ;  /* 0x0010100001107983 */ /* 0x000f280000300a00 */
[----:B------:R-:W4:Y:S02]  /*40090*/  LDL.LU.64 R18, [R1+0x1018] ;  /* 0x0010180001127983 */ /* 0x000f240000300a00 */
[C---:B------:R-:W-:Y:S08]  /*400a0*/  HMMA.1688.F32.TF32 R48, R8.reuse, R208, R48 ;  /* 0x000000d00830723c */ /* 0x040ff00000081030 */
[C---:B------:R-:W-:Y:S08]  /*400b0*/  HMMA.1688.F32.TF32 R44, R8.reuse, R204, R44 ;  /* 0x000000cc082c723c */ /* 0x040ff0000008102c */
[C---:B------:R-:W-:Y:S01]  /*400c0*/  HMMA.1688.F32.TF32 R40, R8.reuse, R200, R40 ;  /* 0x000000c80828723c */ /* 0x040fe20000081028 */
[----:B------:R1:W-:Y:S04]  /*400d0*/  STL.64 [R1+0x100], R52 ;  /* 0x0001003401007387 */ /* 0x0003e80000100a00 */
[----:B------:R1:W-:Y:S03]  /*400e0*/  STL.64 [R1+0x108], R54 ;  /* 0x0001083601007387 */ /* 0x0003e60000100a00 */
[C---:B------:R-:W-:Y:S01]  /*400f0*/  HMMA.1688.F32.TF32 R36, R8.reuse, R196, R36 ;  /* 0x000000c40824723c */ /* 0x040fe20000081024 */
[----:B------:R-:W4:Y:S04]  /*40100*/  LDL.LU.64 R60, [R1+0x1000] ;  /* 0x00100000013c7983 */ /* 0x000f280000300a00 */
[----:B------:R-:W4:Y:S03]  /*40110*/  LDL.LU.64 R62, [R1+0x1008] ;  /* 0x00100800013e7983 */ /* 0x000f260000300a00 */
[----:B------:R-:W-:Y:S01]  /*40120*/  HMMA.1688.F32.TF32 R8, R8, R236, R32 ;  /* 0x000000ec0808723c */ /* 0x000fe20000081020 */
[----:B------:R1:W-:Y:S04]  /*40130*/  STL.64 [R1+0xf0], R48 ;  /* 0x0000f03001007387 */ /* 0x0003e80000100a00 */
[----:B------:R1:W-:Y:S04]  /*40140*/  STL.64 [R1+0xf8], R50 ;  /* 0x0000f83201007387 */ /* 0x0003e80000100a00 */
[----:B------:R-:W4:Y:S04]  /*40150*/  LDL.LU.64 R56, [R1+0xff0] ;  /* 0x000ff00001387983 */ /* 0x000f280000300a00 */
[----:B------:R-:W4:Y:S04]  /*40160*/  LDL.LU.64 R58, [R1+0xff8] ;  /* 0x000ff800013a7983 */ /* 0x000f280000300a00 */
[----:B------:R1:W-:Y:S04]  /*40170*/  STL.64 [R1+0xe0], R44 ;  /* 0x0000e02c01007387 */ /* 0x0003e80000100a00 */
[----:B------:R1:W-:Y:S04]  /*40180*/  STL.64 [R1+0xe8], R46 ;  /* 0x0000e82e01007387 */ /* 0x0003e80000100a00 */
[----:B-1----:R-:W4:Y:S04]  /*40190*/  LDL.LU.64 R52, [R1+0x1410] ;  /* 0x0014100001347983 */ /* 0x002f280000300a00 */
[----:B------:R-:W4:Y:S04]  /*401a0*/  LDL.LU.64 R54, [R1+0x1418] ;  /* 0x0014180001367983 */ /* 0x000f280000300a00 */
[----:B------:R1:W-:Y:S04]  /*401b0*/  STL.64 [R1+0xd0], R40 ;  /* 0x0000d02801007387 */ /* 0x0003e80000100a00 */
[----:B------:R1:W-:Y:S04]  /*401c0*/  STL.64 [R1+0xd8], R42 ;  /* 0x0000d82a01007387 */ /* 0x0003e80000100a00 */
[----:B------:R-:W4:Y:S04]  /*401d0*/  LDL.LU.64 R48, [R1+0x1400] ;  /* 0x0014000001307983 */ /* 0x000f280000300a00 */
[----:B------:R-:W4:Y:S04]  /*401e0*/  LDL.LU.64 R50, [R1+0x1408] ;  /* 0x0014080001327983 */ /* 0x000f280000300a00 */
[----:B------:R-:W4:Y:S04]  /*401f0*/  LDL.LU.64 R44, [R1+0xed0] ;  /* 0x000ed000012c7983 */ /* 0x000f280000300a00 */
[----:B------:R-:W4:Y:S04]  /*40200*/  LDL.LU.64 R46, [R1+0xed8] ;  /* 0x000ed800012e7983 */ /* 0x000f280000300a00 */
[----:B------:R1:W-:Y:S04]  /*40210*/  STL.64 [R1+0xc0], R36 ;  /* 0x0000c02401007387 */ /* 0x0003e80000100a00 */
[----:B------:R1:W-:Y:S04]  /*40220*/  STL.64 [R1+0xc8], R38 ;  /* 0x0000c82601007387 */ /* 0x0003e80000100a00 */
[----:B-1----:R-:W4:Y:S04]  /*40230*/  LDL.LU.64 R40, [R1+0x20] ;  /* 0x0000200001287983 */ /* 0x002f280000300a00 */
[----:B------:R-:W4:Y:S04]  /*40240*/  LDL.LU.64 R42, [R1+0x28] ;  /* 0x00002800012a7983 */ /* 0x000f280000300a00 */
[----:B------:R-:W-:Y:S04]  /*40250*/  STL.64 [R1+0xb0], R8 ;  /* 0x0000b00801007387 */ /* 0x000fe80000100a00 */
[----:B------:R2:W-:Y:S04]  /*40260*/  STL.64 [R1+0xb8], R10 ;  /* 0x0000b80a01007387 */ /* 0x0005e80000100a00 */
[----:B------:R-:W4:Y:S04]  /*40270*/  LDL.LU.64 R36, [R1+0xec0] ;  /* 0x000ec00001247983 */ /* 0x000f280000300a00 */
[----:B------:R-:W4:Y:S01]  /*40280*/  LDL.LU.64 R38, [R1+0xec8] ;  /* 0x000ec80001267983 */ /* 0x000f220000300a00 */
[----:B--2---:R-:W-:-:S15]  /*40290*/  HMMA.1688.F32.TF32 R8, R4, R192, R20 ;  /* 0x000000c00408723c */ /* 0x004fde0000081014 */
[----:B------:R-:W-:-:S04]  /*402a0*/  NOP ;  /* 0x0000000000007918 */ /* 0x000fc80000000000 */
[----:B------:R1:W-:Y:S01]  /*402b0*/  STL.64 [R1+0xa0], R8 ;  /* 0x0000a00801007387 */ /* 0x0003e20000100a00 */
[C---:B---3--:R-:W-:Y:S03]  /*402c0*/  HMMA.1688.F32.TF32 R12, R4.reuse, R188, R12 ;  /* 0x000000bc040c723c */ /* 0x048fe6000008100c */
[----:B------:R2:W-:Y:S04]  /*402d0*/  STL.64 [R1+0xa8], R10 ;  /* 0x0000a80a01007387 */ /* 0x0005e80000100a00 */
[----:B------:R-:W3:Y:S04]  /*402e0*/  LDL.LU.64 R32, [R1+0xeb0] ;  /* 0x000eb00001207983 */ /* 0x000ee80000300a00 */
[----:B------:R-:W3:Y:S04]  /*402f0*/  LDL.LU.64 R34, [R1+0xeb8] ;  /* 0x000eb80001227983 */ /* 0x000ee80000300a00 */
[----:B-1----:R-:W3:Y:S04]  /*40300*/  LDL.LU.64 R8, [R1+0xea0] ;  /* 0x000ea00001087983 */ /* 0x002ee80000300a00 */
[----:B--2---:R-:W2:Y:S04]  /*40310*/  LDL.LU.64 R10, [R1+0xea8] ;  /* 0x000ea800010a7983 */ /* 0x004ea80000300a00 */
[----:B------:R1:W-:Y:S04]  /*40320*/  STL.64 [R1+0x90], R12 ;  /* 0x0000900c01007387 */ /* 0x0003e80000100a00 */
[----:B------:R4:W-:Y:S04]  /*40330*/  STL.64 [R1+0x98], R14 ;  /* 0x0000980e01007387 */ /* 0x0009e80000100a00 */
[----:B-1----:R-:W2:Y:S01]  /*40340*/  LDL.LU.64 R12, [R1+0xe90] ;  /* 0x000e9000010c7983 */ /* 0x002ea20000300a00 */
[C---:B----4-:R-:W-:Y:S03]  /*40350*/  HMMA.1688.F32.TF32 R20, R4.reuse, R212, R16 ;  /* 0x000000d40414723c */ /* 0x050fe60000081010 */
[----:B------:R-:W4:Y:S04]  /*40360*/  LDL.LU.64 R14, [R1+0xe98] ;  /* 0x000e9800010e7983 */ /* 0x000f280000300a00 */
[----:B------:R-:W4:Y:S04]  /*40370*/  LDL.LU.64 R16, [R1+0xe80] ;  /* 0x000e800001107983 */ /* 0x000f280000300a00 */
[----:B------:R-:W4:Y:S01]  /*40380*/  LDL.LU.64 R18, [R1+0xe88] ;  /* 0x000e880001127983 */ /* 0x000f220000300a00 */
[C---:B------:R-:W-:Y:S07]  /*40390*/  HMMA.1688.F32.TF32 R60, R4.reuse, R208, R60 ;  /* 0x000000d0043c723c */ /* 0x040fee000008103c */
[----:B------:R1:W-:Y:S01]  /*403a0*/  STL.64 [R1+0x80], R20 ;  /* 0x0000801401007387 */ /* 0x0003e20000100a00 */
[C---:B------:R-:W-:Y:S03]  /*403b0*/  HMMA.1688.F32.TF32 R56, R4.reuse, R204, R56 ;  /* 0x000000cc0438723c */ /* 0x040fe60000081038 */
[----:B------:R1:W-:Y:S04]  /*403c0*/  STL.64 [R1+0x88], R22 ;  /* 0x0000881601007387 */ /* 0x0003e80000100a00 */
[----:B-1----:R-:W4:Y:S04]  /*403d0*/  LDL.LU.64 R20, [R1+0xe70] ;  /* 0x000e700001147983 */ /* 0x002f280000300a00 */
[----:B------:R-:W4:Y:S01]  /*403e0*/  LDL.LU.64 R22, [R1+0xe78] ;  /* 0x000e780001167983 */ /* 0x000f220000300a00 */
[C---:B------:R-:W-:Y:S08]  /*403f0*/  HMMA.1688.F32.TF32 R52, R4.reuse, R200, R52 ;  /* 0x000000c80434723c */ /* 0x040ff00000081034 */
[C---:B------:R-:W-:Y:S08]  /*40400*/  HMMA.1688.F32.TF32 R48, R4.reuse, R196, R48 ;  /* 0x000000c40430723c */ /* 0x040ff00000081030 */
[----:B------:R-:W-:Y:S01]  /*40410*/  HMMA.1688.F32.TF32 R4, R4, R236, R44 ;  /* 0x000000ec0404723c */ /* 0x000fe2000008102c */
[----:B------:R-:W-:Y:S04]  /*40420*/  STL.64 [R1+0x70], R60 ;  /* 0x0000703c01007387 */ /* 0x000fe80000100a00 */
[----:B------:R-:W-:Y:S03]  /*40430*/  STL.64 [R1+0x78], R62 ;  /* 0x0000783e01007387 */ /* 0x000fe60000100a00 */
[----:B------:R-:W-:Y:S01]  /*40440*/  HMMA.1688.F32.TF32 R40, R28, R192, R40 ;  /* 0x000000c01c28723c */ /* 0x000fe20000081028 */
[----:B------:R-:W-:Y:S02]  /*40450*/  STL.64 [R1+0x60], R56 ;  /* 0x0000603801007387 */ /* 0x000fe40000100a00 */
[----:B------:R-:W-:-:S02]  /*40460*/  IMAD.MOV.U32 R241, RZ, RZ, R51 ;  /* 0x000000fffff17224 */ /* 0x000fc400078e0033 */
[----:B------:R-:W-:Y:S04]  /*40470*/  STL.64 [R1+0x68], R58 ;  /* 0x0000683a01007387 */ /* 0x000fe80000100a00 */
[----:B------:R-:W-:Y:S04]  /*40480*/  STL.64 [R1+0x40], R48 ;  /* 0x0000403001007387 */ /* 0x000fe80000100a00 */
[----:B------:R-:W-:Y:S04]  /*40490*/  STL.64 [R1+0x50], R52 ;  /* 0x0000503401007387 */ /* 0x000fe80000100a00 */
[----:B------:R-:W-:Y:S04]  /*404a0*/  STL.64 [R1+0x58], R54 ;  /* 0x0000583601007387 */ /* 0x000fe80000100a00 */
[----:B------:R-:W-:Y:S04]  /*404b0*/  STL [R1+0x48], R50 ;  /* 0x0000483201007387 */ /* 0x000fe80000100800 */
[----:B------:R1:W-:Y:S04]  /*404c0*/  STL [R1+0x56a8], R241 ;  /* 0x0056a8f101007387 */ /* 0x0003e80000100800 */
[----:B------:R-:W-:Y:S01]  /*404d0*/  STL.64 [R1+0x20], R40 ;  /* 0x0000202801007387 */ /* 0x000fe20000100a00 */
[----:B------:R-:W-:Y:S03]  /*404e0*/  HMMA.1688.F32.TF32 R36, R28, R188, R36 ;  /* 0x000000bc1c24723c */ /* 0x000fe60000081024 */
[----:B------:R-:W-:Y:S04]  /*404f0*/  STL.64 [R1+0x30], R4 ;  /* 0x0000300401007387 */ /* 0x000fe80000100a00 */
[----:B------:R3:W-:Y:S04]  /*40500*/  STL.64 [R1+0x38], R6 ;  /* 0x0000380601007387 */ /* 0x0007e80000100a00 */
[----:B------:R-:W-:Y:S01]  /*40510*/  STL [R1+0x28], R42 ;  /* 0x0000282a01007387 */ /* 0x000fe20000100800 */
[----:B-1----:R-:W-:-:S03]  /*40520*/  IMAD.MOV.U32 R241, RZ, RZ, R43 ;  /* 0x000000fffff17224 */ /* 0x002fc600078e002b */
[----:B------:R-:W-:Y:S04]  /*40530*/  LDS R44, [R240+UR10+0x700] ;  /* 0x0007000af02c7984 */ /* 0x000fe80008000800 */
[----:B------:R-:W-:Y:S04]  /*40540*/  LDS R46, [R240+UR10+0x2700] ;  /* 0x0027000af02e7984 */ /* 0x000fe80008000800 */
[----:B------:R-:W-:Y:S04]  /*40550*/  LDS R45, [R242+UR10+0x700] ;  /* 0x0007000af22d7984 */ /* 0x000fe80008000800 */
[----:B------:R-:W1:Y:S01]  /*40560*/  LDS R47, [R242+UR10+0x2700] ;  /* 0x0027000af22f7984 */ /* 0x000e620008000800 */
[C---:B---3--:R-:W-:Y:S08]  /*40570*/  HMMA.1688.F32.TF32 R4, R28.reuse, R212, R32 ;  /* 0x000000d41c04723c */ /* 0x048ff00000081020 */
[C---:B--2---:R-:W-:Y:S08]  /*40580*/  HMMA.1688.F32.TF32 R8, R28.reuse, R208, R8 ;  /* 0x000000d01c08723c */ /* 0x044ff00000081008 */
[C---:B----4-:R-:W-:Y:S08]  /*40590*/  HMMA.1688.F32.TF32 R12, R28.reuse, R204, R12 ;  /* 0x000000cc1c0c723c */ /* 0x050ff0000008100c */
[C---:B------:R-:W-:Y:S01]  /*405a0*/  HMMA.1688.F32.TF32 R16, R28.reuse, R200, R16 ;  /* 0x000000c81c10723c */ /* 0x040fe20000081010 */
        /* <DEDUP_REMOVED lines=9> */
[----:B------:R3:W-:Y:S04]  /*40640*/  STL.64 [R1+0x55f0], R16 ;  /* 0x0055f01001007387 */ /* 0x0007e80000100a00 */
[----:B--2---:R-:W1:Y:S04]  /*40650*/  LDL.LU.64 R8, [R1+0x1200] ;  /* 0x0012000001087983 */ /* 0x004e680000300a00 */
[----:B------:R-:W1:Y:S04]  /*40660*/  LDL.LU.64 R10, [R1+0x1208] ;  /* 0x00120800010a7983 */ /* 0x000e680000300a00 */
[----:B------:R-:W2:Y:S04]  /*40670*/  LDL.LU.64 R40, [R1+0x11f0] ;  /* 0x0011f00001287983 */ /* 0x000ea80000300a00 */
[----:B------:R-:W2:Y:S04]  /*40680*/  LDL.LU.64 R42, [R1+0x11f8] ;  /* 0x0011f800012a7983 */ /* 0x000ea80000300a00 */
[----:B------:R-:W4:Y:S04]  /*40690*/  LDL.LU.64 R36, [R1+0x11e0] ;  /* 0x0011e00001247983 */ /* 0x000f280000300a00 */
[----:B------:R-:W4:Y:S04]  /*406a0*/  LDL.LU.64 R38, [R1+0x11e8] ;  /* 0x0011e80001267983 */ /* 0x000f280000300a00 */
[----:B------:R-:W4:Y:S04]  /*406b0*/  LDL.LU.64 R32, [R1+0x11d0] ;  /* 0x0011d00001207983 */ /* 0x000f280000300a00 */
[----:B------:R-:W4:Y:S04]  /*406c0*/  LDL.LU.64 R34, [R1+0x11d8] ;  /* 0x0011d80001227983 */ /* 0x000f280000300a00 */
[----:B------:R-:W4:Y:S04]  /*406d0*/  LDL.LU.64 R4, [R1+0x13b0] ;  /* 0x0013b00001047983 */ /* 0x000f280000300a00 */
[----:B------:R-:W4:Y:S01]  /*406e0*/  LDL.LU.64 R6, [R1+0x13b8] ;  /* 0x0013b80001067983 */ /* 0x000f220000300a00 */
[----:B------:R-:W-:Y:S08]  /*406f0*/  HMMA.1688.F32.TF32 R20, R28, R196, R20 ;  /* 0x000000c41c14723c */ /* 0x000ff00000081014 */
[C---:B------:R-:W-:Y:S08]  /*40700*/  HMMA.1688.F32.TF32 R156, R24.reuse, R192, R156 ;  /* 0x000000c0189c723c */ /* 0x040ff0000008109c */
[C---:B------:R-:W-:Y:S08]  /*40710*/  HMMA.1688.F32.TF32 R160, R24.reuse, R188, R160 ;  /* 0x000000bc18a0723c */ /* 0x040ff000000810a0 */
[C---:B------:R-:W-:Y:S08]  /*40720*/  HMMA.1688.F32.TF32 R164, R24.reuse, R212, R164 ;  /* 0x000000d418a4723c */ /* 0x040ff000000810a4 */
[C---:B------:R-:W-:Y:S01]  /*40730*/  HMMA.1688.F32.TF32 R168, R24.reuse, R208, R168 ;  /* 0x000000d018a8723c */ /* 0x040fe200000810a8 */
[----:B------:R-:W-:Y:S07]  /*40740*/  STL.64 [R1+0x5608], R22 ;  /* 0x0056081601007387 */ /* 0x000fee0000100a00 */
[C---:B------:R-:W-:Y:S01]  /*40750*/  HMMA.1688.F32.TF32 R172, R24.reuse, R204, R172 ;  /* 0x000000cc18ac723c */ /* 0x040fe200000810ac */
[----:B------:R-:W-:Y:S07]  /*40760*/  STL.64 [R1+0x5600], R20 ;  /* 0x0056001401007387 */ /* 0x000fee0000100a00 */
[C---:B------:R-:W-:Y:S01]  /*40770*/  HMMA.1688.F32.TF32 R176, R24.reuse, R200, R176 ;  /* 0x000000c818b0723c */ /* 0x040fe200000810b0 */
[----:B------:R-:W-:Y:S07]  /*40780*/  STL.64 [R1+0x5618], R154 ;  /* 0x0056189a01007387 */ /* 0x000fee0000100a00 */
[C---:B------:R-:W-:Y:S01]  /*40790*/  HMMA.1688.F32.TF32 R180, R24.reuse, R196, R180 ;  /* 0x000000c418b4723c */ /* 0x040fe200000810b4 */
[----:B------:R-:W-:Y:S07]  /*407a0*/  STL.64 [R1+0x5610], R152 ;  /* 0x0056109801007387 */ /* 0x000fee0000100a00 */
[----:B------:R-:W-:Y:S01]  /*407b0*/  HMMA.1688.F32.TF32 R184, R24, R236, R184 ;  /* 0x000000ec18b8723c */ /* 0x000fe200000810b8 */
        /* <DEDUP_REMOVED lines=16> */
[----:B---3--:R-:W3:Y:S04]  /*408c0*/  LDL.LU.64 R16, [R1+0x1500] ;  /* 0x0015000001107983 */ /* 0x008ee80000300a00 */
[----:B------:R-:W3:Y:S04]  /*408d0*/  LDL.LU.64 R18, [R1+0x1508] ;  /* 0x0015080001127983 */ /* 0x000ee80000300a00 */
[----:B------:R-:W3:Y:S04]  /*408e0*/  LDL.LU.64 R12, [R1+0x14f0] ;  /* 0x0014f000010c7983 */ /* 0x000ee80000300a00 */
[----:B------:R-:W3:Y:S01]  /*408f0*/  LDL.LU.64 R14, [R1+0x14f8] ;  /* 0x0014f800010e7983 */ /* 0x000ee20000300a00 */
[----:B------:R-:W-:Y:S01]  /*40900*/  MOV R228, R210 ;  /* 0x000000d200e47202 */ /* 0x000fe20000000f00 */
[----:B------:R-:W-:Y:S01]  /*40910*/  IMAD.MOV.U32 R229, RZ, RZ, R211 ;  /* 0x000000ffffe57224 */ /* 0x000fe200078e00d3 */
[----:B------:R-:W-:Y:S01]  /*40920*/  MOV R231, R215 ;  /* 0x000000d700e77202 */ /* 0x000fe20000000f00 */
[----:B------:R-:W-:Y:S01]  /*40930*/  IMAD.MOV.U32 R230, RZ, RZ, R214 ;  /* 0x000000ffffe67224 */ /* 0x000fe200078e00d6 */
[----:B------:R-:W-:Y:S01]  /*40940*/  MOV R250, R194 ;  /* 0x000000c200fa7202 */ /* 0x000fe20000000f00 */
[----:B------:R-:W-:Y:S01]  /*40950*/  IMAD.MOV.U32 R248, RZ, RZ, R190 ;  /* 0x000000fffff87224 */ /* 0x000fe200078e00be */
[----:B------:R-:W-:Y:S01]  /*40960*/  LDS R24, [R243+UR10+0x780] ;  /* 0x0007800af3187984 */ /* 0x000fe20008000800 */
[----:B------:R-:W-:-:S02]  /*40970*/  IMAD.MOV.U32 R249, RZ, RZ, R191 ;  /* 0x000000fffff97224 */ /* 0x000fc400078e00bf */
[----:B------:R-:W-:Y:S01]  /*40980*/  IMAD.MOV.U32 R251, RZ, RZ, R195 ;  /* 0x000000fffffb7224 */ /* 0x000fe200078e00c3 */
[----:B------:R-:W-:Y:S04]  /*40990*/  LDS R26, [R243+UR10+0x2780] ;  /* 0x0027800af31a7984 */ /* 0x000fe80008000800 */
[----:B------:R-:W-:Y:S04]  /*409a0*/  LDS R25, [R252+UR10+0x780] ;  /* 0x0007800afc197984 */ /* 0x000fe80008000800 */
[----:B------:R-:W1:Y:S02]  /*409b0*/  LDS R27, [R252+UR10+0x2780] ;  /* 0x0027800afc1b7984 */ /* 0x000e640008000800 */
[C---:B-1----:R-:W-:Y:S02]  /*409c0*/  HMMA.1688.F32.TF32 R144, R44.reuse, R192, R8 ;  /* 0x000000c02c90723c */ /* 0x042fe40000081008 */
[----:B------:R-:W3:Y:S04]  /*409d0*/  LDL.LU.64 R8, [R1+0x1610] ;  /* 0x0016100001087983 */ /* 0x000ee80000300a00 */
[----:B------:R-:W3:Y:S02]  /*409e0*/  LDL.LU.64 R10, [R1+0x1618] ;  /* 0x00161800010a7983 */ /* 0x000ee40000300a00 */
[C---:B--2---:R-:W-:Y:S08]  /*409f0*/  HMMA.1688.F32.TF32 R28, R44.reuse, R188, R40 ;  /* 0x000000bc2c1c723c */ /* 0x044ff00000081028 */
[C---:B----4-:R-:W-:Y:S08]  /*40a00*/  HMMA.1688.F32.TF32 R136, R44.reuse, R212, R36 ;  /* 0x000000d42c88723c */ /* 0x050ff00000081024 */
[C---:B------:R-:W-:Y:S01]  /*40a10*/  HMMA.1688.F32.TF32 R32, R44.reuse, R208, R32 ;  /* 0x000000d02c20723c */ /* 0x040fe20000081020 */
[----:B------:R-:W-:Y:S04]  /*40a20*/  STL.64 [R1+0x56e8], R146 ;  /* 0x0056e89201007387 */ /* 0x000fe80000100a00 */
[----:B------:R-:W-:Y:S04]  /*40a30*/  STL.64 [R1+0x56e0], R144 ;  /* 0x0056e09001007387 */ /* 0x000fe80000100a00 */
[----:B------:R-:W-:Y:S04]  /*40a40*/  STL.64 [R1+0x56f8], R30 ;  /* 0x0056f81e01007387 */ /* 0x000fe80000100a00 */
[----:B------:R1:W-:Y:S04]  /*40a50*/  STL.64 [R1+0x56f0], R28 ;  /* 0x0056f01c01007387 */ /* 0x0003e80000100a00 */
[----:B------:R-:W-:Y:S04]  /*40a60*/  STL.64 [R1+0x5708], R138 ;  /* 0x0057088a01007387 */ /* 0x000fe80000100a00 */
[----:B------:R-:W-:Y:S04]  /*40a70*/  STL.64 [R1+0x5700], R136 ;  /* 0x0057008801007387 */ /* 0x000fe80000100a00 */
[----:B------:R-:W2:Y:S04]  /*40a80*/  LDL.LU.64 R48, [R1+0xfe0] ;  /* 0x000fe00001307983 */ /* 0x000ea80000300a00 */
[----:B------:R-:W2:Y:S04]  /*40a90*/  LDL.LU.64 R50, [R1+0xfe8] ;  /* 0x000fe80001327983 */ /* 0x000ea80000300a00 */
[----:B------:R-:W4:Y:S04]  /*40aa0*/  LDL.LU.64 R52, [R1+0xfd0] ;  /* 0x000fd00001347983 */ /* 0x000f280000300a00 */
[----:B------:R-:W4:Y:S04]  /*40ab0*/  LDL.LU.64 R54, [R1+0xfd8] ;  /* 0x000fd80001367983 */ /* 0x000f280000300a00 */
[----:B------:R-:W4:Y:S04]  /*40ac0*/  LDL.LU.64 R56, [R1+0xfc0] ;  /* 0x000fc00001387983 */ /* 0x000f280000300a00 */
[----:B------:R-:W4:Y:S04]  /*40ad0*/  LDL.LU.64 R58, [R1+0xfc8] ;  /* 0x000fc800013a7983 */ /* 0x000f280000300a00 */
[----:B------:R-:W-:Y:S04]  /*40ae0*/  STL.64 [R1+0x5718], R34 ;  /* 0x0057182201007387 */ /* 0x000fe80000100a00 */
[----:B------:R-:W-:Y:S04]  /*40af0*/  STL.64 [R1+0x5710], R32 ;  /* 0x0057102001007387 */ /* 0x000fe80000100a00 */
[----:B-1----:R-:W4:Y:S04]  /*40b00*/  LDL.LU.64 R28, [R1+0xfb0] ;  /* 0x000fb000011c7983 */ /* 0x002f280000300a00 */
[----:B------:R-:W4:Y:S04]  /*40b10*/  LDL.LU.64 R30, [R1+0xfb8] ;  /* 0x000fb800011e7983 */ /* 0x000f280000300a00 */
[----:B------:R-:W4:Y:S04]  /*40b20*/  LDL.LU.64 R20, [R1+0xfa0] ;  /* 0x000fa00001147983 */ /* 0x000f280000300a00 */
[----:B------:R-:W4:Y:S01]  /*40b30*/  LDL.LU.64 R22, [R1+0xfa8] ;  /* 0x000fa80001167983 */ /* 0x000f220000300a00 */
[----:B------:R-:W-:Y:S03]  /*40b40*/  HMMA.1688.F32.TF32 R140, R44, R204, R4 ;  /* 0x000000cc2c8c723c */ /* 0x000fe60000081004 */
[----:B------:R-:W4:Y:S04]  /*40b50*/  LDL.LU.64 R4, [R1+0x13f0] ;  /* 0x0013f00001047983 */ /* 0x000f280000300a00 */
[----:B------:R-:W4:-:S12]  /*40b60*/  LDL.LU.64 R6, [R1+0x13f8] ;  /* 0x0013f80001067983 */ /* 0x000f180000300a00 */
[----:B------:R-:W-:Y:S04]  /*40b70*/  STL.64 [R1+0x5728], R142 ;  /* 0x0057288e01007387 */ /* 0x000fe80000100a00 */
[----:B------:R-:W-:Y:S01]  /*40b80*/  STL.64 [R1+0x5720], R140 ;  /* 0x0057208c01007387 */ /* 0x000fe20000100a00 */
[C---:B---3--:R-:W-:Y:S08]  /*40b90*/  HMMA.1688.F32.TF32 R36, R44.reuse, R200, R16 ;  /* 0x000000c82c24723c */ /* 0x048ff00000081010 */
[C---:B------:R-:W-:Y:S11]  /*40ba0*/  HMMA.1688.F32.TF32 R40, R44.reuse, R196, R12 ;  /* 0x000000c42c28723c */ /* 0x040ff6000008100c */
[----:B------:R-:W-:Y:S04]  /*40bb0*/  STL.64 [R1+0x5738], R38 ;  /* 0x0057382601007387 */ /* 0x000fe80000100a00 */
[----:B------:R-:W-:Y:S04]  /*40bc0*/  STL.64 [R1+0x5730], R36 ;  /* 0x0057302401007387 */ /* 0x000fe80000100a00 */
[----:B------:R-:W-:Y:S04]  /*40bd0*/  STL.64 [R1+0x5748], R42 ;  /* 0x0057482a01007387 */ /* 0x000fe80000100a00 */
[----:B------:R-:W-:Y:S04]  /*40be0*/  STL.64 [R1+0x5740], R40 ;  /* 0x0057402801007387 */ /* 0x000fe80000100a00 */
[----:B------:R-:W3:Y:S04]  /*40bf0*/  LDL.LU.64 R16, [R1+0x13e0] ;  /* 0x0013e00001107983 */ /* 0x000ee80000300a00 */
[----:B------:R-:W3:Y:S04]  /*40c00*/  LDL.LU.64 R18, [R1+0x13e8] ;  /* 0x0013e80001127983 */ /* 0x000ee80000300a00 */
[----:B------:R-:W3:Y:S04]  /*40c10*/  LDL.LU.64 R12, [R1+0xe60] ;  /* 0x000e6000010c7983 */ /* 0x000ee80000300a00 */
[----:B------:R-:W3:Y:S01]  /*40c20*/  LDL.LU.64 R14, [R1+0xe68] ;  /* 0x000e6800010e7983 */ /* 0x000ee20000300a00 */
[----:B------:R-:W-:Y:S03]  /*40c30*/  HMMA.1688.F32.TF32 R44, R44, R236, R8 ;  /* 0x000000ec2c2c723c */ /* 0x000fe60000081008 */
[----:B------:R-:W3:Y:S04]  /*40c40*/  LDL.LU.64 R8, [R1+0xe50] ;  /* 0x000e500001087983 */ /* 0x000ee80000300a00 */
[----:B------:R-:W3:-:S12]  /*40c50*/  LDL.LU.64 R10, [R1+0xe58] ;  /* 0x000e5800010a7983 */ /* 0x000ed80000300a00 */
[----:B------:R-:W-:Y:S04]  /*40c60*/  STL.64 [R1+0x5758], R46 ;  /* 0x0057582e01007387 */ /* 0x000fe80000100a00 */
[----:B------:R-:W-:Y:S01]  /*40c70*/  STL.64 [R1+0x5750], R44 ;  /* 0x0057502c01007387 */ /* 0x000fe20000100a00 */
[C---:B--2---:R-:W-:Y:S08]  /*40c80*/  HMMA.1688.F32.TF32 R48, R76.reuse, R192, R48 ;  /* 0x000000c04c30723c */ /* 0x044ff00000081030 */
[C---:B----4-:R-:W-:Y:S08]  /*40c90*/  HMMA.1688.F32.TF32 R52, R76.reuse, R188, R52 ;  /* 0x000000bc4c34723c */ /* 0x050ff00000081034 */
[C---:B------:R-:W-:Y:S03]  /*40ca0*/  HMMA.1688.F32.TF32 R56, R76.reuse, R212, R56 ;  /* 0x000000d44c38723c */ /* 0x040fe60000081038 */
[----:B------:R-:W-:Y:S05]  /*40cb0*/  STL.64 [R1+0x5768], R50 ;  /* 0x0057683201007387 */ /* 0x000fea0000100a00 */
[C---:B------:R-:W-:Y:S08]  /*40cc0*/  HMMA.1688.F32.TF32 R60, R76.reuse, R208, R28 ;  /* 0x000000d04c3c723c */ /* 0x040ff0000008101c */
        /* <DEDUP_REMOVED lines=9> */
[----:B------:R1:W-:Y:S01]  /*40d60*/  STL.64 [R1+0x57a0], R64 ;  /* 0x0057a04001007387 */ /* 0x0003e20000100a00 */
[C---:B------:R-:W-:Y:S03]  /*40d70*/  HMMA.1688.F32.TF32 R68, R76.reuse, R200, R4 ;  /* 0x000000c84c44723c */ /* 0x040fe60000081004 */
[----:B-1----:R-:W2:Y:S04]  /*40d80*/  LDL.LU.64 R64, [R1+0xe40] ;  /* 0x000e400001407983 */ /* 0x002ea80000300a00 */
[----:B------:R-:W2:Y:S04]  /*40d90*/  LDL.LU.64 R66, [R1+0xe48] ;  /* 0x000e480001427983 */ /* 0x000ea80000300a00 */
[----:B------:R-:W4:Y:S04]  /*40da0*/  LDL.LU.64 R60, [R1+0xe30] ;  /* 0x000e3000013c7983 */ /* 0x000f280000300a00 */
[----:B------:R-:W4:Y:S04]  /*40db0*/  LDL.LU.64 R62, [R1+0xe38] ;  /* 0x000e3800013e7983 */ /* 0x000f280000300a00 */
[----:B------:R-:W2:Y:S04]  /*40dc0*/  LDL.LU.64 R56, [R1+0xe20] ;  /* 0x000e200001387983 */ /* 0x000ea80000300a00 */
[----:B------:R-:W2:Y:S04]  /*40dd0*/  LDL.LU.64 R58, [R1+0xe28] ;  /* 0x000e2800013a7983 */ /* 0x000ea80000300a00 */
[----:B------:R-:W2:Y:S04]  /*40de0*/  LDL.LU.64 R4, [R1+0xe10] ;  /* 0x000e100001047983 */ /* 0x000ea80000300a00 */
[----:B------:R-:W2:Y:S04]  /*40df0*/  LDL.LU.64 R6, [R1+0xe18] ;  /* 0x000e180001067983 */ /* 0x000ea80000300a00 */
[----:B------:R-:W-:Y:S04]  /*40e00*/  STL.64 [R1+0x57b8], R70 ;  /* 0x0057b84601007387 */ /* 0x000fe80000100a00 */
        /* <DEDUP_REMOVED lines=13> */
[C---:B---3--:R-:W-:Y:S03]  /*40ee0*/  HMMA.1688.F32.TF32 R72, R76.reuse, R196, R16 ;  /* 0x000000c44c48723c */ /* 0x048fe60000081010 */
[----:B------:R-:W3:Y:S04]  /*40ef0*/  LDL.LU.64 R28, [R1+0x520] ;  /* 0x00052000011c7983 */ /* 0x000ee80000300a00 */
[----:B------:R-:W3:Y:S01]  /*40f00*/  LDL.LU.64 R30, [R1+0x528] ;  /* 0x00052800011e7983 */ /* 0x000ee20000300a00 */
[----:B------:R-:W-:Y:S03]  /*40f10*/  HMMA.1688.F32.TF32 R76, R76, R236, R12 ;  /* 0x000000ec4c4c723c */ /* 0x000fe6000008100c */
[----:B------:R-:W3:Y:S04]  /*40f20*/  LDL.LU.64 R20, [R1+0x460] ;  /* 0x0004600001147983 */ /* 0x000ee80000300a00 */
[----:B------:R-:W3:Y:S04]  /*40f30*/  LDL.LU.64 R22, [R1+0x468] ;  /* 0x0004680001167983 */ /* 0x000ee80000300a00 */
[----:B------:R-:W3:Y:S04]  /*40f40*/  LDL.LU.64 R16, [R1+0x440] ;  /* 0x0004400001107983 */ /* 0x000ee80000300a00 */
[----:B------:R-:W3:Y:S04]  /*40f50*/  LDL.LU.64 R18, [R1+0x448] ;  /* 0x0004480001127983 */ /* 0x000ee80000300a00 */
[----:B------:R-:W3:Y:S04]  /*40f60*/  LDL.LU.64 R12, [R1+0x3b0] ;  /* 0x0003b000010c7983 */ /* 0x000ee80000300a00 */
[----:B------:R-:W3:Y:S01]  /*40f70*/  LDL.LU.64 R14, [R1+0x3b8] ;  /* 0x0003b800010e7983 */ /* 0x000ee20000300a00 */
[C---:B------:R-:W-:Y:S03]  /*40f80*/  HMMA.1688.F32.TF32 R80, R108.reuse, R192, R8 ;  /* 0x000000c06c50723c */ /* 0x040fe60000081008 */
[----:B------:R-:W3:Y:S04]  /*40f90*/  LDL.LU.64 R8, [R1+0x340] ;  /* 0x0003400001087983 */ /* 0x000ee80000300a00 */
[----:B------:R-:W3:Y:S04]  /*40fa0*/  LDL.LU.64 R10, [R1+0x348] ;  /* 0x00034800010a7983 */ /* 0x000ee80000300a00 */
[----:B------:R-:W3:Y:S04]  /*40fb0*/  LDL.LU R232, [R1+0xd50] ;  /* 0x000d500001e87983 */ /* 0x000ee80000300800 */
[----:B------:R-:W3:Y:S04]  /*40fc0*/  LDL.LU R233, [R1+0xd54] ;  /* 0x000d540001e97983 */ /* 0x000ee80000300800 */
[----:B------:R-:W3:Y:S04]  /*40fd0*/  LDL.LU R234, [R1+0xd58] ;  /* 0x000d580001ea7983 */ /* 0x000ee80000300800 */
[----:B------:R-:W3:Y:S04]  /*40fe0*/  LDL.LU R235, [R1+0xd5c] ;  /* 0x000d5c0001eb7983 */ /* 0x000ee80000300800 */
[----:B------:R-:W3:Y:S04]  /*40ff0*/  LDL.LU R210, [R1+0x5830] ;  /* 0x0058300001d27983 */ /* 0x000ee80000300800 */
[----:B------:R-:W3:Y:S04]  /*41000*/  LDL.LU R211, [R1+0x582c] ;  /* 0x00582c0001d37983 */ /* 0x000ee80000300800 */
[----:B------:R-:W3:Y:S04]  /*41010*/  LDL.LU R214, [R1+0x5828] ;  /* 0x0058280001d67983 */ /* 0x000ee80000300800 */
[----:B------:R-:W3:Y:S01]  /*41020*/  LDL.LU R215, [R1+0x5824] ;  /* 0x0058240001d77983 */ /* 0x000ee20000300800 */
[----:B--2---:R-:W-:Y:S03]  /*41030*/  HMMA.1688.F32.TF32 R96, R108, R204, R4 ;  /* 0x000000cc6c60723c */ /* 0x004fe60000081004 */
[----:B------:R-:W2:Y:S04]  /*41040*/  LDL.LU R4, [R1+0xd70] ;  /* 0x000d700001047983 */ /* 0x000ea80000300800 */
[----:B------:R-:W2:Y:S04]  /*41050*/  LDL.LU R5, [R1+0xd74] ;  /* 0x000d740001057983 */ /* 0x000ea80000300800 */
[----:B------:R-:W2:Y:S04]  /*41060*/  LDL.LU R6, [R1+0xd78] ;  /* 0x000d780001067983 */ /* 0x000ea80000300800 */
[----:B------:R-:W2:Y:S04]  /*41070*/  LDL.LU R7, [R1+0xd7c] ;  /* 0x000d7c0001077983 */ /* 0x000ea80000300800 */
[----:B------:R-:W2:Y:S04]  /*41080*/  LDL.LU R190, [R1+0x5820] ;  /* 0x0058200001be7983 */ /* 0x000ea80000300800 */
[----:B------:R-:W2:Y:S04]  /*41090*/  LDL.LU R191, [R1+0x581c] ;  /* 0x00581c0001bf7983 */ /* 0x000ea80000300800 */
[----:B------:R-:W2:Y:S04]  /*410a0*/  LDL.LU R194, [R1+0x5818] ;  /* 0x0058180001c27983 */ /* 0x000ea80000300800 */
[----:B------:R-:W2:Y:S01]  /*410b0*/  LDL.LU R195, [R1+0x5814] ;  /* 0x0058140001c37983 */ /* 0x000ea20000300800 */
[C---:B----4-:R-:W-:Y:S08]  /*410c0*/  HMMA.1688.F32.TF32 R112, R24.reuse, R192, R40 ;  /* 0x000000c01870723c */ /* 0x050ff00000081028 */
[C---:B------:R-:W-:Y:S08]  /*410d0*/  HMMA.1688.F32.TF32 R116, R24.reuse, R188, R36 ;  /* 0x000000bc1874723c */ /* 0x040ff00000081024 */
[C---:B------:R-:W-:Y:S08]  /*410e0*/  HMMA.1688.F32.TF32 R120, R24.reuse, R212, R32 ;  /* 0x000000d41878723c */ /* 0x040ff00000081020 */
[C---:B---3--:R-:W-:Y:S08]  /*410f0*/  HMMA.1688.F32.TF32 R124, R24.reuse, R208, R28 ;  /* 0x000000d0187c723c */ /* 0x048ff0000008101c */
[C---:B------:R-:W-:Y:S08]  /*41100*/  HMMA.1688.F32.TF32 R128, R24.reuse, R204, R20 ;  /* 0x000000cc1880723c */ /* 0x040ff00000081014 */
[C---:B------:R-:W-:Y:S08]  /*41110*/  HMMA.1688.F32.TF32 R132, R24.reuse, R200, R16 ;  /* 0x000000c81884723c */ /* 0x040ff00000081010 */
[C---:B------:R-:W-:Y:S08]  /*41120*/  HMMA.1688.F32.TF32 R244, R24.reuse, R196, R12 ;  /* 0x000000c418f4723c */ /* 0x040ff0000008100c */
[----:B------:R-:W-:Y:S08]  /*41130*/  HMMA.1688.F32.TF32 R24, R24, R236, R8 ;  /* 0x000000ec1818723c */ /* 0x000ff00000081008 */
[----:B------:R-:W-:Y:S01]  /*41140*/  HMMA.1688.F32.TF32 R8, R148, R214, R232 ;  /* 0x000000d69408723c */ /* 0x000fe200000810e8 */
[----:B------:R-:W-:Y:S01]  /*41150*/  IMAD.MOV.U32 R233, RZ, RZ, R206 ;  /* 0x000000ffffe97224 */ /* 0x000fe200078e00ce */
[----:B------:R-:W-:Y:S01]  /*41160*/  MOV R234, R198 ;  /* 0x000000c600ea7202 */ /* 0x000fe20000000f00 */
[----:B------:R-:W-:-:S05]  /*41170*/  IMAD.MOV.U32 R235, RZ, RZ, R238 ;  /* 0x000000ffffeb7224 */ /* 0x000fca00078e00ee */
[C---:B--2---:R-:W-:Y:S08]  /*41180*/  HMMA.1688.F32.TF32 R4, R148.reuse, R194, R4 ;  /* 0x000000c29404723c */ /* 0x044ff00000081004 */
[C---:B------:R-:W-:Y:S11]  /*41190*/  HMMA.1688.F32.TF32 R12, R148.reuse, R190, R228 ;  /* 0x000000be940c723c */ /* 0x040ff600000810e4 */
[----:B------:R-:W-:Y:S04]  /*411a0*/  STL.64 [R1+0x1630], R4 ;  /* 0x0016300401007387 */ /* 0x000fe80000100a00 */
[----:B------:R1:W-:Y:S02]  /*411b0*/  STL.64 [R1+0x1638], R6 ;  /* 0x0016380601007387 */ /* 0x0003e40000100a00 */
[----:B-1----:R-:W-:Y:S02]  /*411c0*/  HMMA.1688.F32.TF32 R4, R148, R210, R248 ;  /* 0x000000d29404723c */ /* 0x002fe400000810f8 */
[----:B------:R-:W-:Y:S04]  /*411d0*/  STL.64 [R1+0x1620], R12 ;  /* 0x0016200c01007387 */ /* 0x000fe80000100a00 */
[----:B------:R-:W-:Y:S04]  /*411e0*/  STL.64 [R1+0x1628], R14 ;  /* 0x0016280e01007387 */ /* 0x000fe80000100a00 */
[----:B------:R-:W2:Y:S04]  /*411f0*/  LDL.LU R232, [R1+0xa20] ;  /* 0x000a200001e87983 */ /* 0x000ea80000300800 */
[----:B------:R-:W-:Y:S04]  /*41200*/  STL.64 [R1+0x1610], R8 ;  /* 0x0016100801007387 */ /* 0x000fe80000100a00 */
[----:B------:R-:W-:Y:S04]  /*41210*/  STL.64 [R1+0x1618], R10 ;  /* 0x0016180a01007387 */ /* 0x000fe80000100a00 */
[----:B------:R1:W-:Y:S04]  /*41220*/  STL.64 [R1+0x1600], R4 ;  /* 0x0016000401007387 */ /* 0x0003e80000100a00 */
[----:B------:R3:W-:Y:S04]  /*41230*/  STL.64 [R1+0x1608], R6 ;  /* 0x0016080601007387 */ /* 0x0007e80000100a00 */
[----:B------:R-:W3:Y:S04]  /*41240*/  LDL.LU R206, [R1+0x5810] ;  /* 0x0058100001ce7983 */ /* 0x000ee80000300800 */
[----:B------:R-:W4:Y:S04]  /*41250*/  LDL.LU R198, [R1+0x580c] ;  /* 0x00580c0001c67983 */ /* 0x000f280000300800 */
[----:B------:R-:W2:Y:S01]  /*41260*/  LDL.LU R238, [R1+0x5808] ;  /* 0x0058080001ee7983 */ /* 0x000ea20000300800 */
[----:B------:R-:W-:Y:S01]  /*41270*/  IMAD.MOV.U32 R228, RZ, RZ, R203 ;  /* 0x000000ffffe47224 */ /* 0x000fe200078e00cb */
[----:B------:R-:W-:Y:S01]  /*41280*/  MOV R229, R202 ;  /* 0x000000ca00e57202 */ /* 0x000fe20000000f00 */
[----:B------:R-:W-:Y:S01]  /*41290*/  IMAD.MOV.U32 R230, RZ, RZ, R199 ;  /* 0x000000ffffe67224 */ /* 0x000fe200078e00c7 */
[----:B------:R-:W2:Y:S01]  /*412a0*/  LDL.LU R203, [R1+0x5804] ;  /* 0x0058040001cb7983 */ /* 0x000ea20000300800 */
[----:B------:R-:W-:-:S03]  /*412b0*/  IMAD.MOV.U32 R231, RZ, RZ, R207 ;  /* 0x000000ffffe77224 */ /* 0x000fc600078e00cf */
[----:B------:R-:W2:Y:S04]  /*412c0*/  LDL.LU R202, [R1+0x5800] ;  /* 0x0058000001ca7983 */ /* 0x000ea80000300800 */
[----:B------:R-:W2:Y:S04]  /*412d0*/  LDL.LU R199, [R1+0x57fc] ;  /* 0x0057fc0001c77983 */ /* 0x000ea80000300800 */
[----:B------:R-:W2:Y:S04]  /*412e0*/  LDL.LU R207, [R1+0x57f8] ;  /* 0x0057f80001cf7983 */ /* 0x000ea80000300800 */
[----:B-1----:R-:W2:Y:S01]  /*412f0*/  LDL.LU R4, [R1+0xa40] ;  /* 0x000a400001047983 */ /* 0x002ea20000300800 */
[----:B---3--:R-:W-:-:S02]  /*41300*/  IMAD.MOV.U32 R7, RZ, RZ, R206 ;  /* 0x000000ffff077224 */ /* 0x008fc400078e00ce */
[----:B----4-:R-:W-:Y:S01]  /*41310*/  IMAD.MOV.U32 R6, RZ, RZ, R198 ;  /* 0x000000ffff067224 */ /* 0x010fe200078e00c6 */
[----:B--2---:R-:W-:Y:S02]  /*41320*/  MOV R5, R238 ;  /* 0x000000ee00057202 */ /* 0x004fe40000000f00 */
[----:B------:R-:W2:Y:S04]  /*41330*/  LDL.LU R238, [R1+0x57f4] ;  /* 0x0057f40001ee7983 */ /* 0x000ea80000300800 */
[----:B------:R-:W3:Y:S04]  /*41340*/  LDL.LU R198, [R1+0x57f0] ;  /* 0x0057f00001c67983 */ /* 0x000ee80000300800 */
[----:B------:R-:W4:Y:S04]  /*41350*/  LDL.LU R206, [R1+0x57ec] ;  /* 0x0057ec0001ce7983 */ /* 0x000f280000300800 */
[----:B------:R-:W4:Y:S04]  /*41360*/  LDL.LU R12, [R1+0xa60] ;  /* 0x000a6000010c7983 */ /* 0x000f280000300800 */
[----:B------:R-:W4:Y:S04]  /*41370*/  LDL.LU R13, [R1+0xa64] ;  /* 0x000a6400010d7983 */ /* 0x000f280000300800 */
[----:B------:R-:W4:Y:S04]  /*41380*/  LDL.LU R14, [R1+0xa68] ;  /* 0x000a6800010e7983 */ /* 0x000f280000300800 */
[----:B------:R-:W4:Y:S04]  /*41390*/  LDL.LU R15, [R1+0xa6c] ;  /* 0x000a6c00010f7983 */ /* 0x000f280000300800 */
[----:B------:R-:W4:Y:S01]  /*413a0*/  LDL.LU R16, [R1+0xa70] ;  /* 0x000a700001107983 */ /* 0x000f220000300800 */
[----:B--2---:R-:W-:-:S02]  /*413b0*/  IMAD.MOV.U32 R19, RZ, RZ, R238 ;  /* 0x000000ffff137224 */ /* 0x004fc400078e00ee */
[----:B---3--:R-:W-:Y:S01]  /*413c0*/  IMAD.MOV.U32 R18, RZ, RZ, R198 ;  /* 0x000000ffff127224 */ /* 0x008fe200078e00c6 */
[----:B----4-:R-:W-:Y:S02]  /*413d0*/  MOV R17, R206 ;  /* 0x000000ce00117202 */ /* 0x010fe40000000f00 */
[----:B------:R-:W2:Y:S04]  /*413e0*/  LDL.LU R206, [R1+0x57e8] ;  /* 0x0057e80001ce7983 */ /* 0x000ea80000300800 */
[----:B------:R-:W3:Y:S04]  /*413f0*/  LDL.LU R198, [R1+0x57e4] ;  /* 0x0057e40001c67983 */ /* 0x000ee80000300800 */
[----:B------:R-:W4:Y:S04]  /*41400*/  LDL.LU R238, [R1+0x57e0] ;  /* 0x0057e00001ee7983 */ /* 0x000f280000300800 */
[----:B------:R-:W2:Y:S04]  /*41410*/  LDL.LU R20, [R1+0xa80] ;  /* 0x000a800001147983 */ /* 0x000ea80000300800 */
        /* <DEDUP_REMOVED lines=47> */
[C---:B------:R-:W-:Y:S03]  /*41710*/  HMMA.1688.F32.TF32 R104, R108.reuse, R196, R48 ;  /* 0x000000c46c68723c */ /* 0x040fe60000081030 */
        /* <DEDUP_REMOVED lines=12> */
[----:B------:R-:W2:Y:S01]  /*417e0*/  LDL.LU R58, [R1+0xd38] ;  /* 0x000d3800013a7983 */ /* 0x000ea20000300800 */
[C---:B------:R-:W-:Y:S03]  /*417f0*/  HMMA.1688.F32.TF32 R84, R108.reuse, R188, R64 ;  /* 0x000000bc6c54723c */ /* 0x040fe60000081040 */
[----:B------:R-:W2:Y:S04]  /*41800*/  LDL.LU R59, [R1+0xd3c] ;  /* 0x000d3c00013b7983 */ /* 0x000ea80000300800 */
[----:B------:R-:W2:Y:S01]  /*41810*/  LDL.LU R52, [R1+0xd20] ;  /* 0x000d200001347983 */ /* 0x000ea20000300800 */
[C---:B------:R-:W-:Y:S03]  /*41820*/  HMMA.1688.F32.TF32 R88, R108.reuse, R212, R60 ;  /* 0x000000d46c58723c */ /* 0x040fe6000008103c */
[----:B------:R-:W2:Y:S04]  /*41830*/  LDL.LU R53, [R1+0xd24] ;  /* 0x000d240001357983 */ /* 0x000ea80000300800 */
[----:B------:R-:W2:Y:S01]  /*41840*/  LDL.LU R54, [R1+0xd28] ;  /* 0x000d280001367983 */ /* 0x000ea20000300800 */
[----:B------:R-:W-:Y:S03]  /*41850*/  HMMA.1688.F32.TF32 R108, R108, R236, R44 ;  /* 0x000000ec6c6c723c */ /* 0x000fe6000008102c */
        /* <DEDUP_REMOVED lines=14> */
[----:B----4-:R-:W-:-:S03]  /*41940*/  MOV R153, R238 ;  /* 0x000000ee00997202 */ /* 0x010fc60000000f00 */
[----:B------:R-:W4:Y:S01]  /*41950*/  LDL.LU R169, [R1+0xb54] ;  /* 0x000b540001a97983 */ /* 0x000f220000300800 */
[----:B---3--:R-:W-:-:S03]  /*41960*/  IMAD.MOV.U32 R154, RZ, RZ, R198 ;  /* 0x000000ffff9a7224 */ /* 0x008fc600078e00c6 */
[----:B------:R-:W4:Y:S01]  /*41970*/  LDL.LU R170, [R1+0xb58] ;  /* 0x000b580001aa7983 */ /* 0x000f220000300800 */
[----:B--2---:R-:W-:-:S03]  /*41980*/  IMAD.MOV.U32 R155, RZ, RZ, R206 ;  /* 0x000000ffff9b7224 */ /* 0x004fc600078e00ce */
[----:B------:R-:W4:Y:S01]  /*41990*/  LDL.LU R171, [R1+0xb5c] ;  /* 0x000b5c0001ab7983 */ /* 0x000f220000300800 */
[----:B------:R-:W-:-:S03]  /*419a0*/  MOV R8, R207 ;  /* 0x000000cf00087202 */ /* 0x000fc60000000f00 */
[----:B------:R-:W2:Y:S01]  /*419b0*/  LDL.LU R152, [R1+0xa90] ;  /* 0x000a900001987983 */ /* 0x000ea20000300800 */
[----:B------:R-:W-:-:S03]  /*419c0*/  IMAD.MOV.U32 R9, RZ, RZ, R199 ;  /* 0x000000ffff097224 */ /* 0x000fc600078e00c7 */
[----:B------:R-:W3:Y:S01]  /*419d0*/  LDL.LU R238, [R1+0x57dc] ;  /* 0x0057dc0001ee7983 */ /* 0x000ee20000300800 */
[----:B------:R-:W-:-:S03]  /*419e0*/  IMAD.MOV.U32 R10, RZ, RZ, R202 ;  /* 0x000000ffff0a7224 */ /* 0x000fc600078e00ca */
[----:B------:R-:W2:Y:S01]  /*419f0*/  LDL.LU R198, [R1+0x57d8] ;  /* 0x0057d80001c67983 */ /* 0x000ea20000300800 */
[----:B------:R-:W-:-:S03]  /*41a00*/  MOV R11, R203 ;  /* 0x000000cb000b7202 */ /* 0x000fc60000000f00 */
[----:B------:R-:W2:Y:S04]  /*41a10*/  LDL.LU R206, [R1+0x57d4] ;  /* 0x0057d40001ce7983 */ /* 0x000ea80000300800 */
[----:B------:R-:W2:Y:S04]  /*41a20*/  LDL.LU R207, [R1+0x57d0] ;  /* 0x0057d00001cf7983 */ /* 0x000ea80000300800 */
[----:B------:R-:W3:Y:S04]  /*41a30*/  LDL.LU R199, [R1+0x57cc] ;  /* 0x0057cc0001c77983 */ /* 0x000ee80000300800 */
[----:B------:R-:W3:Y:S01]  /*41a40*/  LDL.LU R202, [R1+0x57c8] ;  /* 0x0057c80001ca7983 */ /* 0x000ee20000300800 */
[----:B------:R-:W-:-:S03]  /*41a50*/  IMAD.MOV.U32 R248, RZ, RZ, R239 ;  /* 0x000000fffff87224 */ /* 0x000fc600078e00ef */
[----:B------:R-:W4:Y:S04]  /*41a60*/  LDL.LU R203, [R1+0x57c4] ;  /* 0x0057c40001cb7983 */ /* 0x000f280000300800 */
[----:B------:R-:W4:Y:S01]  /*41a70*/  LDL.LU R239, [R1+0x57c0] ;  /* 0x0057c00001ef7983 */ /* 0x000f220000300800 */
[C---:B------:R-:W-:Y:S08]  /*41a80*/  HMMA.1688.F32.TF32 R20, R224.reuse, R194, R20 ;  /* 0x000000c2e014723c */ /* 0x040ff00000081014 */
[C---:B------:R-:W-:Y:S08]  /*41a90*/  HMMA.1688.F32.TF32 R16, R224.reuse, R190, R16 ;  /* 0x000000bee010723c */ /* 0x040ff00000081010 */
[C---:B------:R-:W-:Y:S08]  /*41aa0*/  HMMA.1688.F32.TF32 R12, R224.reuse, R214, R12 ;  /* 0x000000d6e00c723c */ /* 0x040ff0000008100c */
[----:B------:R-:W-:Y:S08]  /*41ab0*/  HMMA.1688.F32.TF32 R8, R224, R210, R8 ;  /* 0x000000d2e008723c */ /* 0x000ff00000081008 */
[C---:B------:R-:W-:Y:S08]  /*41ac0*/  HMMA.1688.F32.TF32 R36, R216.reuse, R190, R36 ;  /* 0x000000bed824723c */ /* 0x040ff00000081024 */
[----:B------:R-:W-:Y:S01]  /*41ad0*/  HMMA.1688.F32.TF32 R40, R216, R194, R40 ;  /* 0x000000c2d828723c */ /* 0x000fe20000081028 */
[----:B------:R-:W-:Y:S01]  /*41ae0*/  IMAD.MOV.U32 R249, RZ, RZ, R3 ;  /* 0x000000fffff97224 */ /* 0x000fe200078e0003 */
[----:B------:R-:W-:Y:S01]  /*41af0*/  MOV R250, R2 ;  /* 0x0000000200fa7202 */ /* 0x000fe20000000f00 */
[----:B------:R-:W-:-:S05]  /*41b00*/  IMAD.MOV.U32 R251, RZ, RZ, R0 ;  /* 0x000000fffffb7224 */ /* 0x000fca00078e0000 */
[C---:B--2---:R-:W-:Y:S08]  /*41b10*/  HMMA.1688.F32.TF32 R56, R148.reuse, R206, R56 ;  /* 0x000000ce9438723c */ /* 0x044ff00000081038 */
[C---:B---3--:R-:W-:Y:S08]  /*41b20*/  HMMA.1688.F32.TF32 R48, R148.reuse, R198, R48 ;  /* 0x000000c69430723c */ /* 0x048ff00000081030 */
[C---:B----4-:R-:W-:Y:S08]  /*41b30*/  HMMA.1688.F32.TF32 R52, R148.reuse, R202, R52 ;  /* 0x000000ca9434723c */ /* 0x050ff00000081034 */
[----:B------:R-:W-:Y:S01]  /*41b40*/  HMMA.1688.F32.TF32 R44, R148, R238, R44 ;  /* 0x000000ee942c723c */ /* 0x000fe2000008102c */
[----:B------:R-:W-:Y:S04]  /*41b50*/  STL [R1+0x15f0], R56 ;  /* 0x0015f03801007387 */ /* 0x000fe80000100800 */
[----:B------:R-:W-:Y:S03]  /*41b60*/  LDS R148, [R240+UR10+0x4100] ;  /* 0x0041000af0947984 */ /* 0x000fe60008000800 */
[----:B------:R-:W-:Y:S01]  /*41b70*/  HMMA.1688.F32.TF32 R4, R224, R206, R4 ;  /* 0x000000cee004723c */ /* 0x000fe20000081004 */
[----:B------:R-:W-:Y:S04]  /*41b80*/  LDS R150, [R240+UR10+0x6100] ;  /* 0x0061000af0967984 */ /* 0x000fe80008000800 */
        /* <DEDUP_REMOVED lines=8> */
[C---:B-1----:R-:W-:Y:S03]  /*41c10*/  HMMA.1688.F32.TF32 R44, R216.reuse, R214, R140 ;  /* 0x000000d6d82c723c */ /* 0x042fe6000008108c */
[----:B------:R-:W-:Y:S04]  /*41c20*/  STL.64 [R1+0x12a0], R36 ;  /* 0x0012a02401007387 */ /* 0x000fe80000100a00 */
[----:B------:R1:W-:Y:S01]  /*41c30*/  STL.64 [R1+0x12a8], R38 ;  /* 0x0012a82601007387 */ /* 0x0003e20000100a00 */
[C---:B--2---:R-:W-:Y:S03]  /*41c40*/  HMMA.1688.F32.TF32 R40, R216.reuse, R210, R32 ;  /* 0x000000d2d828723c */ /* 0x044fe60000081020 */
[----:B------:R-:W-:Y:S04]  /*41c50*/  LDS R149, [R242+UR10+0x4100] ;  /* 0x0041000af2957984 */ /* 0x000fe80008000800 */
[----:B------:R-:W-:Y:S01]  /*41c60*/  LDS R151, [R242+UR10+0x6100] ;  /* 0x0061000af2977984 */ /* 0x000fe20008000800 */
[C---:B-1----:R-:W-:Y:S08]  /*41c70*/  HMMA.1688.F32.TF32 R36, R216.reuse, R206, R136 ;  /* 0x000000ced824723c */ /* 0x042ff00000081088 */
[C---:B------:R-:W-:Y:S08]  /*41c80*/  HMMA.1688.F32.TF32 R32, R216.reuse, R202, R28 ;  /* 0x000000cad820723c */ /* 0x040ff0000008101c */
        /* <DEDUP_REMOVED lines=9> */
[----:B-1----:R-:W-:Y:S03]  /*41d20*/  HMMA.1688.F32.TF32 R36, R216, R238, R184 ;  /* 0x000000eed824723c */ /* 0x002fe600000810b8 */
[----:B------:R-:W-:Y:S04]  /*41d30*/  STL.64 [R1+0x1250], R28 ;  /* 0x0012501c01007387 */ /* 0x000fe80000100a00 */
[----:B------:R1:W-:Y:S01]  /*41d40*/  STL.64 [R1+0x1258], R30 ;  /* 0x0012581e01007387 */ /* 0x0003e20000100a00 */
[C---:B--2---:R-:W-:Y:S03]  /*41d50*/  HMMA.1688.F32.TF32 R32, R220.reuse, R194, R180 ;  /* 0x000000c2dc20723c */ /* 0x044fe600000810b4 */
[----:B------:R-:W-:Y:S04]  /*41d60*/  LDS R216, [R243+UR10+0x4100] ;  /* 0x0041000af3d87984 */ /* 0x000fe80008000800 */
[----:B------:R-:W-:Y:S01]  /*41d70*/  LDS R218, [R243+UR10+0x6100] ;  /* 0x0061000af3da7984 */ /* 0x000fe20008000800 */
[C---:B-1----:R-:W-:Y:S03]  /*41d80*/  HMMA.1688.F32.TF32 R28, R220.reuse, R190, R176 ;  /* 0x000000bedc1c723c */ /* 0x042fe600000810b0 */
[----:B------:R-:W-:Y:S04]  /*41d90*/  LDS R217, [R252+UR10+0x4100] ;  /* 0x0041000afcd97984 */ /* 0x000fe80008000800 */
        /* <DEDUP_REMOVED lines=8> */
[----:B------:R-:W-:Y:S05]  /*41e20*/  LDS R219, [R252+UR10+0x6100] ;  /* 0x0061000afcdb7984 */ /* 0x000fea0008000800 */
[C---:B-1----:R-:W-:Y:S03]  /*41e30*/  HMMA.1688.F32.TF32 R28, R220.reuse, R206, R164 ;  /* 0x000000cedc1c723c */ /* 0x042fe600000810a4 */
[----:B------:R-:W-:Y:S04]  /*41e40*/  STL.64 [R1+0xea0], R36 ;  /* 0x000ea02401007387 */ /* 0x000fe80000100a00 */
[----:B------:R1:W-:Y:S04]  /*41e50*/  STL.64 [R1+0xea8], R38 ;  /* 0x000ea82601007387 */ /* 0x0003e80000100a00 */
[----:B------:R-:W-:Y:S04]  /*41e60*/  STL.64 [R1+0xe90], R32 ;  /* 0x000e902001007387 */ /* 0x000fe80000100a00 */
[----:B------:R2:W-:Y:S01]  /*41e70*/  STL.64 [R1+0xe98], R34 ;  /* 0x000e982201007387 */ /* 0x0005e20000100a00 */
[C---:B-1----:R-:W-:Y:S03]  /*41e80*/  HMMA.1688.F32.TF32 R36, R220.reuse, R202, R160 ;  /* 0x000000cadc24723c */ /* 0x042fe600000810a0 */
[----:B------:R-:W-:Y:S04]  /*41e90*/  STL.64 [R1+0xe80], R28 ;  /* 0x000e801c01007387 */ /* 0x000fe80000100a00 */
[----:B------:R1:W-:Y:S01]  /*41ea0*/  STL.64 [R1+0xe88], R30 ;  /* 0x000e881e01007387 */ /* 0x0003e20000100a00 */
[C---:B--2---:R-:W-:Y:S08]  /*41eb0*/  HMMA.1688.F32.TF32 R32, R220.reuse, R198, R156 ;  /* 0x000000c6dc20723c */ /* 0x044ff0000008109c */
[----:B-1----:R-:W-:Y:S01]  /*41ec0*/  HMMA.1688.F32.TF32 R28, R220, R238, R152 ;  /* 0x000000eedc1c723c */ /* 0x002fe20000081098 */
[----:B------:R-:W-:Y:S04]  /*41ed0*/  LDS R220, [R240+UR10+0x4180] ;  /* 0x0041800af0dc7984 */ /* 0x000fe80008000800 */
        /* <DEDUP_REMOVED lines=20> */
[----:B-1----:R-:W-:Y:S03]  /*42020*/  HMMA.1688.F32.TF32 R4, R224, R238, R248 ;  /* 0x000000eee004723c */ /* 0x002fe600000810f8 */
[----:B------:R-:W1:Y:S04]  /*42030*/  LDS R223, [R242+UR10+0x6180] ;  /* 0x0061800af2df7984 */ /* 0x000e680008000800 */
[----:B------:R-:W-:Y:S04]  /*42040*/  STL.64 [R1+0xa70], R12 ;  /* 0x000a700c01007387 */ /* 0x000fe80000100a00 */
[----:B------:R-:W-:Y:S04]  /*42050*/  STL.64 [R1+0xa78], R14 ;  /* 0x000a780e01007387 */ /* 0x000fe80000100a00 */
[----:B------:R-:W2:Y:S04]  /*42060*/  LDL.LU R248, [R1+0xac0] ;  /* 0x000ac00001f87983 */ /* 0x000ea80000300800 */
[----:B------:R-:W-:Y:S04]  /*42070*/  STL.64 [R1+0x3b0], R8 ;  /* 0x0003b00801007387 */ /* 0x000fe80000100a00 */
[----:B------:R-:W-:Y:S04]  /*42080*/  STL.64 [R1+0x3b8], R10 ;  /* 0x0003b80a01007387 */ /* 0x000fe80000100a00 */
[----:B------:R3:W-:Y:S04]  /*42090*/  STL.64 [R1+0x340], R4 ;  /* 0x0003400401007387 */ /* 0x0007e80000100a00 */
[----:B------:R4:W-:Y:S04]  /*420a0*/  STL.64 [R1+0x348], R6 ;  /* 0x0003480601007387 */ /* 0x0009e80000100a00 */
        /* <DEDUP_REMOVED lines=11> */
[----:B---3--:R-:W1:Y:S04]  /*42160*/  LDL.LU R4, [R1+0xaf0] ;  /* 0x000af00001047983 */ /* 0x008e680000300800 */
[----:B------:R-:W1:Y:S04]  /*42170*/  LDL.LU R5, [R1+0xaf4] ;  /* 0x000af40001057983 */ /* 0x000e680000300800 */
[----:B----4-:R-:W1:Y:S04]  /*42180*/  LDL.LU R6, [R1+0xaf8] ;  /* 0x000af80001067983 */ /* 0x010e680000300800 */
[----:B------:R-:W1:Y:S04]  /*42190*/  LDL.LU R7, [R1+0xafc] ;  /* 0x000afc0001077983 */ /* 0x000e680000300800 */
[----:B------:R-:W3:Y:S04]  /*421a0*/  LDL.LU R8, [R1+0xb00] ;  /* 0x000b000001087983 */ /* 0x000ee80000300800 */
[----:B------:R-:W3:Y:S04]  /*421b0*/  LDL.LU R9, [R1+0xb04] ;  /* 0x000b040001097983 */ /* 0x000ee80000300800 */
[----:B------:R-:W3:Y:S04]  /*421c0*/  LDL.LU R10, [R1+0xb08] ;  /* 0x000b0800010a7983 */ /* 0x000ee80000300800 */
[----:B------:R-:W3:Y:S04]  /*421d0*/  LDL.LU R11, [R1+0xb0c] ;  /* 0x000b0c00010b7983 */ /* 0x000ee80000300800 */
[----:B------:R-:W4:Y:S04]  /*421e0*/  LDL.LU R12, [R1+0xb10] ;  /* 0x000b1000010c7983 */ /* 0x000f280000300800 */
[----:B------:R-:W4:Y:S04]  /*421f0*/  LDL.LU R13, [R1+0xb14] ;  /* 0x000b1400010d7983 */ /* 0x000f280000300800 */
[----:B------:R-:W4:Y:S04]  /*42200*/  LDL.LU R14, [R1+0xb18] ;  /* 0x000b1800010e7983 */ /* 0x000f280000300800 */
        /* <DEDUP_REMOVED lines=61> */
[----:B------:R-:W-:Y:S04]  /*425e0*/  LDS R224, [R243+UR10+0x4180] ;  /* 0x0041800af3e07984 */ /* 0x000fe80008000800 */
[----:B------:R-:W-:Y:S04]  /*425f0*/  LDS R226, [R243+UR10+0x6180] ;  /* 0x0061800af3e27984 */ /* 0x000fe80008000800 */
[----:B------:R-:W-:Y:S04]  /*42600*/  LDS R225, [R252+UR10+0x4180] ;  /* 0x0041800afce17984 */ /* 0x000fe80008000800 */
[----:B------:R-:W2:Y:S01]  /*42610*/  LDS R227, [R252+UR10+0x6180] ;  /* 0x0061800afce37984 */ /* 0x000ea20008000800 */
[C---:B-1----:R-:W-:Y:S08]  /*42620*/  HMMA.1688.F32.TF32 R4, R220.reuse, R190, R4 ;  /* 0x000000bedc04723c */ /* 0x042ff00000081004 */
[----:B---3--:R-:W-:Y:S08]  /*42630*/  HMMA.1688.F32.TF32 R8, R220, R194, R8 ;  /* 0x000000c2dc08723c */ /* 0x008ff00000081008 */
[C---:B----4-:R-:W-:Y:S08]  /*42640*/  HMMA.1688.F32.TF32 R12, R216.reuse, R238, R12 ;  /* 0x000000eed80c723c */ /* 0x050ff0000008100c */
[----:B--2---:R-:W-:Y:S08]  /*42650*/  HMMA.1688.F32.TF32 R20, R216, R202, R20 ;  /* 0x000000cad814723c */ /* 0x004ff00000081014 */
[C---:B------:R-:W-:Y:S08]  /*42660*/  HMMA.1688.F32.TF32 R36, R148.reuse, R190, R136 ;  /* 0x000000be9424723c */ /* 0x040ff00000081088 */
[C---:B------:R-:W-:Y:S08]  /*42670*/  HMMA.1688.F32.TF32 R40, R148.reuse, R194, R32 ;  /* 0x000000c29428723c */ /* 0x040ff00000081020 */
[C---:B------:R-:W-:Y:S08]  /*42680*/  HMMA.1688.F32.TF32 R32, R148.reuse, R214, R28 ;  /* 0x000000d69420723c */ /* 0x040ff0000008101c */
[C---:B------:R-:W-:Y:S03]  /*42690*/  HMMA.1688.F32.TF32 R28, R148.reuse, R210, R144 ;  /* 0x000000d2941c723c */ /* 0x040fe60000081090 */
        /* <DEDUP_REMOVED lines=10> */
[C---:B-1----:R-:W-:Y:S03]  /*42740*/  HMMA.1688.F32.TF32 R28, R148.reuse, R198, R176 ;  /* 0x000000c6941c723c */ /* 0x042fe600000810b0 */
        /* <DEDUP_REMOVED lines=20> */
[----:B------:R-:W2:Y:S05]  /*42890*/  LDS R151, [R242+UR10+0x6200] ;  /* 0x0062000af2977984 */ /* 0x000eaa0008000800 */
[C---:B-1----:R-:W-:Y:S08]  /*428a0*/  HMMA.1688.F32.TF32 R28, R216.reuse, R206, R152 ;  /* 0x000000ced81c723c */ /* 0x042ff00000081098 */
        /* <DEDUP_REMOVED lines=18> */
[C---:B---3--:R-:W-:Y:S03]  /*429d0*/  HMMA.1688.F32.TF32 R8, R220.reuse, R210, R232 ;  /* 0x000000d2dc08723c */ /* 0x048fe600000810e8 */
[----:B------:R-:W-:Y:S04]  /*429e0*/  LDS R216, [R243+UR10+0x4200] ;  /* 0x0042000af3d87984 */ /* 0x000fe80008000800 */
[----:B------:R-:W-:Y:S01]  /*429f0*/  LDS R218, [R243+UR10+0x6200] ;  /* 0x0062000af3da7984 */ /* 0x000fe20008000800 */
[C---:B-1----:R-:W-:Y:S03]  /*42a00*/  HMMA.1688.F32.TF32 R4, R220.reuse, R206, R248 ;  /* 0x000000cedc04723c */ /* 0x042fe600000810f8 */
[----:B------:R-:W-:Y:S04]  /*42a10*/  LDS R217, [R252+UR10+0x4200] ;  /* 0x0042000afcd97984 */ /* 0x000fe80008000800 */
[----:B------:R1:W-:Y:S04]  /*42a20*/  STL.64 [R1+0xe20], R12 ;  /* 0x000e200c01007387 */ /* 0x0003e80000100a00 */
[----:B------:R3:W-:Y:S04]  /*42a30*/  STL.64 [R1+0xe28], R14 ;  /* 0x000e280e01007387 */ /* 0x0007e80000100a00 */
[----:B------:R-:W4:Y:S04]  /*42a40*/  LDL.LU R16, [R1+0x8a0] ;  /* 0x0008a00001107983 */ /* 0x000f280000300800 */
[----:B------:R-:W-:Y:S04]  /*42a50*/  STL.64 [R1+0xe10], R8 ;  /* 0x000e100801007387 */ /* 0x000fe80000100a00 */
[----:B------:R-:W-:Y:S04]  /*42a60*/  STL.64 [R1+0xe18], R10 ;  /* 0x000e180a01007387 */ /* 0x000fe80000100a00 */
[----:B------:R-:W-:Y:S04]  /*42a70*/  STL.64 [R1+0xe00], R4 ;  /* 0x000e000401007387 */ /* 0x000fe80000100a00 */
[----:B------:R1:W-:Y:S04]  /*42a80*/  STL.64 [R1+0xe08], R6 ;  /* 0x000e080601007387 */ /* 0x0003e80000100a00 */
        /* <DEDUP_REMOVED lines=11> */
[----:B------:R-:W4:Y:S04]  /*42b40*/  LDL.LU R152, [R1+0x9c0] ;  /* 0x0009c00001987983 */ /* 0x000f280000300800 */
        /* <DEDUP_REMOVED lines=27> */
[----:B-1----:R-:W4:Y:S04]  /*42d00*/  LDL.LU R12, [R1+0x810] ;  /* 0x00081000010c7983 */ /* 0x002f280000300800 */
[----:B------:R-:W4:Y:S04]  /*42d10*/  LDL.LU R13, [R1+0x814] ;  /* 0x00081400010d7983 */ /* 0x000f280000300800 */
[----:B---3--:R-:W3:Y:S04]  /*42d20*/  LDL.LU R14, [R1+0x818] ;  /* 0x00081800010e7983 */ /* 0x008ee80000300800 */
[----:B------:R-:W3:Y:S04]  /*42d30*/  LDL.LU R15, [R1+0x81c] ;  /* 0x00081c00010f7983 */ /* 0x000ee80000300800 */
[----:B------:R-:W3:Y:S04]  /*42d40*/  LDL.LU R232, [R1+0x980] ;  /* 0x0009800001e87983 */ /* 0x000ee80000300800 */
[----:B------:R-:W1:Y:S01]  /*42d50*/  LDS R219, [R252+UR10+0x6200] ;  /* 0x0062000afcdb7984 */ /* 0x000e620008000800 */
[----:B--2---:R-:W-:-:S15]  /*42d60*/  HMMA.1688.F32.TF32 R4, R220, R202, R248 ;  /* 0x000000cadc04723c */ /* 0x004fde00000810f8 */
[----:B------:R-:W-:-:S04]  /*42d70*/  NOP ;  /* 0x0000000000007918 */ /* 0x000fc80000000000 */
[----:B------:R2:W-:Y:S04]  /*42d80*/  STL.64 [R1+0xdf0], R4 ;  /* 0x000df00401007387 */ /* 0x0005e80000100a00 */
[----:B------:R1:W-:Y:S04]  /*42d90*/  STL.64 [R1+0xdf8], R6 ;  /* 0x000df80601007387 */ /* 0x0003e80000100a00 */
[----:B------:R-:W3:Y:S04]  /*42da0*/  LDL.LU R233, [R1+0x984] ;  /* 0x0009840001e97983 */ /* 0x000ee80000300800 */
[----:B------:R-:W3:Y:S04]  /*42db0*/  LDL.LU R234, [R1+0x988] ;  /* 0x0009880001ea7983 */ /* 0x000ee80000300800 */
[----:B------:R-:W3:Y:S04]  /*42dc0*/  LDL.LU R235, [R1+0x98c] ;  /* 0x00098c0001eb7983 */ /* 0x000ee80000300800 */
[----:B------:R-:W3:Y:S04]  /*42dd0*/  LDL.LU R228, [R1+0x990] ;  /* 0x0009900001e47983 */ /* 0x000ee80000300800 */
[----:B------:R-:W3:Y:S04]  /*42de0*/  LDL.LU R229, [R1+0x994] ;  /* 0x0009940001e57983 */ /* 0x000ee80000300800 */
[----:B------:R-:W3:Y:S04]  /*42df0*/  LDL.LU R230, [R1+0x998] ;  /* 0x0009980001e67983 */ /* 0x000ee80000300800 */
[----:B------:R-:W3:Y:S04]  /*42e00*/  LDL.LU R231, [R1+0x99c] ;  /* 0x00099c0001e77983 */ /* 0x000ee80000300800 */
[----:B--2---:R-:W2:Y:S04]  /*42e10*/  LDL.LU R4, [R1+0x9a0] ;  /* 0x0009a00001047983 */ /* 0x004ea80000300800 */
[----:B------:R-:W2:Y:S04]  /*42e20*/  LDL.LU R5, [R1+0x9a4] ;  /* 0x0009a40001057983 */ /* 0x000ea80000300800 */
[----:B-1----:R-:W2:Y:S04]  /*42e30*/  LDL.LU R6, [R1+0x9a8] ;  /* 0x0009a80001067983 */ /* 0x002ea80000300800 */
        /* <DEDUP_REMOVED lines=10> */
[----:B------:R-:W-:Y:S01]  /*42ee0*/  HMMA.1688.F32.TF32 R36, R220, R238, R172 ;  /* 0x000000eedc24723c */ /* 0x000fe200000810ac */
[----:B------:R-:W-:Y:S04]  /*42ef0*/  LDS R220, [R240+UR10+0x4280] ;  /* 0x0042800af0dc7984 */ /* 0x000fe80008000800 */
[----:B------:R-:W-:Y:S03]  /*42f00*/  LDS R222, [R240+UR10+0x6280] ;  /* 0x0062800af0de7984 */ /* 0x000fe60008000800 */
[C---:B------:R-:W-:Y:S01]  /*42f10*/  HMMA.1688.F32.TF32 R32, R224.reuse, R194, R168 ;  /* 0x000000c2e020723c */ /* 0x040fe200000810a8 */
[----:B------:R-:W-:Y:S04]  /*42f20*/  LDS R221, [R242+UR10+0x4280] ;  /* 0x0042800af2dd7984 */ /* 0x000fe80008000800 */
[----:B------:R-:W-:Y:S04]  /*42f30*/  STL.64 [R1+0xde0], R28 ;  /* 0x000de01c01007387 */ /* 0x000fe80000100a00 */
[----:B------:R1:W-:Y:S01]  /*42f40*/  STL.64 [R1+0xde8], R30 ;  /* 0x000de81e01007387 */ /* 0x0003e20000100a00 */
[C---:B------:R-:W-:Y:S03]  /*42f50*/  HMMA.1688.F32.TF32 R20, R224.reuse, R202, R20 ;  /* 0x000000cae014723c */ /* 0x040fe60000081014 */
[----:B------:R-:W4:Y:S05]  /*42f60*/  LDS R223, [R242+UR10+0x6280] ;  /* 0x0062800af2df7984 */ /* 0x000f2a0008000800 */
[C---:B-1----:R-:W-:Y:S01]  /*42f70*/  HMMA.1688.F32.TF32 R28, R224.reuse, R190, R164 ;  /* 0x000000bee01c723c */ /* 0x042fe200000810a4 */
[----:B------:R-:W-:Y:S04]  /*42f80*/  STL.64 [R1+0xa60], R36 ;  /* 0x000a602401007387 */ /* 0x000fe80000100a00 */
[----:B------:R1:W-:Y:S04]  /*42f90*/  STL.64 [R1+0xa68], R38 ;  /* 0x000a682601007387 */ /* 0x0003e80000100a00 */
[----:B------:R-:W-:Y:S04]  /*42fa0*/  STL.64 [R1+0xa50], R32 ;  /* 0x000a502001007387 */ /* 0x000fe80000100a00 */
[----:B------:R4:W-:Y:S01]  /*42fb0*/  STL.64 [R1+0xa58], R34 ;  /* 0x000a582201007387 */ /* 0x0009e20000100a00 */
[C---:B-1----:R-:W-:Y:S05]  /*42fc0*/  HMMA.1688.F32.TF32 R36, R224.reuse, R214, R160 ;  /* 0x000000d6e024723c */ /* 0x042fea00000810a0 */
[----:B------:R-:W-:Y:S04]  /*42fd0*/  STL.64 [R1+0xa40], R28 ;  /* 0x000a401c01007387 */ /* 0x000fe80000100a00 */
[----:B------:R1:W-:Y:S01]  /*42fe0*/  STL.64 [R1+0xa48], R30 ;  /* 0x000a481e01007387 */ /* 0x0003e20000100a00 */
[C---:B----4-:R-:W-:Y:S08]  /*42ff0*/  HMMA.1688.F32.TF32 R32, R224.reuse, R210, R156 ;  /* 0x000000d2e020723c */ /* 0x050ff0000008109c */
[C---:B-1----:R-:W-:Y:S08]  /*43000*/  HMMA.1688.F32.TF32 R28, R224.reuse, R206, R152 ;  /* 0x000000cee01c723c */ /* 0x042ff00000081098 */
[C---:B------:R-:W-:Y:S08]  /*43010*/  HMMA.1688.F32.TF32 R16, R224.reuse, R198, R16 ;  /* 0x000000c6e010723c */ /* 0x040ff00000081010 */
[----:B---3--:R-:W-:Y:S01]  /*43020*/  HMMA.1688.F32.TF32 R12, R224, R238, R12 ;  /* 0x000000eee00c723c */ /* 0x008fe2000008100c */
        /* <DEDUP_REMOVED lines=12> */
[----:B------:R-:W-:Y:S04]  /*430f0*/  LDS R224, [R243+UR10+0x4280] ;  /* 0x0042800af3e07984 */ /* 0x000fe80008000800 */
[----:B------:R-:W-:Y:S04]  /*43100*/  LDS R226, [R243+UR10+0x6280] ;  /* 0x0062800af3e27984 */ /* 0x000fe80008000800 */
[----:B------:R-:W-:Y:S04]  /*43110*/  LDS R225, [R252+UR10+0x4280] ;  /* 0x0042800afce17984 */ /* 0x000fe80008000800 */
[----:B------:R-:W3:Y:S01]  /*43120*/  LDS R227, [R252+UR10+0x6280] ;  /* 0x0062800afce37984 */ /* 0x000ee20008000800 */
[C---:B-1----:R-:W-:Y:S08]  /*43130*/  HMMA.1688.F32.TF32 R12, R148.reuse, R214, R228 ;  /* 0x000000d6940c723c */ /* 0x042ff000000810e4 */
[C---:B--2---:R-:W-:Y:S08]  /*43140*/  HMMA.1688.F32.TF32 R4, R148.reuse, R190, R4 ;  /* 0x000000be9404723c */ /* 0x044ff00000081004 */
[----:B------:R-:W-:-:S15]  /*43150*/  HMMA.1688.F32.TF32 R8, R148, R194, R8 ;  /* 0x000000c29408723c */ /* 0x000fde0000081008 */
[----:B------:R-:W-:-:S04]  /*43160*/  NOP ;  /* 0x0000000000007918 */ /* 0x000fc80000000000 */
[----:B------:R-:W-:Y:S04]  /*43170*/  STL.64 [R1+0x1550], R8 ;  /* 0x0015500801007387 */ /* 0x000fe80000100a00 */
[----:B------:R1:W-:Y:S04]  /*43180*/  STL.64 [R1+0x1558], R10 ;  /* 0x0015580a01007387 */ /* 0x0003e80000100a00 */
[----:B------:R-:W-:Y:S04]  /*43190*/  STL.64 [R1+0x1540], R4 ;  /* 0x0015400401007387 */ /* 0x000fe80000100a00 */
[----:B------:R2:W-:Y:S01]  /*431a0*/  STL.64 [R1+0x1548], R6 ;  /* 0x0015480601007387 */ /* 0x0005e20000100a00 */
[C---:B-1----:R-:W-:Y:S08]  /*431b0*/  HMMA.1688.F32.TF32 R8, R148.reuse, R210, R232 ;  /* 0x000000d29408723c */ /* 0x042ff000000810e8 */
[----:B--2---:R-:W-:Y:S01]  /*431c0*/  HMMA.1688.F32.TF32 R4, R148, R206, R248 ;  /* 0x000000ce9404723c */ /* 0x004fe200000810f8 */
        /* <DEDUP_REMOVED lines=10> */
[----:B-1----:R-:W2:Y:S04]  /*43270*/  LDL.LU R4, [R1+0x730] ;  /* 0x0007300001047983 */ /* 0x002ea80000300800 */
[----:B------:R-:W2:Y:S04]  /*43280*/  LDL.LU R5, [R1+0x734] ;  /* 0x0007340001057983 */ /* 0x000ea80000300800 */
[----:B----4-:R-:W2:Y:S04]  /*43290*/  LDL.LU R6, [R1+0x738] ;  /* 0x0007380001067983 */ /* 0x010ea80000300800 */
[----:B------:R-:W2:Y:S04]  /*432a0*/  LDL.LU R7, [R1+0x73c] ;  /* 0x00073c0001077983 */ /* 0x000ea80000300800 */
        /* <DEDUP_REMOVED lines=12> */
[----:B------:R-:W3:Y:S04]  /*43370*/  LDL.LU R152, [R1+0x7f0] ;  /* 0x0007f00001987983 */ /* 0x000ee80000300800 */
[----:B------:R-:W3:Y:S04]  /*43380*/  LDL.LU R153, [R1+0x7f4] ;  /* 0x0007f40001997983 */ /* 0x000ee80000300800 */
[----:B------:R-:W3:Y:S04]  /*43390*/  LDL.LU R154, [R1+0x7f8] ;  /* 0x0007f800019a7983 */ /* 0x000ee80000300800 */
[----:B------:R-:W3:Y:S04]  /*433a0*/  LDL.LU R155, [R1+0x7fc] ;  /* 0x0007fc00019b7983 */ /* 0x000ee80000300800 */
        /* <DEDUP_REMOVED lines=83> */
[----:B------:R-:W4:Y:S01]  /*438e0*/  LDL.LU R235, [R1+0x5ec] ;  /* 0x0005ec0001eb7983 */ /* 0x000f220000300800 */
[C---:B--2---:R-:W-:Y:S08]  /*438f0*/  HMMA.1688.F32.TF32 R36, R216.reuse, R190, R36 ;  /* 0x000000bed824723c */ /* 0x044ff00000081024 */
[----:B---3--:R-:W-:Y:S08]  /*43900*/  HMMA.1688.F32.TF32 R40, R216, R194, R40 ;  /* 0x000000c2d828723c */ /* 0x008ff00000081028 */
[C---:B----4-:R-:W-:Y:S08]  /*43910*/  HMMA.1688.F32.TF32 R48, R148.reuse, R198, R48 ;  /* 0x000000c69430723c */ /* 0x050ff00000081030 */
[C---:B------:R-:W-:Y:S08]  /*43920*/  HMMA.1688.F32.TF32 R52, R148.reuse, R202, R52 ;  /* 0x000000ca9434723c */ /* 0x040ff00000081034 */
[----:B------:R-:W-:Y:S01]  /*43930*/  HMMA.1688.F32.TF32 R44, R148, R238, R44 ;  /* 0x000000ee942c723c */ /* 0x000fe2000008102c */
[----:B------:R-:W-:Y:S10]  /*43940*/  LDS R148, [R240+UR10+0x4300] ;  /* 0x0043000af0947984 */ /* 0x000ff40008000800 */
        /* <DEDUP_REMOVED lines=14> */
[C---:B-1----:R-:W-:Y:S03]  /*43a30*/  HMMA.1688.F32.TF32 R36, R216.reuse, R206, R136 ;  /* 0x000000ced824723c */ /* 0x042fe60000081088 */
[----:B------:R-:W1:Y:S05]  /*43a40*/  LDS R151, [R242+UR10+0x6300] ;  /* 0x0063000af2977984 */ /* 0x000e6a0008000800 */
        /* <DEDUP_REMOVED lines=10> */
[----:B--2---:R-:W-:Y:S03]  /*43af0*/  HMMA.1688.F32.TF32 R36, R216, R238, R184 ;  /* 0x000000eed824723c */ /* 0x004fe600000810b8 */
[----:B------:R-:W-:Y:S04]  /*43b00*/  STL.64 [R1+0x1150], R28 ;  /* 0x0011501c01007387 */ /* 0x000fe80000100a00 */
[----:B------:R2:W-:Y:S01]  /*43b10*/  STL.64 [R1+0x1158], R30 ;  /* 0x0011581e01007387 */ /* 0x0005e20000100a00 */
[C---:B---3--:R-:W-:Y:S01]  /*43b20*/  HMMA.1688.F32.TF32 R32, R220.reuse, R194, R180 ;  /* 0x000000c2dc20723c */ /* 0x048fe200000810b4 */
[----:B------:R-:W-:Y:S01]  /*43b30*/  IMAD.MOV.U32 R3, RZ, RZ, R57 ;  /* 0x000000ffff037224 */ /* 0x000fe200078e0039 */
[----:B------:R-:W-:Y:S01]  /*43b40*/  MOV R2, R58 ;  /* 0x0000003a00027202 */ /* 0x000fe20000000f00 */
[----:B------:R-:W-:Y:S01]  /*43b50*/  IMAD.MOV.U32 R0, RZ, RZ, R59 ;  /* 0x000000ffff007224 */ /* 0x000fe200078e003b */
[----:B------:R-:W-:Y:S04]  /*43b60*/  LDS R216, [R243+UR10+0x4300] ;  /* 0x0043000af3d87984 */ /* 0x000fe80008000800 */
[----:B------:R-:W-:Y:S01]  /*43b70*/  LDS R218, [R243+UR10+0x6300] ;  /* 0x0063000af3da7984 */ /* 0x000fe20008000800 */
[C---:B--2---:R-:W-:Y:S03]  /*43b80*/  HMMA.1688.F32.TF32 R28, R220.reuse, R190, R248 ;  /* 0x000000bedc1c723c */ /* 0x044fe600000810f8 */
[----:B------:R-:W-:Y:S04]  /*43b90*/  STL.64 [R1+0xdd0], R36 ;  /* 0x000dd02401007387 */ /* 0x000fe80000100a00 */
[----:B------:R2:W-:Y:S04]  /*43ba0*/  STL.64 [R1+0xdd8], R38 ;  /* 0x000dd82601007387 */ /* 0x0005e80000100a00 */
[----:B------:R-:W1:Y:S04]  /*43bb0*/  LDL.LU R248, [R1+0x7a0] ;  /* 0x0007a00001f87983 */ /* 0x000e680000300800 */
[----:B------:R-:W-:Y:S04]  /*43bc0*/  STL.64 [R1+0xdc0], R32 ;  /* 0x000dc02001007387 */ /* 0x000fe80000100a00 */
[----:B------:R3:W-:Y:S04]  /*43bd0*/  STL.64 [R1+0xdc8], R34 ;  /* 0x000dc82201007387 */ /* 0x0007e80000100a00 */
[----:B------:R-:W-:Y:S04]  /*43be0*/  STL.64 [R1+0xdb0], R28 ;  /* 0x000db01c01007387 */ /* 0x000fe80000100a00 */
[----:B------:R4:W-:Y:S04]  /*43bf0*/  STL.64 [R1+0xdb8], R30 ;  /* 0x000db81e01007387 */ /* 0x0009e80000100a00 */
[----:B------:R-:W1:Y:S04]  /*43c00*/  LDL.LU R249, [R1+0x7a4] ;  /* 0x0007a40001f97983 */ /* 0x000e680000300800 */
[----:B------:R-:W1:Y:S04]  /*43c10*/  LDL.LU R250, [R1+0x7a8] ;  /* 0x0007a80001fa7983 */ /* 0x000e680000300800 */
[----:B------:R-:W1:Y:S01]  /*43c20*/  LDL.LU R251, [R1+0x7ac] ;  /* 0x0007ac0001fb7983 */ /* 0x000e620000300800 */
[C---:B--2---:R-:W-:Y:S03]  /*43c30*/  HMMA.1688.F32.TF32 R36, R220.reuse, R214, R176 ;  /* 0x000000d6dc24723c */ /* 0x044fe600000810b0 */
[----:B------:R-:W-:Y:S04]  /*43c40*/  LDS R217, [R252+UR10+0x4300] ;  /* 0x0043000afcd97984 */ /* 0x000fe80008000800 */
[----:B------:R-:W2:Y:S01]  /*43c50*/  LDS R219, [R252+UR10+0x6300] ;  /* 0x0063000afcdb7984 */ /* 0x000ea20008000800 */
[C---:B---3--:R-:W-:Y:S08]  /*43c60*/  HMMA.1688.F32.TF32 R32, R220.reuse, R210, R172 ;  /* 0x000000d2dc20723c */ /* 0x048ff000000810ac */
[C---:B----4-:R-:W-:Y:S03]  /*43c70*/  HMMA.1688.F32.TF32 R28, R220.reuse, R206, R168 ;  /* 0x000000cedc1c723c */ /* 0x050fe600000810a8 */
[----:B------:R-:W-:Y:S04]  /*43c80*/  STL.64 [R1+0xda0], R36 ;  /* 0x000da02401007387 */ /* 0x000fe80000100a00 */
[----:B------:R3:W-:Y:S04]  /*43c90*/  STL.64 [R1+0xda8], R38 ;  /* 0x000da82601007387 */ /* 0x0007e80000100a00 */
[----:B------:R-:W-:Y:S04]  /*43ca0*/  STL.64 [R1+0xd90], R32 ;  /* 0x000d902001007387 */ /* 0x000fe80000100a00 */
[----:B------:R4:W-:Y:S01]  /*43cb0*/  STL.64 [R1+0xd98], R34 ;  /* 0x000d982201007387 */ /* 0x0009e20000100a00 */
[C---:B---3--:R-:W-:Y:S03]  /*43cc0*/  HMMA.1688.F32.TF32 R36, R220.reuse, R202, R164 ;  /* 0x000000cadc24723c */ /* 0x048fe600000810a4 */
[----:B------:R-:W-:Y:S04]  /*43cd0*/  STL.64 [R1+0xd80], R28 ;  /* 0x000d801c01007387 */ /* 0x000fe80000100a00 */
[----:B------:R3:W-:Y:S01]  /*43ce0*/  STL.64 [R1+0xd88], R30 ;  /* 0x000d881e01007387 */ /* 0x0007e20000100a00 */
[C---:B----4-:R-:W-:Y:S08]  /*43cf0*/  HMMA.1688.F32.TF32 R32, R220.reuse, R198, R160 ;  /* 0x000000c6dc20723c */ /* 0x050ff000000810a0 */
[----:B---3--:R-:W-:Y:S01]  /*43d00*/  HMMA.1688.F32.TF32 R28, R220, R238, R156 ;  /* 0x000000eedc1c723c */ /* 0x008fe2000008109c */
[----:B------:R-:W-:Y:S04]  /*43d10*/  LDS R220, [R240+UR10+0x4380] ;  /* 0x0043800af0dc7984 */ /* 0x000fe80008000800 */
[----:B------:R-:W-:Y:S04]  /*43d20*/  STL.64 [R1+0xcf0], R36 ;  /* 0x000cf02401007387 */ /* 0x000fe80000100a00 */
[----:B------:R3:W-:Y:S04]  /*43d30*/  STL.64 [R1+0xcf8], R38 ;  /* 0x000cf82601007387 */ /* 0x0007e80000100a00 */
[----:B------:R-:W-:Y:S04]  /*43d40*/  STL.64 [R1+0xce0], R32 ;  /* 0x000ce02001007387 */ /* 0x000fe80000100a00 */
[----:B------:R4:W-:Y:S01]  /*43d50*/  STL.64 [R1+0xce8], R34 ;  /* 0x000ce82201007387 */ /* 0x0009e20000100a00 */
[C---:B---3--:R-:W-:Y:S03]  /*43d60*/  HMMA.1688.F32.TF32 R36, R224.reuse, R194, R152 ;  /* 0x000000c2e024723c */ /* 0x048fe60000081098 */
[----:B------:R-:W-:Y:S04]  /*43d70*/  STL.64 [R1+0x9f0], R28 ;  /* 0x0009f01c01007387 */ /* 0x000fe80000100a00 */
[----:B------:R3:W-:Y:S01]  /*43d80*/  STL.64 [R1+0x9f8], R30 ;  /* 0x0009f81e01007387 */ /* 0x0007e20000100a00 */
[C---:B----4-:R-:W-:Y:S03]  /*43d90*/  HMMA.1688.F32.TF32 R32, R224.reuse, R190, R20 ;  /* 0x000000bee020723c */ /* 0x050fe60000081014 */
[----:B------:R-:W-:Y:S04]  /*43da0*/  LDS R222, [R240+UR10+0x6380] ;  /* 0x0063800af0de7984 */ /* 0x000fe80008000800 */
[----:B------:R-:W-:Y:S01]  /*43db0*/  LDS R221, [R242+UR10+0x4380] ;  /* 0x0043800af2dd7984 */ /* 0x000fe20008000800 */
[C---:B---3--:R-:W-:Y:S03]  /*43dc0*/  HMMA.1688.F32.TF32 R28, R224.reuse, R214, R16 ;  /* 0x000000d6e01c723c */ /* 0x048fe60000081010 */
[----:B------:R-:W-:Y:S05]  /*43dd0*/  LDS R223, [R242+UR10+0x6380] ;  /* 0x0063800af2df7984 */ /* 0x000fea0008000800 */
[C---:B------:R-:W-:Y:S08]  /*43de0*/  HMMA.1688.F32.TF32 R20, R224.reuse, R210, R12 ;  /* 0x000000d2e014723c */ /* 0x040ff0000008100c */
[C---:B------:R-:W-:Y:S08]  /*43df0*/  HMMA.1688.F32.TF32 R16, R224.reuse, R206, R8 ;  /* 0x000000cee010723c */ /* 0x040ff00000081008 */
        /* <DEDUP_REMOVED lines=19> */
[----:B------:R-:W3:Y:S04]  /*43f30*/  LDL.LU R232, [R1+0x380] ;  /* 0x0003800001e87983 */ /* 0x000ee80000300800 */
[----:B------:R-:W-:Y:S04]  /*43f40*/  LDS R224, [R243+UR10+0x4380] ;  /* 0x0043800af3e07984 */ /* 0x000fe80008000800 */
[----:B------:R-:W-:Y:S04]  /*43f50*/  LDS R226, [R243+UR10+0x6380] ;  /* 0x0063800af3e27984 */ /* 0x000fe80008000800 */
[----:B------:R-:W-:Y:S04]  /*43f60*/  LDS R225, [R252+UR10+0x4380] ;  /* 0x0043800afce17984 */ /* 0x000fe80008000800 */
[----:B------:R-:W4:Y:S01]  /*43f70*/  LDS R227, [R252+UR10+0x6380] ;  /* 0x0063800afce37984 */ /* 0x000f220008000800 */
[----:B-1----:R-:W-:-:S15]  /*43f80*/  HMMA.1688.F32.TF32 R4, R148, R194, R248 ;  /* 0x000000c29404723c */ /* 0x002fde00000810f8 */
[----:B------:R-:W-:-:S04]  /*43f90*/  NOP ;  /* 0x0000000000007918 */ /* 0x000fc80000000000 */
[----:B------:R1:W-:Y:S04]  /*43fa0*/  STL.64 [R1+0x14e0], R4 ;  /* 0x0014e00401007387 */ /* 0x0003e80000100a00 */
[----:B------:R1:W-:Y:S04]  /*43fb0*/  STL.64 [R1+0x14e8], R6 ;  /* 0x0014e80601007387 */ /* 0x0003e80000100a00 */
[----:B------:R-:W3:Y:S04]  /*43fc0*/  LDL.LU R233, [R1+0x384] ;  /* 0x0003840001e97983 */ /* 0x000ee80000300800 */
[----:B------:R-:W3:Y:S04]  /*43fd0*/  LDL.LU R234, [R1+0x388] ;  /* 0x0003880001ea7983 */ /* 0x000ee80000300800 */
[----:B------:R-:W3:Y:S04]  /*43fe0*/  LDL.LU R235, [R1+0x38c] ;  /* 0x00038c0001eb7983 */ /* 0x000ee80000300800 */
[----:B------:R-:W2:Y:S04]  /*43ff0*/  LDL.LU R228, [R1+0x3a0] ;  /* 0x0003a00001e47983 */ /* 0x000ea80000300800 */
[----:B------:R-:W2:Y:S04]  /*44000*/  LDL.LU R229, [R1+0x3a4] ;  /* 0x0003a40001e57983 */ /* 0x000ea80000300800 */
[----:B------:R-:W2:Y:S04]  /*44010*/  LDL.LU R230, [R1+0x3a8] ;  /* 0x0003a80001e67983 */ /* 0x000ea80000300800 */
        /* <DEDUP_REMOVED lines=121> */
[C---:B------:R-:W-:Y:S08]  /*447b0*/  HMMA.1688.F32.TF32 R56, R148.reuse, R206, R56 ;  /* 0x000000ce9438723c */ /* 0x040ff00000081038 */
[C---:B------:R-:W-:Y:S08]  /*447c0*/  HMMA.1688.F32.TF32 R64, R148.reuse, R214, R64 ;  /* 0x000000d69440723c */ /* 0x040ff00000081040 */
[C---:B------:R-:W-:Y:S08]  /*447d0*/  HMMA.1688.F32.TF32 R68, R148.reuse, R190, R68 ;  /* 0x000000be9444723c */ /* 0x040ff00000081044 */
[C---:B------:R-:W-:Y:S11]  /*447e0*/  HMMA.1688.F32.TF32 R60, R148.reuse, R210, R60 ;  /* 0x000000d2943c723c */ /* 0x040ff6000008103c */
[----:B------:R-:W-:Y:S04]  /*447f0*/  STL.64 [R1+0x730], R68 ;  /* 0x0007304401007387 */ /* 0x000fe80000100a00 */
[----:B------:R1:W-:Y:S01]  /*44800*/  STL.64 [R1+0x738], R70 ;  /* 0x0007384601007387 */ /* 0x0003e20000100a00 */
[----:B------:R-:W-:Y:S03]  /*44810*/  HMMA.1688.F32.TF32 R44, R148, R238, R44 ;  /* 0x000000ee942c723c */ /* 0x000fe6000008102c */
[----:B------:R-:W-:Y:S04]  /*44820*/  LDS R148, [R240+UR10+0x4400] ;  /* 0x0044000af0947984 */ /* 0x000fe80008000800 */
[----:B-1----:R-:W2:Y:S04]  /*44830*/  LDL.LU.64 R70, [R1+0x57b8] ;  /* 0x0057b80001467983 */ /* 0x002ea80000300a00 */
[----:B------:R-:W2:Y:S04]  /*44840*/  LDL.LU.64 R68, [R1+0x57b0] ;  /* 0x0057b00001447983 */ /* 0x000ea80000300a00 */
[----:B------:R-:W-:Y:S04]  /*44850*/  STL.64 [R1+0x14d0], R64 ;  /* 0x0014d04001007387 */ /* 0x000fe80000100a00 */
[----:B------:R1:W-:Y:S01]  /*44860*/  STL.64 [R1+0x14d8], R66 ;  /* 0x0014d84201007387 */ /* 0x0003e20000100a00 */
[C---:B------:R-:W-:Y:S03]  /*44870*/  HMMA.1688.F32.TF32 R20, R224.reuse, R194, R20 ;  /* 0x000000c2e014723c */ /* 0x040fe60000081014 */
[----:B------:R-:W-:Y:S04]  /*44880*/  LDS R150, [R240+UR10+0x6400] ;  /* 0x0064000af0967984 */ /* 0x000fe80008000800 */
[----:B------:R-:W-:Y:S04]  /*44890*/  LDS R149, [R242+UR10+0x4400] ;  /* 0x0044000af2957984 */ /* 0x000fe80008000800 */
[----:B-1----:R-:W3:Y:S04]  /*448a0*/  LDL.LU.64 R66, [R1+0x57a8] ;  /* 0x0057a80001427983 */ /* 0x002ee80000300a00 */
[----:B------:R-:W3:Y:S04]  /*448b0*/  LDL.LU.64 R64, [R1+0x57a0] ;  /* 0x0057a00001407983 */ /* 0x000ee80000300a00 */
[----:B------:R-:W-:Y:S04]  /*448c0*/  STL.64 [R1+0x14c0], R60 ;  /* 0x0014c03c01007387 */ /* 0x000fe80000100a00 */
[----:B------:R1:W-:Y:S01]  /*448d0*/  STL.64 [R1+0x14c8], R62 ;  /* 0x0014c83e01007387 */ /* 0x0003e20000100a00 */
[----:B------:R-:W-:Y:S03]  /*448e0*/  HMMA.1688.F32.TF32 R16, R224, R190, R16 ;  /* 0x000000bee010723c */ /* 0x000fe60000081010 */
[----:B------:R-:W-:Y:S04]  /*448f0*/  LDS R151, [R242+UR10+0x6400] ;  /* 0x0064000af2977984 */ /* 0x000fe80008000800 */
[----:B-1----:R-:W4:Y:S04]  /*44900*/  LDL.LU.64 R62, [R1+0x5798] ;  /* 0x00579800013e7983 */ /* 0x002f280000300a00 */
[----:B------:R-:W4:Y:S04]  /*44910*/  LDL.LU.64 R60, [R1+0x5790] ;  /* 0x00579000013c7983 */ /* 0x000f280000300a00 */
        /* <DEDUP_REMOVED lines=25> */
[----:B-1----:R-:W-:Y:S02]  /*44ab0*/  HMMA.1688.F32.TF32 R36, R216, R238, R184 ;  /* 0x000000eed824723c */ /* 0x002fe400000810b8 */
[----:B------:R-:W-:Y:S04]  /*44ac0*/  STL.64 [R1+0x10e0], R28 ;  /* 0x0010e01c01007387 */ /* 0x000fe80000100a00 */
[----:B------:R1:W-:Y:S02]  /*44ad0*/  STL.64 [R1+0x10e8], R30 ;  /* 0x0010e81e01007387 */ /* 0x0003e40000100a00 */
[C---:B------:R-:W-:Y:S02]  /*44ae0*/  HMMA.1688.F32.TF32 R32, R220.reuse, R194, R180 ;  /* 0x000000c2dc20723c */ /* 0x040fe400000810b4 */
[----:B------:R-:W-:Y:S04]  /*44af0*/  LDS R216, [R243+UR10+0x4400] ;  /* 0x0044000af3d87984 */ /* 0x000fe80008000800 */
[----:B------:R-:W-:Y:S02]  /*44b00*/  LDS R218, [R243+UR10+0x6400] ;  /* 0x0064000af3da7984 */ /* 0x000fe40008000800 */
[C---:B-1----:R-:W-:Y:S02]  /*44b10*/  HMMA.1688.F32.TF32 R28, R220.reuse, R190, R176 ;  /* 0x000000bedc1c723c */ /* 0x042fe400000810b0 */
[----:B------:R-:W-:Y:S04]  /*44b20*/  LDS R217, [R252+UR10+0x4400] ;  /* 0x0044000afcd97984 */ /* 0x000fe80008000800 */
[----:B------:R-:W-:Y:S04]  /*44b30*/  STL.64 [R1+0xcd0], R36 ;  /* 0x000cd02401007387 */ /* 0x000fe80000100a00 */
[----:B------:R1:W-:Y:S04]  /*44b40*/  STL.64 [R1+0xcd8], R38 ;  /* 0x000cd82601007387 */ /* 0x0003e80000100a00 */
[----:B------:R-:W-:Y:S04]  /*44b50*/  STL.64 [R1+0xcc0], R32 ;  /* 0x000cc02001007387 */ /* 0x000fe80000100a00 */
[----:B------:R1:W-:Y:S02]  /*44b60*/  STL.64 [R1+0xcc8], R34 ;  /* 0x000cc82201007387 */ /* 0x0003e40000100a00 */
[C---:B-1----:R-:W-:Y:S02]  /*44b70*/  HMMA.1688.F32.TF32 R36, R220.reuse, R214, R172 ;  /* 0x000000d6dc24723c */ /* 0x042fe400000810ac */
[----:B------:R-:W-:Y:S04]  /*44b80*/  STL.64 [R1+0xcb0], R28 ;  /* 0x000cb01c01007387 */ /* 0x000fe80000100a00 */
[----:B------:R1:W-:Y:S02]  /*44b90*/  STL.64 [R1+0xcb8], R30 ;  /* 0x000cb81e01007387 */ /* 0x0003e40000100a00 */
[C---:B------:R-:W-:Y:S02]  /*44ba0*/  HMMA.1688.F32.TF32 R32, R220.reuse, R210, R168 ;  /* 0x000000d2dc20723c */ /* 0x040fe400000810a8 */
[----:B------:R-:W2:Y:S06]  /*44bb0*/  LDS R219, [R252+UR10+0x6400] ;  /* 0x0064000afcdb7984 */ /* 0x000eac0008000800 */
[C---:B-1----:R-:W-:Y:S03]  /*44bc0*/  HMMA.1688.F32.TF32 R28, R220.reuse, R206, R164 ;  /* 0x000000cedc1c723c */ /* 0x042fe600000810a4 */
        /* <DEDUP_REMOVED lines=8> */
[----:B-1----:R-:W-:Y:S01]  /*44c50*/  HMMA.1688.F32.TF32 R28, R220, R238, R152 ;  /* 0x000000eedc1c723c */ /* 0x002fe20000081098 */
[----:B------:R-:W-:Y:S07]  /*44c60*/  LDS R220, [R240+UR10+0x4480] ;  /* 0x0044800af0dc7984 */ /* 0x000fee0008000800 */
[C---:B------:R-:W-:Y:S01]  /*44c70*/  HMMA.1688.F32.TF32 R12, R224.reuse, R214, R12 ;  /* 0x000000d6e00c723c */ /* 0x040fe2000008100c */
[----:B------:R-:W-:Y:S07]  /*44c80*/  STL.64 [R1+0xc70], R36 ;  /* 0x000c702401007387 */ /* 0x000fee0000100a00 */
        /* <DEDUP_REMOVED lines=25> */
[----:B------:R-:W1:Y:S04]  /*44e20*/  LDL.LU R248, [R1+0x450] ;  /* 0x0004500001f87983 */ /* 0x000e680000300800 */
[----:B------:R-:W-:Y:S04]  /*44e30*/  STL.64 [R1+0x7f0], R8 ;  /* 0x0007f00801007387 */ /* 0x000fe80000100a00 */
[----:B------:R-:W-:Y:S04]  /*44e40*/  STL.64 [R1+0x7f8], R10 ;  /* 0x0007f80a01007387 */ /* 0x000fe80000100a00 */
[----:B------:R2:W-:Y:S04]  /*44e50*/  STL.64 [R1+0x520], R4 ;  /* 0x0005200401007387 */ /* 0x0005e80000100a00 */
[----:B------:R2:W-:Y:S04]  /*44e60*/  STL.64 [R1+0x528], R6 ;  /* 0x0005280601007387 */ /* 0x0005e80000100a00 */
[----:B------:R-:W1:Y:S04]  /*44e70*/  LDL.LU R249, [R1+0x454] ;  /* 0x0004540001f97983 */ /* 0x000e680000300800 */
[----:B------:R-:W1:Y:S04]  /*44e80*/  LDL.LU R250, [R1+0x458] ;  /* 0x0004580001fa7983 */ /* 0x000e680000300800 */
[----:B------:R-:W1:Y:S04]  /*44e90*/  LDL.LU R251, [R1+0x45c] ;  /* 0x00045c0001fb7983 */ /* 0x000e680000300800 */
[----:B------:R-:W3:Y:S04]  /*44ea0*/  LDL.LU R232, [R1+0x470] ;  /* 0x0004700001e87983 */ /* 0x000ee80000300800 */
        /* <DEDUP_REMOVED lines=63> */
[----:B------:R-:W-:Y:S04]  /*452a0*/  LDS R224, [R243+UR10+0x4480] ;  /* 0x0044800af3e07984 */ /* 0x000fe80008000800 */
[----:B------:R-:W-:Y:S04]  /*452b0*/  LDS R226, [R243+UR10+0x6480] ;  /* 0x0064800af3e27984 */ /* 0x000fe80008000800 */
[----:B------:R-:W-:Y:S04]  /*452c0*/  LDS R225, [R252+UR10+0x4480] ;  /* 0x0044800afce17984 */ /* 0x000fe80008000800 */
[----:B------:R-:W1:Y:S01]  /*452d0*/  LDS R227, [R252+UR10+0x6480] ;  /* 0x0064800afce37984 */ /* 0x000e620008000800 */
[C---:B--2---:R-:W-:Y:S08]  /*452e0*/  HMMA.1688.F32.TF32 R4, R216.reuse, R202, R4 ;  /* 0x000000cad804723c */ /* 0x044ff00000081004 */
[C---:B---3--:R-:W-:Y:S08]  /*452f0*/  HMMA.1688.F32.TF32 R12, R216.reuse, R210, R12 ;  /* 0x000000d2d80c723c */ /* 0x048ff0000008100c */
[C---:B----4-:R-:W-:Y:S08]  /*45300*/  HMMA.1688.F32.TF32 R16, R216.reuse, R214, R16 ;  /* 0x000000d6d810723c */ /* 0x050ff00000081010 */
[-C--:B------:R-:W-:Y:S08]  /*45310*/  HMMA.1688.F32.TF32 R20, R216, R190.reuse, R20 ;  /* 0x000000bed814723c */ /* 0x080ff00000081014 */
[C---:B------:R-:W-:Y:S08]  /*45320*/  HMMA.1688.F32.TF32 R32, R148.reuse, R190, R180 ;  /* 0x000000be9420723c */ /* 0x040ff000000810b4 */
[C---:B------:R-:W-:Y:S08]  /*45330*/  HMMA.1688.F32.TF32 R36, R148.reuse, R194, R184 ;  /* 0x000000c29424723c */ /* 0x040ff000000810b8 */
[C---:B------:R-:W-:Y:S11]  /*45340*/  HMMA.1688.F32.TF32 R28, R148.reuse, R214, R176 ;  /* 0x000000d6941c723c */ /* 0x040ff600000810b0 */
[----:B------:R-:W-:Y:S04]  /*45350*/  STL.64 [R1+0x1480], R36 ;  /* 0x0014802401007387 */ /* 0x000fe80000100a00 */
[----:B------:R2:W-:Y:S04]  /*45360*/  STL.64 [R1+0x1488], R38 ;  /* 0x0014882601007387 */ /* 0x0005e80000100a00 */
[----:B------:R-:W-:Y:S04]  /*45370*/  STL.64 [R1+0x1470], R32 ;  /* 0x0014702001007387 */ /* 0x000fe80000100a00 */
[----:B------:R3:W-:Y:S01]  /*45380*/  STL.64 [R1+0x1478], R34 ;  /* 0x0014782201007387 */ /* 0x0007e20000100a00 */
[----:B--2---:R-:W-:Y:S01]  /*45390*/  HMMA.1688.F32.TF32 R36, R148, R210, R172 ;  /* 0x000000d29424723c */ /* 0x004fe200000810ac */
[----:B------:R-:W-:-:S02]  /*453a0*/  IMAD.MOV.U32 R213, RZ, RZ, R30 ;  /* 0x000000ffffd57224 */ /* 0x000fc400078e001e */
[----:B------:R2:W-:Y:S01]  /*453b0*/  STL.64 [R1+0x1460], R28 ;  /* 0x0014601c01007387 */ /* 0x0005e20000100a00 */
[----:B------:R-:W-:-:S04]  /*453c0*/  MOV R212, R31 ;  /* 0x0000001f00d47202 */ /* 0x000fc80000000f00 */
[C---:B---3--:R-:W-:Y:S08]  /*453d0*/  HMMA.1688.F32.TF32 R32, R148.reuse, R206, R168 ;  /* 0x000000ce9420723c */ /* 0x048ff000000810a8 */
[C---:B--2---:R-:W-:Y:S03]  /*453e0*/  HMMA.1688.F32.TF32 R28, R148.reuse, R202, R164 ;  /* 0x000000ca941c723c */ /* 0x044fe600000810a4 */
[----:B------:R-:W-:Y:S04]  /*453f0*/  STL.64 [R1+0x1450], R36 ;  /* 0x0014502401007387 */ /* 0x000fe80000100a00 */
[----:B------:R2:W-:Y:S04]  /*45400*/  STL.64 [R1+0x1458], R38 ;  /* 0x0014582601007387 */ /* 0x0005e80000100a00 */
[----:B------:R-:W-:Y:S04]  /*45410*/  STL.64 [R1+0x1440], R32 ;  /* 0x0014402001007387 */ /* 0x000fe80000100a00 */
[----:B------:R3:W-:Y:S01]  /*45420*/  STL.64 [R1+0x1448], R34 ;  /* 0x0014482201007387 */ /* 0x0007e20000100a00 */
[C---:B--2---:R-:W-:Y:S03]  /*45430*/  HMMA.1688.F32.TF32 R36, R148.reuse, R198, R160 ;  /* 0x000000c69424723c */ /* 0x044fe600000810a0 */
[----:B------:R-:W-:Y:S04]  /*45440*/  STL.64 [R1+0x1430], R28 ;  /* 0x0014301c01007387 */ /* 0x000fe80000100a00 */
[----:B------:R2:W-:Y:S01]  /*45450*/  STL.64 [R1+0x1438], R30 ;  /* 0x0014381e01007387 */ /* 0x0005e20000100a00 */
[----:B---3--:R-:W-:Y:S03]  /*45460*/  HMMA.1688.F32.TF32 R32, R148, R238, R156 ;  /* 0x000000ee9420723c */ /* 0x008fe6000008109c */
[----:B------:R-:W-:Y:S04]  /*45470*/  LDS R148, [R240+UR10+0x4500] ;  /* 0x0045000af0947984 */ /* 0x000fe80008000800 */
[----:B------:R-:W-:Y:S01]  /*45480*/  LDS R150, [R240+UR10+0x6500] ;  /* 0x0065000af0967984 */ /* 0x000fe20008000800 */
[C---:B--2---:R-:W-:Y:S03]  /*45490*/  HMMA.1688.F32.TF32 R28, R216.reuse, R194, R152 ;  /* 0x000000c2d81c723c */ /* 0x044fe60000081098 */
[----:B------:R-:W-:Y:S05]  /*454a0*/  LDS R149, [R242+UR10+0x4500] ;  /* 0x0045000af2957984 */ /* 0x000fea0008000800 */
        /* <DEDUP_REMOVED lines=19> */
[----:B------:R-:W2:Y:S04]  /*455e0*/  LDS R151, [R242+UR10+0x6500] ;  /* 0x0065000af2977984 */ /* 0x000ea80008000800 */
[----:B------:R-:W-:Y:S01]  /*455f0*/  LDS R216, [R243+UR10+0x4500] ;  /* 0x0045000af3d87984 */ /* 0x000fe20008000800 */
[C---:B-1----:R-:W-:Y:S03]  /*45600*/  HMMA.1688.F32.TF32 R4, R220.reuse, R194, R248 ;  /* 0x000000c2dc04723c */ /* 0x042fe600000810f8 */
[----:B------:R-:W-:Y:S04]  /*45610*/  LDS R218, [R243+UR10+0x6500] ;  /* 0x0065000af3da7984 */ /* 0x000fe80008000800 */
[----:B------:R-:W-:Y:S04]  /*45620*/  STL.64 [R1+0x1060], R12 ;  /* 0x0010600c01007387 */ /* 0x000fe80000100a00 */
[----:B------:R-:W-:Y:S04]  /*45630*/  STL.64 [R1+0x1068], R14 ;  /* 0x0010680e01007387 */ /* 0x000fe80000100a00 */
[----:B------:R-:W3:Y:S04]  /*45640*/  LDL.LU R232, [R1+0x170] ;  /* 0x0001700001e87983 */ /* 0x000ee80000300800 */
[----:B------:R-:W-:Y:S04]  /*45650*/  STL.64 [R1+0xc50], R8 ;  /* 0x000c500801007387 */ /* 0x000fe80000100a00 */
[----:B------:R-:W-:Y:S04]  /*45660*/  STL.64 [R1+0xc58], R10 ;  /* 0x000c580a01007387 */ /* 0x000fe80000100a00 */
[----:B------:R1:W-:Y:S04]  /*45670*/  STL.64 [R1+0xc40], R4 ;  /* 0x000c400401007387 */ /* 0x0003e80000100a00 */
[----:B------:R4:W-:Y:S04]  /*45680*/  STL.64 [R1+0xc48], R6 ;  /* 0x000c480601007387 */ /* 0x0009e80000100a00 */
[----:B------:R-:W3:Y:S04]  /*45690*/  LDL.LU R233, [R1+0x174] ;  /* 0x0001740001e97983 */ /* 0x000ee80000300800 */
[----:B------:R-:W3:Y:S04]  /*456a0*/  LDL.LU R234, [R1+0x178] ;  /* 0x0001780001ea7983 */ /* 0x000ee80000300800 */
[----:B------:R-:W3:Y:S04]  /*456b0*/  LDL.LU R235, [R1+0x17c] ;  /* 0x00017c0001eb7983 */ /* 0x000ee80000300800 */
        /* <DEDUP_REMOVED lines=57> */
[----:B------:R-:W1:Y:S01]  /*45a50*/  LDS R219, [R252+UR10+0x6500] ;  /* 0x0065000afcdb7984 */ /* 0x000e620008000800 */
[----:B--2---:R-:W-:-:S15]  /*45a60*/  HMMA.1688.F32.TF32 R28, R220, R190, R176 ;  /* 0x000000bedc1c723c */ /* 0x004fde00000810b0 */
[----:B------:R-:W-:-:S04]  /*45a70*/  NOP ;  /* 0x0000000000007918 */ /* 0x000fc80000000000 */
[----:B------:R-:W-:Y:S01]  /*45a80*/  IMAD.MOV.U32 R188, RZ, RZ, R28 ;  /* 0x000000ffffbc7224 */ /* 0x000fe200078e001c */
[----:B------:R3:W-:Y:S01]  /*45a90*/  STL.64 [R1+0xc38], R30 ;  /* 0x000c381e01007387 */ /* 0x0007e20000100a00 */
[----:B------:R-:W-:Y:S02]  /*45aa0*/  IMAD.MOV.U32 R189, RZ, RZ, R29 ;  /* 0x000000ffffbd7224 */ /* 0x000fe400078e001d */
[----:B---3--:R-:W-:Y:S03]  /*45ab0*/  HMMA.1688.F32.TF32 R28, R220, R214, R172 ;  /* 0x000000d6dc1c723c */ /* 0x008fe600000810ac */
[----:B------:R-:W-:Y:S04]  /*45ac0*/  STL [R1+0x55bc], R189 ;  /* 0x0055bcbd01007387 */ /* 0x000fe80000100800 */
[----:B------:R-:W-:-:S12]  /*45ad0*/  STL [R1+0x55b8], R188 ;  /* 0x0055b8bc01007387 */ /* 0x000fd80000100800 */
[----:B------:R-:W-:Y:S01]  /*45ae0*/  MOV R192, R28 ;  /* 0x0000001c00c07202 */ /* 0x000fe20000000f00 */
[----:B------:R2:W-:Y:S01]  /*45af0*/  STL.64 [R1+0xc28], R30 ;  /* 0x000c281e01007387 */ /* 0x0005e20000100a00 */
[----:B------:R-:W-:Y:S02]  /*45b00*/  IMAD.MOV.U32 R193, RZ, RZ, R29 ;  /* 0x000000ffffc17224 */ /* 0x000fe400078e001d */
[----:B--2---:R-:W-:-:S15]  /*45b10*/  HMMA.1688.F32.TF32 R28, R220, R210, R168 ;  /* 0x000000d2dc1c723c */ /* 0x004fde00000810a8 */
[----:B------:R-:W-:-:S04]  /*45b20*/  NOP ;  /* 0x0000000000007918 */ /* 0x000fc80000000000 */
[----:B------:R-:W-:Y:S01]  /*45b30*/  IMAD.MOV.U32 R196, RZ, RZ, R28 ;  /* 0x000000ffffc47224 */ /* 0x000fe200078e001c */
[----:B------:R-:W-:Y:S01]  /*45b40*/  MOV R197, R29 ;  /* 0x0000001d00c57202 */ /* 0x000fe20000000f00 */
[----:B------:R-:W-:Y:S02]  /*45b50*/  IMAD.MOV.U32 R189, RZ, RZ, R30 ;  /* 0x000000ffffbd7224 */ /* 0x000fe400078e001e */
[----:B------:R-:W-:Y:S02]  /*45b60*/  IMAD.MOV.U32 R188, RZ, RZ, R31 ;  /* 0x000000ffffbc7224 */ /* 0x000fe400078e001f */
[C---:B----4-:R-:W-:Y:S08]  /*45b70*/  HMMA.1688.F32.TF32 R28, R220.reuse, R206, R164 ;  /* 0x000000cedc1c723c */ /* 0x050ff000000810a4 */
[C---:B------:R-:W-:Y:S08]  /*45b80*/  HMMA.1688.F32.TF32 R36, R220.reuse, R202, R160 ;  /* 0x000000cadc24723c */ /* 0x040ff000000810a0 */
[----:B------:R-:W-:Y:S03]  /*45b90*/  HMMA.1688.F32.TF32 R32, R220, R198, R156 ;  /* 0x000000c6dc20723c */ /* 0x000fe6000008109c */
[----:B------:R-:W-:Y:S01]  /*45ba0*/  MOV R200, R28 ;  /* 0x0000001c00c87202 */ /* 0x000fe20000000f00 */
[----:B------:R2:W-:Y:S01]  /*45bb0*/  STL.64 [R1+0xc08], R30 ;  /* 0x000c081e01007387 */ /* 0x0005e20000100a00 */
[----:B------:R-:W-:-:S03]  /*45bc0*/  IMAD.MOV.U32 R201, RZ, RZ, R29 ;  /* 0x000000ffffc97224 */ /* 0x000fc600078e001d */
[----:B------:R-:W-:Y:S08]  /*45bd0*/  HMMA.1688.F32.TF32 R20, R224, R194, R20 ;  /* 0x000000c2e014723c */ /* 0x000ff00000081014 */
[----:B--2---:R-:W-:Y:S08]  /*45be0*/  HMMA.1688.F32.TF32 R28, R220, R238, R152 ;  /* 0x000000eedc1c723c */ /* 0x004ff00000081098 */
        /* <DEDUP_REMOVED lines=14> */
[----:B------:R-:W-:-:S03]  /*45cd0*/  IMAD.MOV.U32 R209, RZ, RZ, R6 ;  /* 0x000000ffffd17224 */ /* 0x000fc600078e0006 */
[----:B------:R-:W-:Y:S01]  /*45ce0*/  STL.64 [R1+0x570], R12 ;  /* 0x0005700c01007387 */ /* 0x000fe20000100a00 */
[----:B------:R-:W-:-:S03]  /*45cf0*/  IMAD.MOV.U32 R208, RZ, RZ, R7 ;  /* 0x000000ffffd07224 */ /* 0x000fc600078e0007 */
[----:B------:R2:W-:Y:S04]  /*45d00*/  STL.64 [R1+0x578], R14 ;  /* 0x0005780e01007387 */ /* 0x0005e80000100a00 */
[----:B------:R-:W-:Y:S04]  /*45d10*/  STL.64 [R1+0x560], R8 ;  /* 0x0005600801007387 */ /* 0x000fe80000100a00 */
[----:B------:R3:W-:Y:S01]  /*45d20*/  STL.64 [R1+0x550], R4 ;  /* 0x0005500401007387 */ /* 0x0007e20000100a00 */
[----:B------:R-:W-:Y:S01]  /*45d30*/  IMAD.MOV.U32 R205, RZ, RZ, R10 ;  /* 0x000000ffffcd7224 */ /* 0x000fe200078e000a */
[----:B------:R-:W-:Y:S01]  /*45d40*/  MOV R204, R11 ;  /* 0x0000000b00cc7202 */ /* 0x000fe20000000f00 */
[C---:B--2---:R-:W-:Y:S01]  /*45d50*/  HMMA.1688.F32.TF32 R12, R224.reuse, R198, R232 ;  /* 0x000000c6e00c723c */ /* 0x044fe200000810e8 */
[----:B------:R-:W-:Y:S04]  /*45d60*/  LDS R220, [R240+UR10+0x4580] ;  /* 0x0045800af0dc7984 */ /* 0x000fe80008000800 */
[----:B------:R-:W-:Y:S03]  /*45d70*/  LDS R222, [R240+UR10+0x6580] ;  /* 0x0065800af0de7984 */ /* 0x000fe60008000800 */
[C---:B---3--:R-:W-:Y:S01]  /*45d80*/  HMMA.1688.F32.TF32 R4, R224.reuse, R202, R228 ;  /* 0x000000cae004723c */ /* 0x048fe200000810e4 */
[----:B------:R-:W-:Y:S04]  /*45d90*/  LDS R221, [R242+UR10+0x4580] ;  /* 0x0045800af2dd7984 */ /* 0x000fe80008000800 */
[----:B------:R-:W2:Y:S03]  /*45da0*/  LDS R223, [R242+UR10+0x6580] ;  /* 0x0065800af2df7984 */ /* 0x000ea60008000800 */
[----:B------:R-:W-:Y:S01]  /*45db0*/  HMMA.1688.F32.TF32 R8, R224, R238, R248 ;  /* 0x000000eee008723c */ /* 0x000fe200000810f8 */
[----:B------:R-:W-:Y:S04]  /*45dc0*/  LDS R224, [R243+UR10+0x4580] ;  /* 0x0045800af3e07984 */ /* 0x000fe80008000800 */
[----:B------:R-:W-:Y:S04]  /*45dd0*/  LDS R226, [R243+UR10+0x6580] ;  /* 0x0065800af3e27984 */ /* 0x000fe80008000800 */
[----:B------:R-:W-:Y:S04]  /*45de0*/  LDS R225, [R252+UR10+0x4580] ;  /* 0x0045800afce17984 */ /* 0x000fe80008000800 */
[----:B------:R3:W-:Y:S04]  /*45df0*/  STL.64 [R1+0x530], R4 ;  /* 0x0005300401007387 */ /* 0x0007e80000100a00 */
[----:B------:R4:W-:Y:S04]  /*45e00*/  STL.64 [R1+0x538], R6 ;  /* 0x0005380601007387 */ /* 0x0009e80000100a00 */
[----:B------:R-:W1:Y:S04]  /*45e10*/  LDS R227, [R252+UR10+0x6580] ;  /* 0x0065800afce37984 */ /* 0x000e680008000800 */
[----:B---3--:R-:W3:Y:S04]  /*45e20*/  LDL.LU R4, [R1] ;  /* 0x0000000001047983 */ /* 0x008ee80000300800 */
[----:B------:R-:W-:Y:S04]  /*45e30*/  STL.64 [R1+0x510], R12 ;  /* 0x0005100c01007387 */ /* 0x000fe80000100a00 */
[----:B------:R-:W-:Y:S04]  /*45e40*/  STL.64 [R1+0x518], R14 ;  /* 0x0005180e01007387 */ /* 0x000fe80000100a00 */
[----:B------:R2:W-:Y:S04]  /*45e50*/  STL.64 [R1+0x500], R8 ;  /* 0x0005000801007387 */ /* 0x0005e80000100a00 */
[----:B------:R1:W-:Y:S04]  /*45e60*/  STL.64 [R1+0x508], R10 ;  /* 0x0005080a01007387 */ /* 0x0003e80000100a00 */
[----:B------:R-:W3:Y:S04]  /*45e70*/  LDL.LU R5, [R1+0x4] ;  /* 0x0000040001057983 */ /* 0x000ee80000300800 */
[----:B----4-:R-:W3:Y:S04]  /*45e80*/  LDL.LU R6, [R1+0x8] ;  /* 0x0000080001067983 */ /* 0x010ee80000300800 */
[----:B------:R-:W3:Y:S04]  /*45e90*/  LDL.LU R7, [R1+0xc] ;  /* 0x00000c0001077983 */ /* 0x000ee80000300800 */
[----:B--2---:R-:W2:Y:S04]  /*45ea0*/  LDL.LU R8, [R1+0x130] ;  /* 0x0001300001087983 */ /* 0x004ea80000300800 */
[----:B------:R-:W2:Y:S04]  /*45eb0*/  LDL.LU R9, [R1+0x134] ;  /* 0x0001340001097983 */ /* 0x000ea80000300800 */
[----:B-1----:R-:W2:Y:S04]  /*45ec0*/  LDL.LU R10, [R1+0x138] ;  /* 0x00013800010a7983 */ /* 0x002ea80000300800 */
        /* <DEDUP_REMOVED lines=106> */
[C---:B---3--:R-:W-:Y:S08]  /*46570*/  HMMA.1688.F32.TF32 R40, R148.reuse, R206, R40 ;  /* 0x000000ce9428723c */ /* 0x048ff00000081028 */
[C---:B----4-:R-:W-:Y:S08]  /*46580*/  HMMA.1688.F32.TF32 R44, R148.reuse, R210, R44 ;  /* 0x000000d2942c723c */ /* 0x050ff0000008102c */
[C---:B------:R-:W-:Y:S08]  /*46590*/  HMMA.1688.F32.TF32 R52, R148.reuse, R190, R52 ;  /* 0x000000be9434723c */ /* 0x040ff00000081034 */
[C---:B------:R-:W-:Y:S08]  /*465a0*/  HMMA.1688.F32.TF32 R56, R148.reuse, R194, R56 ;  /* 0x000000c29438723c */ /* 0x040ff00000081038 */
[C---:B------:R-:W-:Y:S11]  /*465b0*/  HMMA.1688.F32.TF32 R48, R148.reuse, R214, R48 ;  /* 0x000000d69430723c */ /* 0x040ff60000081030 */
[----:B------:R-:W-:Y:S04]  /*465c0*/  STL.64 [R1+0x1410], R56 ;  /* 0x0014103801007387 */ /* 0x000fe80000100a00 */
[----:B------:R1:W-:Y:S01]  /*465d0*/  STL.64 [R1+0x1418], R58 ;  /* 0x0014183a01007387 */ /* 0x0003e20000100a00 */
[C---:B------:R-:W-:Y:S03]  /*465e0*/  HMMA.1688.F32.TF32 R140, R148.reuse, R198, R140 ;  /* 0x000000c6948c723c */ /* 0x040fe6000008108c */
[----:B-1----:R-:W2:Y:S04]  /*465f0*/  LDL.LU.64 R58, [R1+0x5788] ;  /* 0x00578800013a7983 */ /* 0x002ea80000300a00 */
[----:B------:R-:W2:Y:S04]  /*46600*/  LDL.LU.64 R56, [R1+0x5780] ;  /* 0x0057800001387983 */ /* 0x000ea80000300a00 */
[----:B------:R-:W-:Y:S04]  /*46610*/  STL.64 [R1+0x1400], R52 ;  /* 0x0014003401007387 */ /* 0x000fe80000100a00 */
[----:B------:R1:W-:Y:S01]  /*46620*/  STL.64 [R1+0x1408], R54 ;  /* 0x0014083601007387 */ /* 0x0003e20000100a00 */
[----:B------:R-:W-:Y:S03]  /*46630*/  HMMA.1688.F32.TF32 R148, R148, R238, R32 ;  /* 0x000000ee9494723c */ /* 0x000fe60000081020 */
[----:B-1----:R-:W3:Y:S04]  /*46640*/  LDL.LU.64 R54, [R1+0x5778] ;  /* 0x0057780001367983 */ /* 0x002ee80000300a00 */
[----:B------:R-:W3:Y:S04]  /*46650*/  LDL.LU.64 R52, [R1+0x5770] ;  /* 0x0057700001347983 */ /* 0x000ee80000300a00 */
[----:B------:R-:W-:Y:S04]  /*46660*/  STL.64 [R1+0x13f0], R48 ;  /* 0x0013f03001007387 */ /* 0x000fe80000100a00 */
[----:B------:R1:W-:Y:S04]  /*46670*/  STL.64 [R1+0x13f8], R50 ;  /* 0x0013f83201007387 */ /* 0x0003e80000100a00 */
[----:B-1----:R-:W4:Y:S04]  /*46680*/  LDL.LU.64 R50, [R1+0x5768] ;  /* 0x0057680001327983 */ /* 0x002f280000300a00 */
[----:B------:R-:W4:Y:S04]  /*46690*/  LDL.LU.64 R48, [R1+0x5760] ;  /* 0x0057600001307983 */ /* 0x000f280000300a00 */
        /* <DEDUP_REMOVED lines=16> */
[----:B------:R-:W2:Y:S04]  /*467a0*/  LDL.LU.64 R34, [R1+0x5718] ;  /* 0x0057180001227983 */ /* 0x000ea80000300a00 */
[----:B------:R-:W2:Y:S04]  /*467b0*/  LDL.LU.64 R32, [R1+0x5710] ;  /* 0x0057100001207983 */ /* 0x000ea80000300a00 */
[----:B------:R1:W-:Y:S04]  /*467c0*/  STL.64 [R1+0x1050], R148 ;  /* 0x0010509401007387 */ /* 0x0003e80000100a00 */
[----:B------:R1:W-:Y:S04]  /*467d0*/  STL.64 [R1+0x1058], R150 ;  /* 0x0010589601007387 */ /* 0x0003e80000100a00 */
[----:B-1----:R-:W2:Y:S04]  /*467e0*/  LDL.LU R148, [R1+0x240] ;  /* 0x0002400001947983 */ /* 0x002ea80000300800 */
[----:B------:R-:W2:Y:S04]  /*467f0*/  LDL.LU R149, [R1+0x244] ;  /* 0x0002440001957983 */ /* 0x000ea80000300800 */
[----:B------:R-:W2:Y:S04]  /*46800*/  LDL.LU R150, [R1+0x248] ;  /* 0x0002480001967983 */ /* 0x000ea80000300800 */
[----:B------:R-:W2:Y:S01]  /*46810*/  LDL.LU R151, [R1+0x24c] ;  /* 0x00024c0001977983 */ /* 0x000ea20000300800 */
        /* <DEDUP_REMOVED lines=8> */
[----:B-1----:R-:W3:Y:S04]  /*468a0*/  LDL.LU.64 R138, [R1+0x5708] ;  /* 0x00570800018a7983 */ /* 0x002ee80000300a00 */
[----:B------:R-:W3:Y:S04]  /*468b0*/  LDL.LU.64 R136, [R1+0x5700] ;  /* 0x0057000001887983 */ /* 0x000ee80000300a00 */
[----:B------:R-:W-:Y:S04]  /*468c0*/  STL.64 [R1+0x1030], R28 ;  /* 0x0010301c01007387 */ /* 0x000fe80000100a00 */
[----:B------:R1:W-:Y:S04]  /*468d0*/  STL.64 [R1+0x1038], R30 ;  /* 0x0010381e01007387 */ /* 0x0003e80000100a00 */
        /* <DEDUP_REMOVED lines=17> */
[----:B------:R-:W3:Y:S01]  /*469f0*/  LDL.LU.64 R248, [R1+0x56b0] ;  /* 0x0056b00001f87983 */ /* 0x000ee20000300a00 */
[----:B------:R-:W-:Y:S08]  /*46a00*/  HMMA.1688.F32.TF32 R184, R216, R238, R184 ;  /* 0x000000eed8b8723c */ /* 0x000ff000000810b8 */
[C---:B------:R-:W-:Y:S08]  /*46a10*/  HMMA.1688.F32.TF32 R180, R220.reuse, R194, R180 ;  /* 0x000000c2dcb4723c */ /* 0x040ff000000810b4 */
[C---:B------:R-:W-:Y:S08]  /*46a20*/  HMMA.1688.F32.TF32 R172, R220.reuse, R214, R172 ;  /* 0x000000d6dcac723c */ /* 0x040ff000000810ac */
[C---:B------:R-:W-:Y:S08]  /*46a30*/  HMMA.1688.F32.TF32 R168, R220.reuse, R210, R168 ;  /* 0x000000d2dca8723c */ /* 0x040ff000000810a8 */
[C---:B------:R-:W-:Y:S08]  /*46a40*/  HMMA.1688.F32.TF32 R160, R220.reuse, R202, R160 ;  /* 0x000000cadca0723c */ /* 0x040ff000000810a0 */
[----:B------:R-:W-:Y:S08]  /*46a50*/  HMMA.1688.F32.TF32 R156, R220, R198, R156 ;  /* 0x000000c6dc9c723c */ /* 0x000ff0000008109c */
[C---:B------:R-:W-:Y:S08]  /*46a60*/  HMMA.1688.F32.TF32 R20, R224.reuse, R194, R20 ;  /* 0x000000c2e014723c */ /* 0x040ff00000081014 */
[----:B------:R-:W-:Y:S08]  /*46a70*/  HMMA.1688.F32.TF32 R16, R224, R190, R16 ;  /* 0x000000bee010723c */ /* 0x000ff00000081010 */
[----:B--2---:R-:W-:Y:S01]  /*46a80*/  HMMA.1688.F32.TF32 R148, R216, R198, R148 ;  /* 0x000000c6d894723c */ /* 0x004fe20000081094 */
[----:B------:R-:W-:Y:S04]  /*46a90*/  LDS R216, [R243+UR10+0x4600] ;  /* 0x0046000af3d87984 */ /* 0x000fe80008000800 */
[----:B------:R-:W-:Y:S03]  /*46aa0*/  LDS R218, [R243+UR10+0x6600] ;  /* 0x0066000af3da7984 */ /* 0x000fe60008000800 */
[----:B------:R-:W-:Y:S01]  /*46ab0*/  HMMA.1688.F32.TF32 R12, R224, R214, R12 ;  /* 0x000000d6e00c723c */ /* 0x000fe2000008100c */
[----:B------:R-:W-:Y:S04]  /*46ac0*/  LDS R217, [R252+UR10+0x4600] ;  /* 0x0046000afcd97984 */ /* 0x000fe80008000800 */
[----:B------:R-:W1:Y:S06]  /*46ad0*/  LDS R219, [R252+UR10+0x6600] ;  /* 0x0066000afcdb7984 */ /* 0x000e6c0008000800 */
[----:B------:R-:W-:Y:S04]  /*46ae0*/  STL.64 [R1+0xfe0], R148 ;  /* 0x000fe09401007387 */ /* 0x000fe80000100a00 */
[----:B------:R2:W-:Y:S02]  /*46af0*/  STL.64 [R1+0xfe8], R150 ;  /* 0x000fe89601007387 */ /* 0x0005e40000100a00 */
[C---:B--2---:R-:W-:Y:S02]  /*46b00*/  HMMA.1688.F32.TF32 R148, R220.reuse, R190, R176 ;  /* 0x000000bedc94723c */ /* 0x044fe400000810b0 */
[----:B------:R-:W-:Y:S04]  /*46b10*/  STL.64 [R1+0xbd0], R184 ;  /* 0x000bd0b801007387 */ /* 0x000fe80000100a00 */
[----:B------:R-:W-:Y:S04]  /*46b20*/  STL.64 [R1+0xbd8], R186 ;  /* 0x000bd8ba01007387 */ /* 0x000fe80000100a00 */
[----:B------:R-:W-:Y:S04]  /*46b30*/  STL.64 [R1+0xbc0], R180 ;  /* 0x000bc0b401007387 */ /* 0x000fe80000100a00 */
[----:B------:R-:W-:Y:S05]  /*46b40*/  STL.64 [R1+0xbc8], R182 ;  /* 0x000bc8b601007387 */ /* 0x000fea0000100a00 */
[----:B------:R-:W-:Y:S04]  /*46b50*/  STL.64 [R1+0xbb0], R148 ;  /* 0x000bb09401007387 */ /* 0x000fe80000100a00 */
[----:B------:R2:W-:Y:S02]  /*46b60*/  STL.64 [R1+0xbb8], R150 ;  /* 0x000bb89601007387 */ /* 0x0005e40000100a00 */
[----:B--2---:R-:W-:Y:S02]  /*46b70*/  HMMA.1688.F32.TF32 R148, R220, R206, R164 ;  /* 0x000000cedc94723c */ /* 0x004fe400000810a4 */
[----:B------:R-:W-:Y:S04]  /*46b80*/  STL.64 [R1+0xba0], R172 ;  /* 0x000ba0ac01007387 */ /* 0x000fe80000100a00 */
[----:B------:R-:W-:Y:S04]  /*46b90*/  STL.64 [R1+0xba8], R174 ;  /* 0x000ba8ae01007387 */ /* 0x000fe80000100a00 */
[----:B------:R-:W-:Y:S04]  /*46ba0*/  STL.64 [R1+0xb90], R168 ;  /* 0x000b90a801007387 */ /* 0x000fe80000100a00 */
[----:B------:R-:W-:Y:S05]  /*46bb0*/  STL.64 [R1+0xb98], R170 ;  /* 0x000b98aa01007387 */ /* 0x000fea0000100a00 */
[----:B------:R-:W-:Y:S04]  /*46bc0*/  STL.64 [R1+0xb80], R148 ;  /* 0x000b809401007387 */ /* 0x000fe80000100a00 */
[----:B------:R2:W-:Y:S01]  /*46bd0*/  STL.64 [R1+0xb88], R150 ;  /* 0x000b889601007387 */ /* 0x0005e20000100a00 */
[----:B------:R-:W-:Y:S08]  /*46be0*/  HMMA.1688.F32.TF32 R8, R224, R210, R8 ;  /* 0x000000d2e008723c */ /* 0x000ff00000081008 */
[----:B--2---:R-:W-:Y:S01]  /*46bf0*/  HMMA.1688.F32.TF32 R148, R220, R238, R152 ;  /* 0x000000eedc94723c */ /* 0x004fe20000081098 */
        /* <DEDUP_REMOVED lines=14> */
[----:B------:R2:W-:Y:S04]  /*46ce0*/  STL.64 [R1+0x8a8], R10 ;  /* 0x0008a80a01007387 */ /* 0x0005e80000100a00 */
[----:B------:R-:W-:Y:S01]  /*46cf0*/  STL.64 [R1+0x8b0], R4 ;  /* 0x0008b00401007387 */ /* 0x000fe20000100a00 */
[C---:B---3--:R-:W-:Y:S03]  /*46d00*/  HMMA.1688.F32.TF32 R12, R224.reuse, R202, R248 ;  /* 0x000000cae00c723c */ /* 0x048fe600000810f8 */
[----:B------:R3:W-:Y:S04]  /*46d10*/  STL.64 [R1+0x8b8], R6 ;  /* 0x0008b80601007387 */ /* 0x0007e80000100a00 */
[----:B------:R-:W-:Y:S01]  /*46d20*/  LDS R148, [R240+UR10+0x4600] ;  /* 0x0046000af0947984 */ /* 0x000fe20008000800 */
[C---:B--2---:R-:W-:Y:S03]  /*46d30*/  HMMA.1688.F32.TF32 R8, R224.reuse, R198, R232 ;  /* 0x000000c6e008723c */ /* 0x044fe600000810e8 */
[----:B------:R-:W-:Y:S04]  /*46d40*/  LDS R150, [R240+UR10+0x6600] ;  /* 0x0066000af0967984 */ /* 0x000fe80008000800 */
[----:B------:R-:W-:Y:S01]  /*46d50*/  LDS R149, [R242+UR10+0x4600] ;  /* 0x0046000af2957984 */ /* 0x000fe20008000800 */
[----:B---3--:R-:W-:Y:S03]  /*46d60*/  HMMA.1688.F32.TF32 R4, R224, R238, R228 ;  /* 0x000000eee004723c */ /* 0x008fe600000810e4 */
[----:B------:R-:W2:Y:S04]  /*46d70*/  LDS R151, [R242+UR10+0x6600] ;  /* 0x0066000af2977984 */ /* 0x000ea80008000800 */
        /* <DEDUP_REMOVED lines=8> */
[----:B------:R-:W3:Y:S01]  /*46e00*/  LDL.LU R250, [R1+0x18] ;  /* 0x0000180001fa7983 */ /* 0x000ee20000300800 */
[----:B------:R-:W-:-:S03]  /*46e10*/  MOV R235, R241 ;  /* 0x000000f100eb7202 */ /* 0x000fc60000000f00 */
        /* <DEDUP_REMOVED lines=74> */
[C---:B---3--:R-:W-:Y:S08]  /*472c0*/  HMMA.1688.F32.TF32 R8, R216.reuse, R206, R8 ;  /* 0x000000ced808723c */ /* 0x048ff00000081008 */
[----:B----4-:R-:W-:Y:S08]  /*472d0*/  HMMA.1688.F32.TF32 R12, R216, R210, R12 ;  /* 0x000000d2d80c723c */ /* 0x010ff0000008100c */
[C---:B------:R-:W-:Y:S08]  /*472e0*/  HMMA.1688.F32.TF32 R164, R148.reuse, R202, R164 ;  /* 0x000000ca94a4723c */ /* 0x040ff000000810a4 */
[C---:B------:R-:W-:Y:S08]  /*472f0*/  HMMA.1688.F32.TF32 R168, R148.reuse, R206, R168 ;  /* 0x000000ce94a8723c */ /* 0x040ff000000810a8 */
[C---:B------:R-:W-:Y:S08]  /*47300*/  HMMA.1688.F32.TF32 R172, R148.reuse, R210, R172 ;  /* 0x000000d294ac723c */ /* 0x040ff000000810ac */
[C---:B------:R-:W-:Y:S08]  /*47310*/  HMMA.1688.F32.TF32 R180, R148.reuse, R190, R180 ;  /* 0x000000be94b4723c */ /* 0x040ff000000810b4 */
[C---:B------:R-:W-:Y:S08]  /*47320*/  HMMA.1688.F32.TF32 R184, R148.reuse, R194, R184 ;  /* 0x000000c294b8723c */ /* 0x040ff000000810b8 */
[C---:B------:R-:W-:Y:S11]  /*47330*/  HMMA.1688.F32.TF32 R176, R148.reuse, R214, R176 ;  /* 0x000000d694b0723c */ /* 0x040ff600000810b0 */
[----:B------:R-:W-:Y:S04]  /*47340*/  STL.64 [R1+0x13a0], R184 ;  /* 0x0013a0b801007387 */ /* 0x000fe80000100a00 */
[----:B------:R2:W-:Y:S01]  /*47350*/  STL.64 [R1+0x13a8], R186 ;  /* 0x0013a8ba01007387 */ /* 0x0005e20000100a00 */
[C---:B------:R-:W-:Y:S03]  /*47360*/  HMMA.1688.F32.TF32 R160, R148.reuse, R198, R160 ;  /* 0x000000c694a0723c */ /* 0x040fe600000810a0 */
[----:B--2---:R-:W2:Y:S04]  /*47370*/  LDL.LU.64 R186, [R1+0x56a0] ;  /* 0x0056a00001ba7983 */ /* 0x004ea80000300a00 */
[----:B------:R-:W2:Y:S04]  /*47380*/  LDL.LU.64 R184, [R1+0x5698] ;  /* 0x0056980001b87983 */ /* 0x000ea80000300a00 */
[----:B------:R-:W-:Y:S04]  /*47390*/  STL.64 [R1+0x1390], R180 ;  /* 0x001390b401007387 */ /* 0x000fe80000100a00 */
[----:B------:R3:W-:Y:S01]  /*473a0*/  STL.64 [R1+0x1398], R182 ;  /* 0x001398b601007387 */ /* 0x0007e20000100a00 */
[----:B------:R-:W-:Y:S03]  /*473b0*/  HMMA.1688.F32.TF32 R148, R148, R238, R156 ;  /* 0x000000ee9494723c */ /* 0x000fe6000008109c */
[----:B---3--:R-:W3:Y:S04]  /*473c0*/  LDL.LU.64 R182, [R1+0x5690] ;  /* 0x0056900001b67983 */ /* 0x008ee80000300a00 */
[----:B------:R-:W3:Y:S04]  /*473d0*/  LDL.LU.64 R180, [R1+0x5688] ;  /* 0x0056880001b47983 */ /* 0x000ee80000300a00 */
[----:B------:R-:W-:Y:S04]  /*473e0*/  STL.64 [R1+0x1380], R176 ;  /* 0x001380b001007387 */ /* 0x000fe80000100a00 */
[----:B------:R4:W-:Y:S04]  /*473f0*/  STL.64 [R1+0x1388], R178 ;  /* 0x001388b201007387 */ /* 0x0009e80000100a00 */
[----:B----4-:R-:W4:Y:S04]  /*47400*/  LDL.LU.64 R178, [R1+0x5680] ;  /* 0x0056800001b27983 */ /* 0x010f280000300a00 */
        /* <DEDUP_REMOVED lines=18> */
[----:B------:R-:W2:Y:S04]  /*47530*/  LDL.LU.64 R158, [R1+0x5630] ;  /* 0x00563000019e7983 */ /* 0x000ea80000300a00 */
[----:B------:R-:W2:Y:S04]  /*47540*/  LDL.LU.64 R156, [R1+0x5628] ;  /* 0x00562800019c7983 */ /* 0x000ea80000300a00 */
[----:B------:R1:W-:Y:S04]  /*47550*/  STL.64 [R1+0xfd0], R148 ;  /* 0x000fd09401007387 */ /* 0x0003e80000100a00 */
[----:B------:R1:W-:Y:S01]  /*47560*/  STL.64 [R1+0xfd8], R150 ;  /* 0x000fd89601007387 */ /* 0x0003e20000100a00 */
[C---:B------:R-:W-:Y:S03]  /*47570*/  HMMA.1688.F32.TF32 R20, R216.reuse, R190, R20 ;  /* 0x000000bed814723c */ /* 0x040fe60000081014 */
[----:B-1----:R-:W2:Y:S04]  /*47580*/  LDL.LU R148, [R1+0x40] ;  /* 0x0000400001947983 */ /* 0x002ea80000300800 */
[----:B------:R-:W2:Y:S04]  /*47590*/  LDL.LU R149, [R1+0x44] ;  /* 0x0000440001957983 */ /* 0x000ea80000300800 */
[----:B------:R-:W2:Y:S01]  /*475a0*/  LDL.LU R150, [R1+0x48] ;  /* 0x0000480001967983 */ /* 0x000ea20000300800 */
[----:B------:R-:W-:Y:S01]  /*475b0*/  HMMA.1688.F32.TF32 R16, R216, R214, R16 ;  /* 0x000000d6d810723c */ /* 0x000fe20000081010 */
[----:B------:R-:W-:-:S02]  /*475c0*/  IMAD.MOV.U32 R151, RZ, RZ, R241 ;  /* 0x000000ffff977224 */ /* 0x000fc400078e00f1 */
[----:B------:R-:W3:Y:S04]  /*475d0*/  LDL.LU R241, [R1+0x5620] ;  /* 0x0056200001f17983 */ /* 0x000ee80000300800 */
        /* <DEDUP_REMOVED lines=24> */
[----:B--2---:R-:W-:-:S15]  /*47760*/  HMMA.1688.F32.TF32 R148, R216, R198, R148 ;  /* 0x000000c6d894723c */ /* 0x004fde0000081094 */
[----:B------:R-:W-:-:S04]  /*47770*/  NOP ;  /* 0x0000000000007918 */ /* 0x000fc80000000000 */
[----:B------:R-:W-:Y:S04]  /*47780*/  STL.64 [R1+0xf60], R148 ;  /* 0x000f609401007387 */ /* 0x000fe80000100a00 */
[----:B------:R1:W-:Y:S02]  /*47790*/  STL.64 [R1+0xf68], R150 ;  /* 0x000f689601007387 */ /* 0x0003e40000100a00 */
[----:B-1----:R-:W-:Y:S08]  /*477a0*/  HMMA.1688.F32.TF32 R148, R216, R238, R228 ;  /* 0x000000eed894723c */ /* 0x002ff000000810e4 */
[C---:B------:R-:W-:Y:S08]  /*477b0*/  HMMA.1688.F32.TF32 R228, R220.reuse, R194, R232 ;  /* 0x000000c2dce4723c */ /* 0x040ff000000810e8 */
[C---:B------:R-:W-:Y:S03]  /*477c0*/  HMMA.1688.F32.TF32 R216, R220.reuse, R190, R248 ;  /* 0x000000bedcd8723c */ /* 0x040fe600000810f8 */
[----:B------:R-:W-:Y:S04]  /*477d0*/  STL.64 [R1+0xac0], R148 ;  /* 0x000ac09401007387 */ /* 0x000fe80000100a00 */
[----:B------:R3:W-:Y:S04]  /*477e0*/  STL.64 [R1+0xac8], R150 ;  /* 0x000ac89601007387 */ /* 0x0007e80000100a00 */
[----:B------:R-:W-:Y:S04]  /*477f0*/  STL.64 [R1+0xab0], R228 ;  /* 0x000ab0e401007387 */ /* 0x000fe80000100a00 */
[----:B------:R-:W-:Y:S04]  /*47800*/  STL.64 [R1+0xab8], R230 ;  /* 0x000ab8e601007387 */ /* 0x000fe80000100a00 */
[----:B------:R-:W-:Y:S04]  /*47810*/  STL.64 [R1+0xaa0], R216 ;  /* 0x000aa0d801007387 */ /* 0x000fe80000100a00 */
[----:B------:R-:W-:Y:S01]  /*47820*/  STL.64 [R1+0xaa8], R218 ;  /* 0x000aa8da01007387 */ /* 0x000fe20000100a00 */
[C---:B---3--:R-:W-:Y:S08]  /*47830*/  HMMA.1688.F32.TF32 R148, R220.reuse, R214, R4 ;  /* 0x000000d6dc94723c */ /* 0x048ff00000081004 */
[C---:B------:R-:W-:Y:S08]  /*47840*/  HMMA.1688.F32.TF32 R4, R220.reuse, R210, R8 ;  /* 0x000000d2dc04723c */ /* 0x040ff00000081008 */
[C---:B------:R-:W-:Y:S03]  /*47850*/  HMMA.1688.F32.TF32 R8, R220.reuse, R206, R12 ;  /* 0x000000cedc08723c */ /* 0x040fe6000008100c */
[----:B------:R-:W-:Y:S04]  /*47860*/  STL.64 [R1+0xb10], R148 ;  /* 0x000b109401007387 */ /* 0x000fe80000100a00 */
[----:B------:R-:W-:Y:S01]  /*47870*/  STL.64 [R1+0xb18], R150 ;  /* 0x000b189601007387 */ /* 0x000fe20000100a00 */
[C---:B------:R-:W-:Y:S03]  /*47880*/  HMMA.1688.F32.TF32 R12, R220.reuse, R202, R16 ;  /* 0x000000cadc0c723c */ /* 0x040fe60000081010 */
[----:B------:R-:W-:Y:S04]  /*47890*/  STL.64 [R1+0xb00], R4 ;  /* 0x000b000401007387 */ /* 0x000fe80000100a00 */
[----:B------:R1:W-:Y:S04]  /*478a0*/  STL.64 [R1+0xb08], R6 ;  /* 0x000b080601007387 */ /* 0x0003e80000100a00 */
[----:B------:R-:W-:Y:S04]  /*478b0*/  STL.64 [R1+0xaf0], R8 ;  /* 0x000af00801007387 */ /* 0x000fe80000100a00 */
[----:B------:R2:W-:Y:S01]  /*478c0*/  STL.64 [R1+0xaf8], R10 ;  /* 0x000af80a01007387 */ /* 0x0005e20000100a00 */
[C---:B-1----:R-:W-:Y:S03]  /*478d0*/  HMMA.1688.F32.TF32 R4, R220.reuse, R198, R20 ;  /* 0x000000c6dc04723c */ /* 0x042fe60000081014 */
[----:B------:R-:W-:Y:S04]  /*478e0*/  LDS R16, [R240+UR10+0x4780] ;  /* 0x0047800af0107984 */ /* 0x000fe80008000800 */
[----:B------:R-:W-:Y:S01]  /*478f0*/  LDS R18, [R240+UR10+0x6780] ;  /* 0x0067800af0127984 */ /* 0x000fe20008000800 */
[----:B--2---:R-:W-:Y:S03]  /*47900*/  HMMA.1688.F32.TF32 R8, R220, R238, R152 ;  /* 0x000000eedc08723c */ /* 0x004fe60000081098 */
[----:B------:R-:W-:Y:S04]  /*47910*/  STL.64 [R1+0xae0], R12 ;  /* 0x000ae00c01007387 */ /* 0x000fe80000100a00 */
[----:B------:R1:W-:Y:S04]  /*47920*/  STL.64 [R1+0xae8], R14 ;  /* 0x000ae80e01007387 */ /* 0x0003e80000100a00 */
[----:B------:R-:W-:Y:S04]  /*47930*/  LDS R17, [R242+UR10+0x4780] ;  /* 0x0047800af2117984 */ /* 0x000fe80008000800 */
[----:B------:R-:W-:Y:S01]  /*47940*/  STL.64 [R1+0xad0], R4 ;  /* 0x000ad00401007387 */ /* 0x000fe20000100a00 */
[C---:B-1----:R-:W-:Y:S03]  /*47950*/  HMMA.1688.F32.TF32 R12, R224.reuse, R194, R156 ;  /* 0x000000c2e00c723c */ /* 0x042fe6000008109c */
[----:B------:R1:W-:Y:S04]  /*47960*/  STL.64 [R1+0xad8], R6 ;  /* 0x000ad80601007387 */ /* 0x0003e80000100a00 */
[----:B------:R-:W-:Y:S04]  /*47970*/  STL.64 [R1+0x960], R8 ;  /* 0x0009600801007387 */ /* 0x000fe80000100a00 */
[----:B------:R2:W-:Y:S01]  /*47980*/  STL.64 [R1+0x968], R10 ;  /* 0x0009680a01007387 */ /* 0x0005e20000100a00 */
[C---:B-1----:R-:W-:Y:S03]  /*47990*/  HMMA.1688.F32.TF32 R4, R224.reuse, R190, R160 ;  /* 0x000000bee004723c */ /* 0x042fe600000810a0 */
[----:B------:R-:W-:Y:S05]  /*479a0*/  LDS R19, [R242+UR10+0x6780] ;  /* 0x0067800af2137984 */ /* 0x000fea0008000800 */
[C---:B--2---:R-:W-:Y:S01]  /*479b0*/  HMMA.1688.F32.TF32 R8, R224.reuse, R214, R164 ;  /* 0x000000d6e008723c */ /* 0x044fe200000810a4 */
[----:B------:R-:W-:Y:S04]  /*479c0*/  STL.64 [R1+0x950], R12 ;  /* 0x0009500c01007387 */ /* 0x000fe80000100a00 */
[----:B------:R1:W-:Y:S06]  /*479d0*/  STL.64 [R1+0x958], R14 ;  /* 0x0009580e01007387 */ /* 0x0003ec0000100a00 */
[----:B------:R-:W-:Y:S04]  /*479e0*/  STL.64 [R1+0x940], R4 ;  /* 0x0009400401007387 */ /* 0x000fe80000100a00 */
[----:B------:R2:W-:Y:S01]  /*479f0*/  STL.64 [R1+0x948], R6 ;  /* 0x0009480601007387 */ /* 0x0005e20000100a00 */
[C---:B-1----:R-:W-:Y:S03]  /*47a00*/  HMMA.1688.F32.TF32 R12, R224.reuse, R210, R168 ;  /* 0x000000d2e00c723c */ /* 0x042fe600000810a8 */
[----:B------:R-:W-:Y:S04]  /*47a10*/  STL.64 [R1+0x930], R8 ;  /* 0x0009300801007387 */ /* 0x000fe80000100a00 */
[----:B------:R4:W-:Y:S01]  /*47a20*/  STL.64 [R1+0x938], R10 ;  /* 0x0009380a01007387 */ /* 0x0009e20000100a00 */
[C---:B--2---:R-:W-:Y:S08]  /*47a30*/  HMMA.1688.F32.TF32 R4, R224.reuse, R206, R172 ;  /* 0x000000cee004723c */ /* 0x044ff000000810ac */
[C---:B----4-:R-:W-:Y:S03]  /*47a40*/  HMMA.1688.F32.TF32 R8, R224.reuse, R202, R176 ;  /* 0x000000cae008723c */ /* 0x050fe600000810b0 */
[----:B------:R-:W-:Y:S04]  /*47a50*/  STL.64 [R1+0x920], R12 ;  /* 0x0009200c01007387 */ /* 0x000fe80000100a00 */
[----:B------:R1:W-:Y:S04]  /*47a60*/  STL.64 [R1+0x928], R14 ;  /* 0x0009280e01007387 */ /* 0x0003e80000100a00 */
        /* <DEDUP_REMOVED lines=8> */
[C---:B-1----:R-:W-:Y:S08]  /*47af0*/  HMMA.1688.F32.TF32 R12, R224.reuse, R198, R180 ;  /* 0x000000c6e00c723c */ /* 0x042ff000000810b4 */
[----:B--2---:R-:W-:Y:S11]  /*47b00*/  HMMA.1688.F32.TF32 R4, R224, R238, R184 ;  /* 0x000000eee004723c */ /* 0x004ff600000810b8 */
[----:B------:R-:W-:Y:S04]  /*47b10*/  STL.64 [R1+0x8f0], R12 ;  /* 0x0008f00c01007387 */ /* 0x000fe80000100a00 */
[----:B------:R-:W-:Y:S01]  /*47b20*/  STL.64 [R1+0x8f8], R14 ;  /* 0x0008f80e01007387 */ /* 0x000fe20000100a00 */
[C---:B---3--:R-:W-:Y:S03]  /*47b30*/  HMMA.1688.F32.TF32 R20, R8.reuse, R194, R144 ;  /* 0x000000c20814723c */ /* 0x048fe60000081090 */
[----:B------:R-:W-:Y:S04]  /*47b40*/  STL.64 [R1+0x8e0], R4 ;  /* 0x0008e00401007387 */ /* 0x000fe80000100a00 */
[----:B------:R-:W-:Y:S01]  /*47b50*/  STL.64 [R1+0x8e8], R6 ;  /* 0x0008e80601007387 */ /* 0x000fe20000100a00 */
[C---:B------:R-:W-:Y:S03]  /*47b60*/  HMMA.1688.F32.TF32 R28, R8.reuse, R190, R28 ;  /* 0x000000be081c723c */ /* 0x040fe6000008101c */
[----:B------:R-:W-:Y:S04]  /*47b70*/  LDS R12, [R243+UR10+0x4700] ;  /* 0x0047000af30c7984 */ /* 0x000fe80008000800 */
[----:B------:R-:W-:Y:S01]  /*47b80*/  LDS R14, [R243+UR10+0x6700] ;  /* 0x0067000af30e7984 */ /* 0x000fe20008000800 */
[C---:B------:R-:W-:Y:S03]  /*47b90*/  HMMA.1688.F32.TF32 R136, R8.reuse, R214, R136 ;  /* 0x000000d60888723c */ /* 0x040fe60000081088 */
[----:B------:R-:W-:Y:S04]  /*47ba0*/  LDS R13, [R252+UR10+0x4700] ;  /* 0x0047000afc0d7984 */ /* 0x000fe80008000800 */
[----:B------:R-:W-:Y:S04]  /*47bb0*/  STL.64 [R1+0x1330], R20 ;  /* 0x0013301401007387 */ /* 0x000fe80000100a00 */
[----:B------:R1:W-:Y:S04]  /*47bc0*/  STL.64 [R1+0x1338], R22 ;  /* 0x0013381601007387 */ /* 0x0003e80000100a00 */
[----:B------:R-:W2:Y:S04]  /*47bd0*/  LDS R15, [R252+UR10+0x6700] ;  /* 0x0067000afc0f7984 */ /* 0x000ea80008000800 */
[----:B------:R-:W-:Y:S01]  /*47be0*/  LDS R4, [R243+UR10+0x4780] ;  /* 0x0047800af3047984 */ /* 0x000fe20008000800 */
[C---:B-1----:R-:W-:Y:S03]  /*47bf0*/  HMMA.1688.F32.TF32 R20, R8.reuse, R210, R32 ;  /* 0x000000d20814723c */ /* 0x042fe60000081020 */
[----:B------:R-:W-:Y:S04]  /*47c00*/  STL.64 [R1+0x1320], R28 ;  /* 0x0013201c01007387 */ /* 0x000fe80000100a00 */
[----:B------:R1:W-:Y:S04]  /*47c10*/  STL.64 [R1+0x1328], R30 ;  /* 0x0013281e01007387 */ /* 0x0003e80000100a00 */
[----:B------:R-:W-:Y:S01]  /*47c20*/  STL.64 [R1+0x1310], R136 ;  /* 0x0013108801007387 */ /* 0x000fe20000100a00 */
[C---:B------:R-:W-:Y:S03]  /*47c30*/  HMMA.1688.F32.TF32 R32, R8.reuse, R202, R36 ;  /* 0x000000ca0820723c */ /* 0x040fe60000081024 */
[----:B------:R-:W-:Y:S04]  /*47c40*/  STL.64 [R1+0x1318], R138 ;  /* 0x0013188a01007387 */ /* 0x000fe80000100a00 */
[----:B------:R-:W-:Y:S01]  /*47c50*/  LDS R6, [R243+UR10+0x6780] ;  /* 0x0067800af3067984 */ /* 0x000fe20008000800 */
[C---:B-1----:R-:W-:Y:S03]  /*47c60*/  HMMA.1688.F32.TF32 R28, R8.reuse, R206, R140 ;  /* 0x000000ce081c723c */ /* 0x042fe6000008108c */
[----:B------:R-:W-:Y:S04]  /*47c70*/  STL.64 [R1+0x1300], R20 ;  /* 0x0013001401007387 */ /* 0x000fe80000100a00 */
[----:B------:R1:W-:Y:S04]  /*47c80*/  STL.64 [R1+0x1308], R22 ;  /* 0x0013081601007387 */ /* 0x0003e80000100a00 */
[----:B------:R-:W-:Y:S04]  /*47c90*/  LDS R5, [R252+UR10+0x4780] ;  /* 0x0047800afc057984 */ /* 0x000fe80008000800 */
[----:B------:R-:W3:Y:S01]  /*47ca0*/  LDS R7, [R252+UR10+0x6780] ;  /* 0x0067800afc077984 */ /* 0x000ee20008000800 */
[C---:B-1----:R-:W-:Y:S03]  /*47cb0*/  HMMA.1688.F32.TF32 R20, R8.reuse, R198, R40 ;  /* 0x000000c60814723c */ /* 0x042fe60000081028 */
[----:B------:R-:W-:Y:S04]  /*47cc0*/  STL.64 [R1+0x12f0], R28 ;  /* 0x0012f01c01007387 */ /* 0x000fe80000100a00 */
[----:B------:R1:W-:Y:S04]  /*47cd0*/  STL.64 [R1+0x12f8], R30 ;  /* 0x0012f81e01007387 */ /* 0x0003e80000100a00 */
[----:B------:R-:W-:Y:S04]  /*47ce0*/  STL.64 [R1+0x12e0], R32 ;  /* 0x0012e02001007387 */ /* 0x000fe80000100a00 */
[----:B------:R-:W-:Y:S01]  /*47cf0*/  STL.64 [R1+0x12e8], R34 ;  /* 0x0012e82201007387 */ /* 0x000fe20000100a00 */
[----:B-1----:R-:W-:Y:S03]  /*47d00*/  HMMA.1688.F32.TF32 R28, R8, R238, R44 ;  /* 0x000000ee081c723c */ /* 0x002fe6000008102c */
        /* <DEDUP_REMOVED lines=21> */
[----:B-1----:R-:W-:Y:S08]  /*47e60*/  HMMA.1688.F32.TF32 R20, R12, R238, R76 ;  /* 0x000000ee0c14723c */ /* 0x002ff0000008104c */
[C---:B------:R-:W-:Y:S01]  /*47e70*/  HMMA.1688.F32.TF32 R12, R16.reuse, R194, R80 ;  /* 0x000000c2100c723c */ /* 0x040fe20000081050 */
        /* <DEDUP_REMOVED lines=31> */
[C---:B---3--:R-:W-:Y:S08]  /*48070*/  HMMA.1688.F32.TF32 R16, R4.reuse, R194, R112 ;  /* 0x000000c20410723c */ /* 0x048ff00000081070 */
        /* <DEDUP_REMOVED lines=9> */
[C---:B------:R-:W-:Y:S01]  /*48110*/  HMMA.1688.F32.TF32 R244, R4.reuse, R198, R244 ;  /* 0x000000c604f4723c */ /* 0x040fe200000810f4 */
[----:B------:R-:W-:Y:S01]  /*48120*/  IMAD.MOV.U32 R21, RZ, RZ, R3 ;  /* 0x000000ffff157224 */ /* 0x000fe200078e0003 */
[----:B------:R-:W-:Y:S01]  /*48130*/  MOV R22, R2 ;  /* 0x0000000200167202 */ /* 0x000fe20000000f00 */
[----:B------:R-:W-:Y:S01]  /*48140*/  IMAD.MOV.U32 R23, RZ, RZ, R0 ;  /* 0x000000ffff177224 */ /* 0x000fe200078e0000 */
[----:B------:R-:W-:Y:S04]  /*48150*/  LDS R214, [R240+UR10+0xa480] ;  /* 0x00a4800af0d67984 */ /* 0x000fe80008000800 */
[C---:B-1----:R-:W-:Y:S01]  /*48160*/  HMMA.1688.F32.TF32 R12, R4.reuse, R206, R128 ;  /* 0x000000ce040c723c */ /* 0x042fe20000081080 */
[----:B------:R-:W-:Y:S04]  /*48170*/  STL.64 [R1+0x820], R8 ;  /* 0x0008200801007387 */ /* 0x000fe80000100a00 */
[----:B------:R1:W-:Y:S04]  /*48180*/  STL.64 [R1+0x828], R10 ;  /* 0x0008280a01007387 */ /* 0x0003e80000100a00 */
[----:B------:R-:W-:Y:S04]  /*48190*/  STL.64 [R1+0x7c0], R16 ;  /* 0x0007c01001007387 */ /* 0x000fe80000100a00 */
[----:B------:R-:W-:Y:S01]  /*481a0*/  STL.64 [R1+0x7c8], R18 ;  /* 0x0007c81201007387 */ /* 0x000fe20000100a00 */
[C---:B------:R-:W-:Y:S03]  /*481b0*/  HMMA.1688.F32.TF32 R236, R4.reuse, R238, R24 ;  /* 0x000000ee04ec723c */ /* 0x040fe60000081018 */
[----:B------:R-:W-:Y:S04]  /*481c0*/  LDS R16, [R240+UR10+0x8000] ;  /* 0x0080000af0107984 */ /* 0x000fe80008000800 */
[----:B------:R2:W-:Y:S01]  /*481d0*/  STL.64 [R1+0x200], R12 ;  /* 0x0002000c01007387 */ /* 0x0005e20000100a00 */
[----:B-1----:R-:W-:Y:S03]  /*481e0*/  HMMA.1688.F32.TF32 R8, R4, R202, R132 ;  /* 0x000000ca0408723c */ /* 0x002fe60000081084 */
[----:B------:R-:W-:Y:S04]  /*481f0*/  LDS R18, [R240+UR10+0xa000] ;  /* 0x00a0000af0127984 */ /* 0x000fe80008000800 */
[----:B------:R-:W-:Y:S01]  /*48200*/  LDS R17, [R242+UR10+0x8000] ;  /* 0x0080000af2117984 */ /* 0x000fe20008000800 */
[----:B--2---:R-:W-:-:S03]  /*48210*/  LOP3.LUT R12, R241, 0x40, RZ, 0x3c, !PT ;  /* 0x00000040f10c7812 */ /* 0x004fc600078e3cff */
[----:B------:R-:W-:Y:S04]  /*48220*/  STL.64 [R1+0x208], R14 ;  /* 0x0002080e01007387 */ /* 0x000fe80000100a00 */
[----:B------:R-:W1:Y:S04]  /*48230*/  LDSM.16.M88.4 R92, [R12+UR11+0x40800] ;  /* 0x0408000b0c5c783b */ /* 0x000e680008000200 */
[----:B------:R-:W2:Y:S04]  /*48240*/  LDSM.16.M88.4 R96, [R12+UR11+0x41000] ;  /* 0x0410000b0c60783b */ /* 0x000ea80008000200 */
[----:B------:R-:W3:Y:S04]  /*48250*/  LDSM.16.M88.4 R100, [R12+UR11+0x41800] ;  /* 0x0418000b0c64783b */ /* 0x000ee80008000200 */
[----:B------:R-:W4:Y:S04]  /*48260*/  LDSM.16.M88.4 R104, [R12+UR11+0x42000] ;  /* 0x0420000b0c68783b */ /* 0x000f280008000200 */
[----:B------:R-:W1:Y:S04]  /*48270*/  LDSM.16.M88.4 R108, [R12+UR11+0x42800] ;  /* 0x0428000b0c6c783b */ /* 0x000e680008000200 */
[----:B------:R-:W2:Y:S04]  /*48280*/  LDSM.16.M88.4 R112, [R12+UR11+0x43000] ;  /* 0x0430000b0c70783b */ /* 0x000ea80008000200 */
        /* <DEDUP_REMOVED lines=10> */
[----:B--2---:R-:W-:Y:S04]  /*48330*/  STL [R1+0x5500], R98 ;  /* 0x0055006201007387 */ /* 0x004fe80000100800 */
[----:B------:R-:W-:Y:S04]  /*48340*/  STL [R1+0x54fc], R99 ;  /* 0x0054fc6301007387 */ /* 0x000fe80000100800 */
[----:B---3--:R-:W-:Y:S04]  /*48350*/  STL [R1+0x5504], R102 ;  /* 0x0055046601007387 */ /* 0x008fe80000100800 */
[----:B------:R-:W-:Y:S04]  /*48360*/  STL [R1+0x54f8], R103 ;  /* 0x0054f86701007387 */ /* 0x000fe80000100800 */
[----:B----4-:R-:W-:Y:S04]  /*48370*/  STL [R1+0x5514], R106 ;  /* 0x0055146a01007387 */ /* 0x010fe80000100800 */
[----:B------:R-:W-:Y:S04]  /*48380*/  STL [R1+0x5510], R107 ;  /* 0x0055106b01007387 */ /* 0x000fe80000100800 */
[----:B------:R-:W-:Y:S04]  /*48390*/  STL [R1+0x551c], R110 ;  /* 0x00551c6e01007387 */ /* 0x000fe80000100800 */
[----:B------:R-:W-:Y:S04]  /*483a0*/  STL [R1+0x5518], R111 ;  /* 0x0055186f01007387 */ /* 0x000fe80000100800 */
[----:B------:R-:W-:Y:S04]  /*483b0*/  STL [R1+0x5524], R114 ;  /* 0x0055247201007387 */ /* 0x000fe80000100800 */
[----:B------:R-:W-:Y:S04]  /*483c0*/  STL [R1+0x5520], R115 ;  /* 0x0055207301007387 */ /* 0x000fe80000100800 */
        /* <DEDUP_REMOVED lines=17> */
[----:B------:R-:W-:Y:S04]  /*484e0*/  LDSM.16.M88.4 R88, [R12+UR11+0x40000] ;  /* 0x0400000b0c58783b */ /* 0x000fe80008000200 */
[----:B------:R-:W1:Y:S04]  /*484f0*/  LDSM.16.M88.4 R116, [R12+UR11+0x43800] ;  /* 0x0438000b0c74783b */ /* 0x000e680008000200 */
        /* <DEDUP_REMOVED lines=8> */
[----:B------:R-:W2:Y:S04]  /*48580*/  LDS R11, [R252+UR10+0xa000] ;  /* 0x00a0000afc0b7984 */ /* 0x000ea80008000800 */
[----:B-1----:R-:W-:Y:S04]  /*48590*/  STL [R1+0x552c], R118 ;  /* 0x00552c7601007387 */ /* 0x002fe80000100800 */
[----:B------:R-:W-:Y:S04]  /*485a0*/  STL [R1+0x5528], R119 ;  /* 0x0055287701007387 */ /* 0x000fe80000100800 */
[----:B------:R-:W-:Y:S04]  /*485b0*/  LDS R4, [R240+UR10+0x8080] ;  /* 0x0080800af0047984 */ /* 0x000fe80008000800 */
[----:B------:R-:W-:Y:S04]  /*485c0*/  LDS R6, [R240+UR10+0xa080] ;  /* 0x00a0800af0067984 */ /* 0x000fe80008000800 */
[----:B------:R-:W-:Y:S04]  /*485d0*/  LDS R5, [R242+UR10+0x8080] ;  /* 0x0080800af2057984 */ /* 0x000fe80008000800 */
[----:B------:R-:W1:Y:S04]  /*485e0*/  LDS R7, [R242+UR10+0xa080] ;  /* 0x00a0800af2077984 */ /* 0x000e680008000800 */
[----:B------:R-:W-:Y:S04]  /*485f0*/  LDS R12, [R243+UR10+0x8080] ;  /* 0x0080800af30c7984 */ /* 0x000fe80008000800 */
[----:B------:R-:W-:Y:S04]  /*48600*/  LDS R14, [R243+UR10+0xa080] ;  /* 0x00a0800af30e7984 */ /* 0x000fe80008000800 */
[----:B------:R-:W-:Y:S04]  /*48610*/  LDS R13, [R252+UR10+0x8080] ;  /* 0x0080800afc0d7984 */ /* 0x000fe80008000800 */
[----:B------:R-:W1:Y:S04]  /*48620*/  LDS R15, [R252+UR10+0xa080] ;  /* 0x00a0800afc0f7984 */ /* 0x000e680008000800 */
[----:B------:R-:W-:Y:S01]  /*48630*/  LDS R215, [R242+UR10+0xa480] ;  /* 0x00a4800af2d77984 */ /* 0x000fe20008000800 */
[----:B--2---:R-:W-:Y:S03]  /*48640*/  HMMA.1688.F32.TF32 R24, R16, R88, R148 ;  /* 0x000000581018723c */ /* 0x004fe60000081094 */
[----:B------:R-:W2:-:S15]  /*48650*/  LDL.LU R148, [R1+0x15d0] ;  /* 0x0015d00001947983 */ /* 0x000e9e0000300800 */
[----:B------:R-:W-:Y:S01]  /*48660*/  NOP ;  /* 0x0000000000007918 */ /* 0x000fe20000000000 */
[----:B------:R-:W-:Y:S01]  /*48670*/  IMAD.MOV.U32 R241, RZ, RZ, R24 ;  /* 0x000000fffff17224 */ /* 0x000fe200078e0018 */
[----:B------:R-:W-:Y:S01]  /*48680*/  MOV R3, R25 ;  /* 0x0000001900037202 */ /* 0x000fe20000000f00 */
[----:B------:R-:W-:Y:S02]  /*48690*/  IMAD.MOV.U32 R2, RZ, RZ, R26 ;  /* 0x000000ffff027224 */ /* 0x000fe400078e001a */
[----:B------:R-:W-:Y:S02]  /*486a0*/  IMAD.MOV.U32 R0, RZ, RZ, R27 ;  /* 0x000000ffff007224 */ /* 0x000fe400078e001b */
[----:B---3--:R-:W-:-:S15]  /*486b0*/  HMMA.1688.F32.TF32 R24, R16, R92, R228 ;  /* 0x0000005c1018723c */ /* 0x008fde00000810e4 */
[----:B------:R-:W-:-:S04]  /*486c0*/  NOP ;  /* 0x0000000000007918 */ /* 0x000fc80000000000 */
[----:B------:R-:W-:Y:S04]  /*486d0*/  STL.64 [R1+0x1d0], R24 ;  /* 0x0001d01801007387 */ /* 0x000fe80000100a00 */
[----:B------:R4:W-:Y:S04]  /*486e0*/  STL.64 [R1+0x1d8], R26 ;  /* 0x0001d81a01007387 */ /* 0x0009e80000100a00 */
[----:B------:R-:W2:Y:S04]  /*486f0*/  LDL.LU R149, [R1+0x15d4] ;  /* 0x0015d40001957983 */ /* 0x000ea80000300800 */
[----:B------:R-:W2:Y:S01]  /*48700*/  LDL.LU R150, [R1+0x15d8] ;  /* 0x0015d80001967983 */ /* 0x000ea20000300800 */
[----:B----4-:R-:W-:Y:S03]  /*48710*/  HMMA.1688.F32.TF32 R24, R16, R96, R232 ;  /* 0x000000601018723c */ /* 0x010fe600000810e8 */
[----:B------:R-:W2:Y:S04]  /*48720*/  LDL.LU R151, [R1+0x15dc] ;  /* 0x0015dc0001977983 */ /* 0x000ea80000300800 */
[----:B------:R-:W3:-:S12]  /*48730*/  LDL.LU R228, [R1+0x12c0] ;  /* 0x0012c00001e47983 */ /* 0x000ed80000300800 */
[----:B------:R-:W-:Y:S04]  /*48740*/  STL.64 [R1+0x1b0], R24 ;  /* 0x0001b01801007387 */ /* 0x000fe80000100a00 */
[----:B------:R4:W-:Y:S04]  /*48750*/  STL.64 [R1+0x1b8], R26 ;  /* 0x0001b81a01007387 */ /* 0x0009e80000100a00 */
[----:B------:R-:W3:Y:S04]  /*48760*/  LDL.LU R229, [R1+0x12c4] ;  /* 0x0012c40001e57983 */ /* 0x000ee80000300800 */
[----:B------:R-:W3:Y:S01]  /*48770*/  LDL.LU R230, [R1+0x12c8] ;  /* 0x0012c80001e67983 */ /* 0x000ee20000300800 */
[----:B----4-:R-:W-:Y:S03]  /*48780*/  HMMA.1688.F32.TF32 R24, R16, R100, R248 ;  /* 0x000000641018723c */ /* 0x010fe600000810f8 */
[----:B------:R-:W3:Y:S04]  /*48790*/  LDL.LU R231, [R1+0x12cc] ;  /* 0x0012cc0001e77983 */ /* 0x000ee80000300800 */
[----:B------:R-:W4:-:S12]  /*487a0*/  LDL.LU R232, [R1+0x12b0] ;  /* 0x0012b00001e87983 */ /* 0x000f180000300800 */
[----:B------:R-:W-:Y:S04]  /*487b0*/  STL.64 [R1+0x1a0], R24 ;  /* 0x0001a01801007387 */ /* 0x000fe80000100a00 */
[----:B------:R-:W-:Y:S04]  /*487c0*/  STL.64 [R1+0x1a8], R26 ;  /* 0x0001a81a01007387 */ /* 0x000fe80000100a00 */
[----:B------:R-:W4:Y:S04]  /*487d0*/  LDL.LU R233, [R1+0x12b4] ;  /* 0x0012b40001e97983 */ /* 0x000f280000300800 */
[----:B------:R-:W4:Y:S04]  /*487e0*/  LDL.LU R234, [R1+0x12b8] ;  /* 0x0012b80001ea7983 */ /* 0x000f280000300800 */
[----:B------:R-:W4:Y:S04]  /*487f0*/  LDL.LU R235, [R1+0x12bc] ;  /* 0x0012bc0001eb7983 */ /* 0x000f280000300800 */
[----:B------:R-:W4:Y:S04]  /*48800*/  LDL.LU R248, [R1+0x12a0] ;  /* 0x0012a00001f87983 */ /* 0x000f280000300800 */
[----:B------:R-:W4:Y:S04]  /*48810*/  LDL.LU R249, [R1+0x12a4] ;  /* 0x0012a40001f97983 */ /* 0x000f280000300800 */
[----:B------:R-:W4:Y:S04]  /*48820*/  LDL.LU R250, [R1+0x12a8] ;  /* 0x0012a80001fa7983 */ /* 0x000f280000300800 */
[----:B------:R-:W4:Y:S01]  /*48830*/  LDL.LU R251, [R1+0x12ac] ;  /* 0x0012ac0001fb7983 */ /* 0x000f220000300800 */
[----:B------:R-:W-:-:S15]  /*48840*/  HMMA.1688.F32.TF32 R20, R16, R104, R20 ;  /* 0x000000681014723c */ /* 0x000fde0000081014 */
[----:B------:R-:W-:-:S04]  /*48850*/  NOP ;  /* 0x0000000000007918 */ /* 0x000fc80000000000 */
[----:B------:R-:W-:Y:S01]  /*48860*/  MOV R114, R20 ;  /* 0x0000001400727202 */ /* 0x000fe20000000f00 */
[----:B------:R-:W-:Y:S01]  /*48870*/  IMAD.MOV.U32 R115, RZ, RZ, R21 ;  /* 0x000000ffff737224 */ /* 0x000fe200078e0015 */
[----:B------:R-:W-:Y:S01]  /*48880*/  MOV R111, R23 ;  /* 0x00000017006f7202 */ /* 0x000fe20000000f00 */
[----:B------:R-:W-:Y:S02]  /*48890*/  IMAD.MOV.U32 R110, RZ, RZ, R22 ;  /* 0x000000ffff6e7224 */ /* 0x000fe400078e0016 */
[----:B------:R-:W-:Y:S01]  /*488a0*/  HMMA.1688.F32.TF32 R20, R16, R108, R216 ;  /* 0x0000006c1014723c */ /* 0x000fe200000810d8 */
[----:B------:R-:W-:-:S15]  /*488b0*/  STL [R1+0x553c], R115 ;  /* 0x00553c7301007387 */ /* 0x000fde0000100800 */
[----:B------:R-:W-:-:S03]  /*488c0*/  NOP ;  /* 0x0000000000007918 */ /* 0x000fc60000000000 */
[----:B------:R-:W-:Y:S01]  /*488d0*/  IMAD.MOV.U32 R106, RZ, RZ, R20 ;  /* 0x000000ffff6a7224 */ /* 0x000fe200078e0014 */
[----:B------:R-:W-:Y:S01]  /*488e0*/  MOV R94, R22 ;  /* 0x00000016005e7202 */ /* 0x000fe20000000f00 */
[----:B------:R-:W-:Y:S02]  /*488f0*/  IMAD.MOV.U32 R107, RZ, RZ, R21 ;  /* 0x000000ffff6b7224 */ /* 0x000fe400078e0015 */
[----:B------:R-:W-:Y:S01]  /*48900*/  IMAD.MOV.U32 R95, RZ, RZ, R23 ;  /* 0x000000ffff5f7224 */ /* 0x000fe200078e0017 */
[----:B------:R-:W-:Y:S04]  /*48910*/  STL [R1+0x5538], R114 ;  /* 0x0055387201007387 */ /* 0x000fe80000100800 */
[----:B------:R1:W-:Y:S04]  /*48920*/  STL [R1+0x5534], R110 ;  /* 0x0055346e01007387 */ /* 0x0003e80000100800 */
[----:B------:R1:W-:Y:S04]  /*48930*/  STL [R1+0x5530], R111 ;  /* 0x0055306f01007387 */ /* 0x0003e80000100800 */
[----:B------:R1:W-:Y:S04]  /*48940*/  STL [R1+0x5544], R107 ;  /* 0x0055446b01007387 */ /* 0x0003e80000100800 */
[----:B------:R1:W-:Y:S01]  /*48950*/  STL [R1+0x5540], R106 ;  /* 0x0055406a01007387 */ /* 0x0003e20000100800 */
[C---:B--2---:R-:W-:Y:S08]  /*48960*/  HMMA.1688.F32.TF32 R20, R16.reuse, R112, R148 ;  /* 0x000000701014723c */ /* 0x044ff00000081094 */
[----:B---3--:R-:W-:-:S15]  /*48970*/  HMMA.1688.F32.TF32 R16, R16, R116, R228 ;  /* 0x000000741010723c */ /* 0x008fde00000810e4 */
[----:B------:R-:W-:-:S04]  /*48980*/  NOP ;  /* 0x0000000000007918 */ /* 0x000fc80000000000 */
[----:B-1----:R-:W-:Y:S01]  /*48990*/  MOV R110, R16 ;  /* 0x00000010006e7202 */ /* 0x002fe20000000f00 */
[----:B------:R-:W-:Y:S01]  /*489a0*/  IMAD.MOV.U32 R111, RZ, RZ, R17 ;  /* 0x000000ffff6f7224 */ /* 0x000fe200078e0011 */
[----:B------:R-:W-:Y:S01]  /*489b0*/  MOV R119, R19 ;  /* 0x0000001300777202 */ /* 0x000fe20000000f00 */
[----:B------:R-:W-:Y:S02]  /*489c0*/  IMAD.MOV.U32 R118, RZ, RZ, R18 ;  /* 0x000000ffff767224 */ /* 0x000fe400078e0012 */
[----:B----4-:R-:W-:Y:S01]  /*489d0*/  HMMA.1688.F32.TF32 R16, R8, R88, R232 ;  /* 0x000000580810723c */ /* 0x010fe200000810e8 */
[----:B------:R-:W2:-:S15]  /*489e0*/  LDL.LU R232, [R1+0xa90] ;  /* 0x000a900001e87983 */ /* 0x000e9e0000300800 */
[----:B------:R-:W-:-:S03]  /*489f0*/  NOP ;  /* 0x0000000000007918 */ /* 0x000fc60000000000 */
[----:B------:R-:W-:Y:S01]  /*48a00*/  IMAD.MOV.U32 R107, RZ, RZ, R16 ;  /* 0x000000ffff6b7224 */ /* 0x000fe200078e0010 */
[----:B------:R-:W-:Y:S01]  /*48a10*/  MOV R115, R18 ;  /* 0x0000001200737202 */ /* 0x000fe20000000f00 */
[----:B------:R-:W-:Y:S02]  /*48a20*/  IMAD.MOV.U32 R106, RZ, RZ, R17 ;  /* 0x000000ffff6a7224 */ /* 0x000fe400078e0011 */
[----:B------:R-:W-:Y:S02]  /*48a30*/  IMAD.MOV.U32 R114, RZ, RZ, R19 ;  /* 0x000000ffff727224 */ /* 0x000fe400078e0013 */
[----:B------:R-:W-:-:S15]  /*48a40*/  HMMA.1688.F32.TF32 R16, R8, R92, R248 ;  /* 0x0000005c0810723c */ /* 0x000fde00000810f8 */
[----:B------:R-:W-:-:S04]  /*48a50*/  NOP ;  /* 0x0000000000007918 */ /* 0x000fc80000000000 */
[----:B------:R-:W-:Y:S04]  /*48a60*/  STL.64 [R1+0x140], R16 ;  /* 0x0001401001007387 */ /* 0x000fe80000100a00 */
[----:B------:R1:W-:Y:S04]  /*48a70*/  STL.64 [R1+0x148], R18 ;  /* 0x0001481201007387 */ /* 0x0003e80000100a00 */
        /* <DEDUP_REMOVED lines=35> */
[----:B------:R-:W1:Y:S04]  /*48cb0*/  LDL.LU R144, [R1+0x1280] ;  /* 0x0012800001907983 */ /* 0x000e680000300800 */
[----:B------:R-:W1:Y:S04]  /*48cc0*/  LDL.LU R145, [R1+0x1284] ;  /* 0x0012840001917983 */ /* 0x000e680000300800 */
[----:B------:R-:W1:Y:S04]  /*48cd0*/  LDL.LU R146, [R1+0x1288] ;  /* 0x0012880001927983 */ /* 0x000e680000300800 */
[----:B------:R-:W1:Y:S04]  /*48ce0*/  LDL.LU R147, [R1+0x128c] ;  /* 0x00128c0001937983 */ /* 0x000e680000300800 */
[----:B------:R-:W2:Y:S04]  /*48cf0*/  LDL.LU R28, [R1+0x1290] ;  /* 0x00129000011c7983 */ /* 0x000ea80000300800 */
[----:B------:R-:W2:Y:S04]  /*48d00*/  LDL.LU R29, [R1+0x1294] ;  /* 0x00129400011d7983 */ /* 0x000ea80000300800 */
[----:B------:R-:W2:Y:S04]  /*48d10*/  LDL.LU R30, [R1+0x1298] ;  /* 0x00129800011e7983 */ /* 0x000ea80000300800 */
[----:B------:R-:W2:Y:S04]  /*48d20*/  LDL.LU R31, [R1+0x129c] ;  /* 0x00129c00011f7983 */ /* 0x000ea80000300800 */
[----:B------:R-:W3:Y:S04]  /*48d30*/  LDL.LU R224, [R1+0x1270] ;  /* 0x0012700001e07983 */ /* 0x000ee80000300800 */
[----:B------:R-:W3:Y:S04]  /*48d40*/  LDL.LU R225, [R1+0x1274] ;  /* 0x0012740001e17983 */ /* 0x000ee80000300800 */
[----:B------:R-:W3:Y:S04]  /*48d50*/  LDL.LU R226, [R1+0x1278] ;  /* 0x0012780001e27983 */ /* 0x000ee80000300800 */
[----:B------:R-:W3:Y:S01]  /*48d60*/  LDL.LU R227, [R1+0x127c] ;  /* 0x00127c0001e37983 */ /* 0x000ee20000300800 */
[----:B------:R-:W-:Y:S01]  /*48d70*/  IMAD.MOV.U32 R102, RZ, RZ, R20 ;  /* 0x000000ffff667224 */ /* 0x000fe200078e0014 */
[----:B------:R-:W-:Y:S01]  /*48d80*/  MOV R98, R21 ;  /* 0x0000001500627202 */ /* 0x000fe20000000f00 */
[----:B------:R-:W-:Y:S01]  /*48d90*/  IMAD.MOV.U32 R99, RZ, RZ, R22 ;  /* 0x000000ffff637224 */ /* 0x000fe200078e0016 */
[----:B------:R-:W4:Y:S01]  /*48da0*/  LDL.LU R20, [R1+0xec0] ;  /* 0x000ec00001147983 */ /* 0x000f220000300800 */
[----:B------:R-:W-:-:S03]  /*48db0*/  IMAD.MOV.U32 R103, RZ, RZ, R23 ;  /* 0x000000ffff677224 */ /* 0x000fc600078e0017 */
        /* <DEDUP_REMOVED lines=27> */
[C---:B-1----:R-:W-:Y:S08]  /*48f70*/  HMMA.1688.F32.TF32 R16, R8.reuse, R100, R144 ;  /* 0x000000640810723c */ /* 0x042ff00000081090 */
[C---:B--2---:R-:W-:Y:S08]  /*48f80*/  HMMA.1688.F32.TF32 R24, R8.reuse, R96, R28 ;  /* 0x000000600818723c */ /* 0x044ff0000008101c */
[C---:B---3--:R-:W-:Y:S11]  /*48f90*/  HMMA.1688.F32.TF32 R28, R8.reuse, R104, R224 ;  /* 0x00000068081c723c */ /* 0x048ff600000810e0 */
        /* <DEDUP_REMOVED lines=8> */
[----:B------:R-:W-:Y:S03]  /*49020*/  STL.64 [R1+0x118], R30 ;  /* 0x0001181e01007387 */ /* 0x000fe60000100a00 */
[C---:B----4-:R-:W-:Y:S01]  /*49030*/  HMMA.1688.F32.TF32 R20, R4.reuse, R88, R20 ;  /* 0x000000580414723c */ /* 0x050fe20000081014 */
[----:B------:R-:W-:Y:S04]  /*49040*/  STL.64 [R1+0xf0], R24 ;  /* 0x0000f01801007387 */ /* 0x000fe80000100a00 */
[----:B------:R-:W-:Y:S04]  /*49050*/  STL.64 [R1+0xf8], R26 ;  /* 0x0000f81a01007387 */ /* 0x000fe80000100a00 */
[----:B------:R-:W-:Y:S04]  /*49060*/  STL.64 [R1+0xe0], R16 ;  /* 0x0000e01001007387 */ /* 0x000fe80000100a00 */
[----:B------:R1:W-:Y:S04]  /*49070*/  STL.64 [R1+0xe8], R18 ;  /* 0x0000e81201007387 */ /* 0x0003e80000100a00 */
[----:B------:R-:W-:Y:S04]  /*49080*/  STL.64 [R1+0xd0], R8 ;  /* 0x0000d00801007387 */ /* 0x000fe80000100a00 */
[----:B------:R2:W-:Y:S01]  /*49090*/  STL.64 [R1+0xd8], R10 ;  /* 0x0000d80a01007387 */ /* 0x0005e20000100a00 */
[C---:B-1----:R-:W-:Y:S03]  /*490a0*/  HMMA.1688.F32.TF32 R16, R4.reuse, R92, R216 ;  /* 0x0000005c0410723c */ /* 0x042fe600000810d8 */
[----:B------:R-:W-:Y:S04]  /*490b0*/  LDS R28, [R240+UR10+0x8100] ;  /* 0x0081000af01c7984 */ /* 0x000fe80008000800 */
[----:B------:R-:W-:Y:S01]  /*490c0*/  LDS R30, [R240+UR10+0xa100] ;  /* 0x00a1000af01e7984 */ /* 0x000fe20008000800 */
[C---:B--2---:R-:W-:Y:S03]  /*490d0*/  HMMA.1688.F32.TF32 R8, R4.reuse, R96, R148 ;  /* 0x000000600408723c */ /* 0x044fe60000081094 */
[----:B------:R1:W-:Y:S04]  /*490e0*/  STL.64 [R1+0xc0], R20 ;  /* 0x0000c01401007387 */ /* 0x0003e80000100a00 */
[----:B------:R-:W-:Y:S04]  /*490f0*/  STL.64 [R1+0xc8], R22 ;  /* 0x0000c81601007387 */ /* 0x000fe80000100a00 */
[----:B------:R-:W-:Y:S04]  /*49100*/  LDS R29, [R242+UR10+0x8100] ;  /* 0x0081000af21d7984 */ /* 0x000fe80008000800 */
[----:B-1----:R-:W2:Y:S04]  /*49110*/  LDL.LU R20, [R1+0xa70] ;  /* 0x000a700001147983 */ /* 0x002ea80000300800 */
[----:B------:R-:W-:Y:S04]  /*49120*/  STL.64 [R1+0xb0], R16 ;  /* 0x0000b01001007387 */ /* 0x000fe80000100a00 */
[----:B------:R1:W-:Y:S04]  /*49130*/  STL.64 [R1+0xb8], R18 ;  /* 0x0000b81201007387 */ /* 0x0003e80000100a00 */
[----:B------:R-:W-:Y:S04]  /*49140*/  STL.64 [R1+0xa0], R8 ;  /* 0x0000a00801007387 */ /* 0x000fe80000100a00 */
[----:B------:R3:W-:Y:S01]  /*49150*/  STL.64 [R1+0xa8], R10 ;  /* 0x0000a80a01007387 */ /* 0x0007e20000100a00 */
[C---:B-1----:R-:W-:Y:S03]  /*49160*/  HMMA.1688.F32.TF32 R16, R4.reuse, R100, R172 ;  /* 0x000000640410723c */ /* 0x042fe600000810ac */
[----:B------:R-:W2:Y:S04]  /*49170*/  LDL.LU R21, [R1+0xa74] ;  /* 0x000a740001157983 */ /* 0x000ea80000300800 */
[----:B------:R-:W2:Y:S01]  /*49180*/  LDL.LU R22, [R1+0xa78] ;  /* 0x000a780001167983 */ /* 0x000ea20000300800 */
[C---:B---3--:R-:W-:Y:S03]  /*49190*/  HMMA.1688.F32.TF32 R8, R4.reuse, R104, R168 ;  /* 0x000000680408723c */ /* 0x048fe600000810a8 */
[----:B------:R-:W2:Y:S04]  /*491a0*/  LDL.LU R23, [R1+0xa7c] ;  /* 0x000a7c0001177983 */ /* 0x000ea80000300800 */
[----:B------:R-:W3:Y:S04]  /*491b0*/  LDL.LU R216, [R1+0x3b0] ;  /* 0x0003b00001d87983 */ /* 0x000ee80000300800 */
[----:B------:R-:W3:Y:S04]  /*491c0*/  LDL.LU R217, [R1+0x3b4] ;  /* 0x0003b40001d97983 */ /* 0x000ee80000300800 */
[----:B------:R-:W3:Y:S04]  /*491d0*/  LDL.LU R218, [R1+0x3b8] ;  /* 0x0003b80001da7983 */ /* 0x000ee80000300800 */
[----:B------:R-:W3:Y:S04]  /*491e0*/  LDL.LU R219, [R1+0x3bc] ;  /* 0x0003bc0001db7983 */ /* 0x000ee80000300800 */
[----:B------:R-:W4:Y:S01]  /*491f0*/  LDL.LU R148, [R1+0x340] ;  /* 0x0003400001947983 */ /* 0x000f220000300800 */
[C---:B------:R-:W-:Y:S03]  /*49200*/  HMMA.1688.F32.TF32 R24, R4.reuse, R108, R164 ;  /* 0x0000006c0418723c */ /* 0x040fe600000810a4 */
[----:B------:R-:W4:Y:S04]  /*49210*/  LDL.LU R149, [R1+0x344] ;  /* 0x0003440001957983 */ /* 0x000f280000300800 */
[----:B------:R-:W4:Y:S04]  /*49220*/  LDL.LU R150, [R1+0x348] ;  /* 0x0003480001967983 */ /* 0x000f280000300800 */
[----:B------:R-:W4:Y:S04]  /*49230*/  LDL.LU R151, [R1+0x34c] ;  /* 0x00034c0001977983 */ /* 0x000f280000300800 */
[----:B------:R-:W-:Y:S04]  /*49240*/  STL.64 [R1+0x90], R16 ;  /* 0x0000901001007387 */ /* 0x000fe80000100a00 */
[----:B------:R1:W-:Y:S04]  /*49250*/  STL.64 [R1+0x98], R18 ;  /* 0x0000981201007387 */ /* 0x0003e80000100a00 */
[----:B------:R-:W-:Y:S04]  /*49260*/  STL.64 [R1+0x70], R8 ;  /* 0x0000700801007387 */ /* 0x000fe80000100a00 */
[----:B------:R1:W-:Y:S02]  /*49270*/  STL.64 [R1+0x78], R10 ;  /* 0x0000780a01007387 */ /* 0x0003e40000100a00 */
[C---:B-1----:R-:W-:Y:S02]  /*49280*/  HMMA.1688.F32.TF32 R16, R4.reuse, R112, R160 ;  /* 0x000000700410723c */ /* 0x042fe400000810a0 */
[----:B------:R-:W1:Y:S06]  /*49290*/  LDS R31, [R242+UR10+0xa100] ;  /* 0x00a1000af21f7984 */ /* 0x000e6c0008000800 */
[----:B------:R-:W-:Y:S08]  /*492a0*/  HMMA.1688.F32.TF32 R8, R4, R116, R156 ;  /* 0x000000740408723c */ /* 0x000ff0000008109c */
[C---:B------:R-:W-:Y:S01]  /*492b0*/  HMMA.1688.F32.TF32 R4, R12.reuse, R88, R220 ;  /* 0x000000580c04723c */ /* 0x040fe200000810dc */
        /* <DEDUP_REMOVED lines=15> */
[----:B------:R-:W-:Y:S04]  /*493b0*/  STL.64 [R1+0x28], R18 ;  /* 0x0000281201007387 */ /* 0x000fe80000100a00 */
[----:B------:R-:W-:Y:S04]  /*493c0*/  STL.64 [R1+0x10], R8 ;  /* 0x0000100801007387 */ /* 0x000fe80000100a00 */
[----:B------:R-:W-:Y:S04]  /*493d0*/  STL.64 [R1+0x18], R10 ;  /* 0x0000180a01007387 */ /* 0x000fe80000100a00 */
[----:B------:R-:W4:Y:S04]  /*493e0*/  LDL.LU R232, [R1+0x15b0] ;  /* 0x0015b00001e87983 */ /* 0x000f280000300800 */
[----:B------:R-:W-:Y:S04]  /*493f0*/  STL.64 [R1], R4 ;  /* 0x0000000401007387 */ /* 0x000fe80000100a00 */
[----:B------:R2:W-:Y:S04]  /*49400*/  STL.64 [R1+0x8], R6 ;  /* 0x0000080601007387 */ /* 0x0005e80000100a00 */
[----:B------:R-:W4:Y:S04]  /*49410*/  LDL.LU R233, [R1+0x15b4] ;  /* 0x0015b40001e97983 */ /* 0x000f280000300800 */
[----:B------:R-:W4:Y:S04]  /*49420*/  LDL.LU R234, [R1+0x15b8] ;  /* 0x0015b80001ea7983 */ /* 0x000f280000300800 */
[----:B------:R-:W4:Y:S04]  /*49430*/  LDL.LU R235, [R1+0x15bc] ;  /* 0x0015bc0001eb7983 */ /* 0x000f280000300800 */
[----:B------:R-:W4:Y:S04]  /*49440*/  LDL.LU R228, [R1+0x15c0] ;  /* 0x0015c00001e47983 */ /* 0x000f280000300800 */
[----:B------:R-:W4:Y:S04]  /*49450*/  LDL.LU R229, [R1+0x15c4] ;  /* 0x0015c40001e57983 */ /* 0x000f280000300800 */
[----:B------:R-:W4:Y:S04]  /*49460*/  LDL.LU R230, [R1+0x15c8] ;  /* 0x0015c80001e67983 */ /* 0x000f280000300800 */
[----:B------:R-:W4:Y:S01]  /*49470*/  LDL.LU R231, [R1+0x15cc] ;  /* 0x0015cc0001e77983 */ /* 0x000f220000300800 */
[C---:B------:R-:W-:Y:S03]  /*49480*/  HMMA.1688.F32.TF32 R248, R12.reuse, R104, R248 ;  /* 0x000000680cf8723c */ /* 0x040fe600000810f8 */
[----:B------:R-:W1:Y:S04]  /*49490*/  LDS R27, [R252+UR10+0xa100] ;  /* 0x00a1000afc1b7984 */ /* 0x000e680008000800 */
[----:B------:R-:W-:Y:S04]  /*494a0*/  LDS R16, [R240+UR10+0x8180] ;  /* 0x0081800af0107984 */ /* 0x000fe80008000800 */
[----:B------:R-:W-:Y:S04]  /*494b0*/  LDS R18, [R240+UR10+0xa180] ;  /* 0x00a1800af0127984 */ /* 0x000fe80008000800 */
[----:B------:R-:W-:Y:S04]  /*494c0*/  LDS R17, [R242+UR10+0x8180] ;  /* 0x0081800af2117984 */ /* 0x000fe80008000800 */
[----:B------:R-:W-:Y:S04]  /*494d0*/  STL [R1+0x54e4], R248 ;  /* 0x0054e4f801007387 */ /* 0x000fe80000100800 */
[----:B------:R-:W-:Y:S04]  /*494e0*/  STL [R1+0x54e0], R249 ;  /* 0x0054e0f901007387 */ /* 0x000fe80000100800 */
[----:B------:R-:W-:Y:S04]  /*494f0*/  STL [R1+0x54dc], R250 ;  /* 0x0054dcfa01007387 */ /* 0x000fe80000100800 */
[----:B------:R-:W-:Y:S04]  /*49500*/  STL [R1+0x54d8], R251 ;  /* 0x0054d8fb01007387 */ /* 0x000fe80000100800 */
[----:B------:R-:W1:Y:S01]  /*49510*/  LDS R19, [R242+UR10+0xa180] ;  /* 0x00a1800af2137984 */ /* 0x000e620008000800 */
[C---:B--2---:R-:W-:Y:S03]  /*49520*/  HMMA.1688.F32.TF32 R4, R12.reuse, R108, R20 ;  /* 0x0000006c0c04723c */ /* 0x044fe60000081014 */
[----:B------:R-:W-:Y:S04]  /*49530*/  LDS R20, [R243+UR10+0x8180] ;  /* 0x0081800af3147984 */ /* 0x000fe80008000800 */
[----:B------:R-:W-:Y:S04]  /*49540*/  LDS R22, [R243+UR10+0xa180] ;  /* 0x00a1800af3167984 */ /* 0x000fe80008000800 */
[----:B------:R-:W-:Y:S04]  /*49550*/  LDS R21, [R252+UR10+0x8180] ;  /* 0x0081800afc157984 */ /* 0x000fe80008000800 */
[----:B------:R-:W2:Y:S01]  /*49560*/  LDS R23, [R252+UR10+0xa180] ;  /* 0x00a1800afc177984 */ /* 0x000ea20008000800 */
[C---:B---3--:R-:W-:Y:S03]  /*49570*/  HMMA.1688.F32.TF32 R8, R12.reuse, R112, R216 ;  /* 0x000000700c08723c */ /* 0x048fe600000810d8 */
[----:B------:R-:W-:Y:S05]  /*49580*/  STL [R1+0x54f4], R4 ;  /* 0x0054f40401007387 */ /* 0x000fea0000100800 */
[----:B----4-:R-:W-:Y:S01]  /*49590*/  HMMA.1688.F32.TF32 R12, R12, R116, R148 ;  /* 0x000000740c0c723c */ /* 0x010fe20000081094 */
[----:B------:R-:W-:Y:S04]  /*495a0*/  STL [R1+0x54f0], R5 ;  /* 0x0054f00501007387 */ /* 0x000fe80000100800 */
[----:B------:R-:W-:Y:S04]  /*495b0*/  STL [R1+0x54ec], R6 ;  /* 0x0054ec0601007387 */ /* 0x000fe80000100800 */
[----:B------:R-:W-:Y:S04]  /*495c0*/  STL [R1+0x54e8], R7 ;  /* 0x0054e80701007387 */ /* 0x000fe80000100800 */
[----:B------:R-:W-:Y:S04]  /*495d0*/  STL.64 [R1+0x5570], R10 ;  /* 0x0055700a01007387 */ /* 0x000fe80000100a00 */
[----:B------:R-:W-:Y:S04]  /*495e0*/  STL.64 [R1+0x5568], R8 ;  /* 0x0055680801007387 */ /* 0x000fe80000100a00 */
[----:B------:R-:W-:Y:S04]  /*495f0*/  STL.64 [R1+0x5580], R14 ;  /* 0x0055800e01007387 */ /* 0x000fe80000100a00 */
[----:B------:R3:W-:Y:S02]  /*49600*/  STL.64 [R1+0x5578], R12 ;  /* 0x0055780c01007387 */ /* 0x0007e40000100a00 */
[C---:B---3--:R-:W-:Y:S08]  /*49610*/  HMMA.1688.F32.TF32 R12, R28.reuse, R88, R228 ;  /* 0x000000581c0c723c */ /* 0x048ff000000810e4 */
[----:B------:R-:W-:Y:S11]  /*49620*/  HMMA.1688.F32.TF32 R8, R28, R92, R232 ;  /* 0x0000005c1c08723c */ /* 0x000ff600000810e8 */
[----:B------:R-:W-:Y:S04]  /*49630*/  STL.64 [R1+0x6c0], R12 ;  /* 0x0006c00c01007387 */ /* 0x000fe80000100a00 */
[----:B------:R-:W-:Y:S04]  /*49640*/  STL.64 [R1+0x6c8], R14 ;  /* 0x0006c80e01007387 */ /* 0x000fe80000100a00 */
        /* <DEDUP_REMOVED lines=84> */
[----:B------:R-:W1:Y:S04]  /*49b90*/  LDL.LU R36, [R1+0x1230] ;  /* 0x0012300001247983 */ /* 0x000e680000300800 */
[----:B------:R-:W1:Y:S04]  /*49ba0*/  LDL.LU R37, [R1+0x1234] ;  /* 0x0012340001257983 */ /* 0x000e680000300800 */
[----:B------:R-:W1:Y:S04]  /*49bb0*/  LDL.LU R38, [R1+0x1238] ;  /* 0x0012380001267983 */ /* 0x000e680000300800 */
[----:B------:R-:W1:Y:S04]  /*49bc0*/  LDL.LU R39, [R1+0x123c] ;  /* 0x00123c0001277983 */ /* 0x000e680000300800 */
        /* <DEDUP_REMOVED lines=16> */
[----:B------:R-:W-:Y:S01]  /*49cd0*/  IMAD.MOV.U32 R4, RZ, RZ, R8 ;  /* 0x000000ffff047224 */ /* 0x000fe200078e0008 */
[----:B------:R-:W-:Y:S01]  /*49ce0*/  MOV R5, R9 ;  /* 0x0000000900057202 */ /* 0x000fe20000000f00 */
[----:B------:R-:W-:-:S02]  /*49cf0*/  IMAD.MOV.U32 R6, RZ, RZ, R10 ;  /* 0x000000ffff067224 */ /* 0x000fc400078e000a */
[----:B------:R-:W-:-:S05]  /*49d00*/  IMAD.MOV.U32 R7, RZ, RZ, R11 ;  /* 0x000000ffff077224 */ /* 0x000fca00078e000b */
[----:B------:R-:W-:Y:S04]  /*49d10*/  STL.64 [R1+0x5590], R6 ;  /* 0x0055900601007387 */ /* 0x000fe80000100a00 */
[----:B------:R3:W-:Y:S01]  /*49d20*/  STL.64 [R1+0x5588], R4 ;  /* 0x0055880401007387 */ /* 0x0007e20000100a00 */
[C---:B--2---:R-:W-:Y:S08]  /*49d30*/  HMMA.1688.F32.TF32 R8, R28.reuse, R96, R60 ;  /* 0x000000601c08723c */ /* 0x044ff0000008103c */
[----:B---3--:R-:W-:Y:S11]  /*49d40*/  HMMA.1688.F32.TF32 R4, R28, R100, R56 ;  /* 0x000000641c04723c */ /* 0x008ff60000081038 */
[----:B------:R-:W-:Y:S01]  /*49d50*/  IMAD.MOV.U32 R250, RZ, RZ, R10 ;  /* 0x000000fffffa7224 */ /* 0x000fe200078e000a */
[----:B------:R-:W-:Y:S01]  /*49d60*/  MOV R251, R11 ;  /* 0x0000000b00fb7202 */ /* 0x000fe20000000f00 */
[----:B------:R-:W-:Y:S01]  /*49d70*/  IMAD.MOV.U32 R249, RZ, RZ, R9 ;  /* 0x000000fffff97224 */ /* 0x000fe200078e0009 */
[----:B------:R-:W-:-:S03]  /*49d80*/  MOV R248, R8 ;  /* 0x0000000800f87202 */ /* 0x000fc60000000f00 */
[----:B------:R-:W-:Y:S01]  /*49d90*/  STL.64 [R1+0x55a0], R250 ;  /* 0x0055a0fa01007387 */ /* 0x000fe20000100a00 */
[C---:B------:R-:W-:Y:S03]  /*49da0*/  HMMA.1688.F32.TF32 R8, R28.reuse, R108, R48 ;  /* 0x0000006c1c08723c */ /* 0x040fe60000081030 */
[----:B------:R-:W-:Y:S05]  /*49db0*/  STL.64 [R1+0x5598], R248 ;  /* 0x005598f801007387 */ /* 0x000fea0000100a00 */
[C---:B----4-:R-:W-:Y:S01]  /*49dc0*/  HMMA.1688.F32.TF32 R12, R28.reuse, R104, R52 ;  /* 0x000000681c0c723c */ /* 0x050fe20000081034 */
[----:B------:R-:W-:Y:S04]  /*49dd0*/  STL.64 [R1+0x690], R4 ;  /* 0x0006900401007387 */ /* 0x000fe80000100a00 */
[----:B------:R2:W-:Y:S03]  /*49de0*/  STL.64 [R1+0x698], R6 ;  /* 0x0006980601007387 */ /* 0x0005e60000100a00 */
[C---:B--2---:R-:W-:Y:S11]  /*49df0*/  HMMA.1688.F32.TF32 R4, R28.reuse, R112, R44 ;  /* 0x000000701c04723c */ /* 0x044ff6000008102c */
[----:B------:R-:W-:Y:S04]  /*49e00*/  STL.64 [R1+0x4e0], R12 ;  /* 0x0004e00c01007387 */ /* 0x000fe80000100a00 */
[----:B------:R2:W-:Y:S04]  /*49e10*/  STL.64 [R1+0x4e8], R14 ;  /* 0x0004e80e01007387 */ /* 0x0005e80000100a00 */
[----:B------:R-:W-:Y:S04]  /*49e20*/  STL.64 [R1+0x4d0], R8 ;  /* 0x0004d00801007387 */ /* 0x000fe80000100a00 */
[----:B------:R1:W-:Y:S01]  /*49e30*/  STL.64 [R1+0x4d8], R10 ;  /* 0x0004d80a01007387 */ /* 0x0003e20000100a00 */
[----:B--2---:R-:W-:Y:S03]  /*49e40*/  HMMA.1688.F32.TF32 R12, R28, R116, R40 ;  /* 0x000000741c0c723c */ /* 0x004fe60000081028 */
[----:B------:R-:W-:Y:S04]  /*49e50*/  STL.64 [R1+0x4c0], R4 ;  /* 0x0004c00401007387 */ /* 0x000fe80000100a00 */
[----:B------:R2:W-:Y:S01]  /*49e60*/  STL.64 [R1+0x4c8], R6 ;  /* 0x0004c80601007387 */ /* 0x0005e20000100a00 */
[C---:B-1----:R-:W-:Y:S03]  /*49e70*/  HMMA.1688.F32.TF32 R8, R24.reuse, R88, R36 ;  /* 0x000000581808723c */ /* 0x042fe60000081024 */
[----:B------:R-:W-:Y:S04]  /*49e80*/  LDS R28, [R243+UR10+0x8200] ;  /* 0x0082000af31c7984 */ /* 0x000fe80008000800 */
[----:B------:R-:W-:Y:S01]  /*49e90*/  LDS R30, [R243+UR10+0xa200] ;  /* 0x00a2000af31e7984 */ /* 0x000fe20008000800 */
[C---:B--2---:R-:W-:Y:S03]  /*49ea0*/  HMMA.1688.F32.TF32 R4, R24.reuse, R92, R140 ;  /* 0x0000005c1804723c */ /* 0x044fe6000008108c */
        /* <DEDUP_REMOVED lines=36> */
[----:B------:R-:W1:Y:S04]  /*4a0f0*/  LDS R27, [R242+UR10+0xa200] ;  /* 0x00a2000af21b7984 */ /* 0x000e680008000800 */
[----:B------:R-:W-:Y:S04]  /*4a100*/  STL.64 [R1+0x390], R12 ;  /* 0x0003900c01007387 */ /* 0x000fe80000100a00 */
[----:B------:R2:W-:Y:S04]  /*4a110*/  STL.64 [R1+0x398], R14 ;  /* 0x0003980e01007387 */ /* 0x0005e80000100a00 */
[----:B------:R-:W-:Y:S04]  /*4a120*/  STL.64 [R1+0x380], R8 ;  /* 0x0003800801007387 */ /* 0x000fe80000100a00 */
[----:B------:R3:W-:Y:S01]  /*4a130*/  STL.64 [R1+0x388], R10 ;  /* 0x0003880a01007387 */ /* 0x0007e20000100a00 */
[C---:B--2---:R-:W-:Y:S03]  /*4a140*/  HMMA.1688.F32.TF32 R12, R16.reuse, R100, R164 ;  /* 0x00000064100c723c */ /* 0x044fe600000810a4 */
[----:B------:R-:W-:Y:S04]  /*4a150*/  STL.64 [R1+0x2f0], R4 ;  /* 0x0002f00401007387 */ /* 0x000fe80000100a00 */
[----:B------:R2:W-:Y:S01]  /*4a160*/  STL.64 [R1+0x2f8], R6 ;  /* 0x0002f80601007387 */ /* 0x0005e20000100a00 */
[C---:B---3--:R-:W-:Y:S03]  /*4a170*/  HMMA.1688.F32.TF32 R8, R16.reuse, R104, R160 ;  /* 0x000000681008723c */ /* 0x048fe600000810a0 */
        /* <DEDUP_REMOVED lines=12> */
[----:B------:R-:W3:Y:S05]  /*4a240*/  LDS R39, [R252+UR10+0xa280] ;  /* 0x00a2800afc277984 */ /* 0x000eea0008000800 */
        /* <DEDUP_REMOVED lines=8> */
[C---:B----4-:R-:W-:Y:S08]  /*4a2d0*/  HMMA.1688.F32.TF32 R8, R20.reuse, R96, R228 ;  /* 0x000000601408723c */ /* 0x050ff000000810e4 */
[C---:B--2---:R-:W-:Y:S03]  /*4a2e0*/  HMMA.1688.F32.TF32 R4, R20.reuse, R100, R232 ;  /* 0x000000641404723c */ /* 0x044fe600000810e8 */
[----:B------:R-:W-:Y:S04]  /*4a2f0*/  STL.64 [R1+0x270], R12 ;  /* 0x0002700c01007387 */ /* 0x000fe80000100a00 */
[----:B------:R-:W-:Y:S04]  /*4a300*/  STL.64 [R1+0x278], R14 ;  /* 0x0002780e01007387 */ /* 0x000fe80000100a00 */
[----:B------:R-:W2:Y:S04]  /*4a310*/  LDL.LU R228, [R1+0x11c0] ;  /* 0x0011c00001e47983 */ /* 0x000ea80000300800 */
[----:B------:R-:W-:Y:S04]  /*4a320*/  STL.64 [R1+0x260], R8 ;  /* 0x0002600801007387 */ /* 0x000fe80000100a00 */
[----:B------:R-:W-:Y:S04]  /*4a330*/  STL.64 [R1+0x268], R10 ;  /* 0x0002680a01007387 */ /* 0x000fe80000100a00 */
[----:B------:R-:W-:Y:S04]  /*4a340*/  STL.64 [R1+0x230], R4 ;  /* 0x0002300401007387 */ /* 0x000fe80000100a00 */
        /* <DEDUP_REMOVED lines=32> */
[----:B------:R-:W1:Y:S04]  /*4a550*/  LDL.LU R156, [R1+0x1530] ;  /* 0x00153000019c7983 */ /* 0x000e680000300800 */
        /* <DEDUP_REMOVED lines=19> */
[C---:B----4-:R-:W-:Y:S08]  /*4a690*/  HMMA.1688.F32.TF32 R4, R20.reuse, R108, R176 ;  /* 0x0000006c1404723c */ /* 0x050ff000000810b0 */
[C---:B--2---:R-:W-:Y:S08]  /*4a6a0*/  HMMA.1688.F32.TF32 R8, R20.reuse, R104, R180 ;  /* 0x000000681408723c */ /* 0x044ff000000810b4 */
[----:B---3--:R-:W-:Y:S11]  /*4a6b0*/  HMMA.1688.F32.TF32 R16, R20, R112, R172 ;  /* 0x000000701410723c */ /* 0x008ff600000810ac */
[----:B------:R-:W-:Y:S04]  /*4a6c0*/  STL.64 [R1+0x220], R8 ;  /* 0x0002200801007387 */ /* 0x000fe80000100a00 */
[----:B------:R-:W-:Y:S04]  /*4a6d0*/  STL.64 [R1+0x228], R10 ;  /* 0x0002280a01007387 */ /* 0x000fe80000100a00 */
[----:B------:R-:W-:Y:S04]  /*4a6e0*/  STL.64 [R1+0x55b0], R18 ;  /* 0x0055b01201007387 */ /* 0x000fe80000100a00 */
[----:B------:R-:W-:Y:S04]  /*4a6f0*/  STL.64 [R1+0x210], R4 ;  /* 0x0002100401007387 */ /* 0x000fe80000100a00 */
[----:B------:R1:W-:Y:S04]  /*4a700*/  STL.64 [R1+0x218], R6 ;  /* 0x0002180601007387 */ /* 0x0003e80000100a00 */
[----:B------:R-:W-:Y:S01]  /*4a710*/  STL.64 [R1+0x55a8], R16 ;  /* 0x0055a81001007387 */ /* 0x000fe20000100a00 */
[C---:B-1----:R-:W-:Y:S08]  /*4a720*/  HMMA.1688.F32.TF32 R4, R24.reuse, R96, R156 ;  /* 0x000000601804723c */ /* 0x042ff0000008109c */
[C---:B------:R-:W-:Y:S08]  /*4a730*/  HMMA.1688.F32.TF32 R8, R24.reuse, R92, R160 ;  /* 0x0000005c1808723c */ /* 0x040ff000000810a0 */
[----:B------:R-:W-:-:S15]  /*4a740*/  HMMA.1688.F32.TF32 R12, R24, R88, R164 ;  /* 0x00000058180c723c */ /* 0x000fde00000810a4 */
[----:B------:R-:W-:-:S04]  /*4a750*/  NOP ;  /* 0x0000000000007918 */ /* 0x000fc80000000000 */
        /* <DEDUP_REMOVED lines=16> */
[----:B--2---:R-:W-:Y:S03]  /*4a860*/  HMMA.1688.F32.TF32 R8, R24, R116, R228 ;  /* 0x000000741808723c */ /* 0x004fe600000810e4 */
[----:B------:R-:W-:Y:S04]  /*4a870*/  LDS R24, [R240+UR10+0x8300] ;  /* 0x0083000af0187984 */ /* 0x000fe80008000800 */
[----:B------:R-:W-:Y:S01]  /*4a880*/  LDS R26, [R240+UR10+0xa300] ;  /* 0x00a3000af01a7984 */ /* 0x000fe20008000800 */
[----:B-1----:R-:W-:Y:S03]  /*4a890*/  HMMA.1688.F32.TF32 R4, R28, R88, R232 ;  /* 0x000000581c04723c */ /* 0x002fe600000810e8 */
[----:B------:R-:W-:Y:S04]  /*4a8a0*/  LDS R25, [R242+UR10+0x8300] ;  /* 0x0083000af2197984 */ /* 0x000fe80008000800 */
[----:B------:R-:W-:Y:S04]  /*4a8b0*/  STL.64 [R1+0x750], R12 ;  /* 0x0007500c01007387 */ /* 0x000fe80000100a00 */
[----:B------:R1:W-:Y:S04]  /*4a8c0*/  STL.64 [R1+0x758], R14 ;  /* 0x0007580e01007387 */ /* 0x0003e80000100a00 */
        /* <DEDUP_REMOVED lines=97> */
[----:B------:R-:W1:Y:S02]  /*4aee0*/  LDS R27, [R242+UR10+0xa300] ;  /* 0x00a3000af21b7984 */ /* 0x000e640008000800 */
[C---:B-1----:R-:W-:Y:S02]  /*4aef0*/  HMMA.1688.F32.TF32 R12, R28.reuse, R96, R52 ;  /* 0x000000601c0c723c */ /* 0x042fe40000081034 */
[----:B------:R-:W-:Y:S04]  /*4af00*/  LDS R52, [R240+UR10+0x8380] ;  /* 0x0083800af0347984 */ /* 0x000fe80008000800 */
[----:B------:R-:W-:Y:S04]  /*4af10*/  LDS R54, [R240+UR10+0xa380] ;  /* 0x00a3800af0367984 */ /* 0x000fe80008000800 */
[----:B------:R-:W-:Y:S04]  /*4af20*/  LDS R53, [R242+UR10+0x8380] ;  /* 0x0083800af2357984 */ /* 0x000fe80008000800 */
[----:B------:R-:W-:Y:S01]  /*4af30*/  LDS R55, [R242+UR10+0xa380] ;  /* 0x00a3800af2377984 */ /* 0x000fe20008000800 */
[C---:B---3--:R-:W-:Y:S08]  /*4af40*/  HMMA.1688.F32.TF32 R4, R28.reuse, R92, R56 ;  /* 0x0000005c1c04723c */ /* 0x048ff00000081038 */
[C---:B--2---:R-:W-:Y:S11]  /*4af50*/  HMMA.1688.F32.TF32 R8, R28.reuse, R100, R48 ;  /* 0x000000641c08723c */ /* 0x044ff60000081030 */
[----:B------:R-:W-:Y:S04]  /*4af60*/  STL.64 [R1+0x660], R4 ;  /* 0x0006600401007387 */ /* 0x000fe80000100a00 */
[----:B------:R1:W-:Y:S02]  /*4af70*/  STL.64 [R1+0x668], R6 ;  /* 0x0006680601007387 */ /* 0x0003e40000100a00 */
[C---:B-1----:R-:W-:Y:S02]  /*4af80*/  HMMA.1688.F32.TF32 R4, R28.reuse, R104, R44 ;  /* 0x000000681c04723c */ /* 0x042fe4000008102c */
[----:B------:R-:W-:Y:S04]  /*4af90*/  STL.64 [R1+0x650], R12 ;  /* 0x0006500c01007387 */ /* 0x000fe80000100a00 */
[----:B------:R1:W-:Y:S04]  /*4afa0*/  STL.64 [R1+0x658], R14 ;  /* 0x0006580e01007387 */ /* 0x0003e80000100a00 */
[----:B------:R-:W-:Y:S04]  /*4afb0*/  STL.64 [R1+0x640], R8 ;  /* 0x0006400801007387 */ /* 0x000fe80000100a00 */
[----:B------:R2:W-:Y:S01]  /*4afc0*/  STL.64 [R1+0x648], R10 ;  /* 0x0006480a01007387 */ /* 0x0005e20000100a00 */
[C---:B-1----:R-:W-:Y:S04]  /*4afd0*/  HMMA.1688.F32.TF32 R12, R28.reuse, R108, R40 ;  /* 0x0000006c1c0c723c */ /* 0x042fe80000081028 */
[----:B------:R-:W-:Y:S04]  /*4afe0*/  STL.64 [R1+0x630], R4 ;  /* 0x0006300401007387 */ /* 0x000fe80000100a00 */
[----:B------:R4:W-:Y:S01]  /*4aff0*/  STL.64 [R1+0x638], R6 ;  /* 0x0006380601007387 */ /* 0x0009e20000100a00 */
[C---:B--2---:R-:W-:Y:S08]  /*4b000*/  HMMA.1688.F32.TF32 R8, R28.reuse, R112, R140 ;  /* 0x000000701c08723c */ /* 0x044ff0000008108c */
[----:B----4-:R-:W-:Y:S02]  /*4b010*/  HMMA.1688.F32.TF32 R4, R28, R116, R136 ;  /* 0x000000741c04723c */ /* 0x010fe40000081088 */
[----:B------:R-:W-:Y:S04]  /*4b020*/  STL.64 [R1+0x620], R12 ;  /* 0x0006200c01007387 */ /* 0x000fe80000100a00 */
[----:B------:R1:W-:Y:S05]  /*4b030*/  STL.64 [R1+0x628], R14 ;  /* 0x0006280e01007387 */ /* 0x0003ea0000100a00 */
[----:B------:R-:W-:Y:S04]  /*4b040*/  STL.64 [R1+0x610], R8 ;  /* 0x0006100801007387 */ /* 0x000fe80000100a00 */
[----:B------:R2:W-:Y:S01]  /*4b050*/  STL.64 [R1+0x618], R10 ;  /* 0x0006180a01007387 */ /* 0x0005e20000100a00 */
[C---:B-1----:R-:W-:Y:S03]  /*4b060*/  HMMA.1688.F32.TF32 R12, R32.reuse, R88, R144 ;  /* 0x00000058200c723c */ /* 0x042fe60000081090 */
[----:B------:R-:W-:Y:S04]  /*4b070*/  LDS R28, [R243+UR10+0x8300] ;  /* 0x0083000af31c7984 */ /* 0x000fe80008000800 */
[----:B------:R-:W-:Y:S01]  /*4b080*/  STL.64 [R1+0x470], R4 ;  /* 0x0004700401007387 */ /* 0x000fe20000100a00 */
[C---:B--2---:R-:W-:Y:S03]  /*4b090*/  HMMA.1688.F32.TF32 R8, R32.reuse, R92, R228 ;  /* 0x0000005c2008723c */ /* 0x044fe600000810e4 */
[----:B------:R1:W-:Y:S04]  /*4b0a0*/  STL.64 [R1+0x478], R6 ;  /* 0x0004780601007387 */ /* 0x0003e80000100a00 */
[----:B------:R-:W-:Y:S04]  /*4b0b0*/  LDS R30, [R243+UR10+0xa300] ;  /* 0x00a3000af31e7984 */ /* 0x000fe80008000800 */
[----:B------:R-:W-:Y:S01]  /*4b0c0*/  LDS R29, [R252+UR10+0x8300] ;  /* 0x0083000afc1d7984 */ /* 0x000fe20008000800 */
[C---:B-1----:R-:W-:Y:S03]  /*4b0d0*/  HMMA.1688.F32.TF32 R4, R32.reuse, R96, R232 ;  /* 0x000000602004723c */ /* 0x042fe600000810e8 */
        /* <DEDUP_REMOVED lines=13> */
[----:B------:R-:W3:Y:S01]  /*4b1b0*/  LDL.LU R235, [R1+0x73c] ;  /* 0x00073c0001eb7983 */ /* 0x000ee20000300800 */
[C---:B-1----:R-:W-:Y:S03]  /*4b1c0*/  HMMA.1688.F32.TF32 R4, R32.reuse, R100, R224 ;  /* 0x000000642004723c */ /* 0x042fe600000810e0 */
[----:B------:R-:W1:Y:S05]  /*4b1d0*/  LDS R31, [R252+UR10+0xa300] ;  /* 0x00a3000afc1f7984 */ /* 0x000e6a0008000800 */
[C---:B------:R-:W-:Y:S08]  /*4b1e0*/  HMMA.1688.F32.TF32 R12, R32.reuse, R104, R184 ;  /* 0x00000068200c723c */ /* 0x040ff000000810b8 */
[C---:B------:R-:W-:Y:S03]  /*4b1f0*/  HMMA.1688.F32.TF32 R8, R32.reuse, R108, R180 ;  /* 0x0000006c2008723c */ /* 0x040fe600000810b4 */
[----:B------:R-:W-:Y:S04]  /*4b200*/  STL.64 [R1+0x430], R4 ;  /* 0x0004300401007387 */ /* 0x000fe80000100a00 */
[----:B------:R4:W-:Y:S02]  /*4b210*/  STL.64 [R1+0x438], R6 ;  /* 0x0004380601007387 */ /* 0x0009e40000100a00 */
[C---:B----4-:R-:W-:Y:S02]  /*4b220*/  HMMA.1688.F32.TF32 R4, R32.reuse, R112, R176 ;  /* 0x000000702004723c */ /* 0x050fe400000810b0 */
[----:B------:R-:W-:Y:S04]  /*4b230*/  STL.64 [R1+0x420], R12 ;  /* 0x0004200c01007387 */ /* 0x000fe80000100a00 */
[----:B------:R4:W-:Y:S04]  /*4b240*/  STL.64 [R1+0x428], R14 ;  /* 0x0004280e01007387 */ /* 0x0009e80000100a00 */
[----:B------:R-:W-:Y:S04]  /*4b250*/  STL.64 [R1+0x410], R8 ;  /* 0x0004100801007387 */ /* 0x000fe80000100a00 */
[----:B------:R1:W-:Y:S01]  /*4b260*/  STL.64 [R1+0x418], R10 ;  /* 0x0004180a01007387 */ /* 0x0003e20000100a00 */
[----:B----4-:R-:W-:Y:S04]  /*4b270*/  HMMA.1688.F32.TF32 R12, R32, R116, R172 ;  /* 0x00000074200c723c */ /* 0x010fe800000810ac */
[----:B------:R-:W-:Y:S04]  /*4b280*/  STL.64 [R1+0x400], R4 ;  /* 0x0004000401007387 */ /* 0x000fe80000100a00 */
[----:B------:R4:W-:Y:S01]  /*4b290*/  STL.64 [R1+0x408], R6 ;  /* 0x0004080601007387 */ /* 0x0009e20000100a00 */
[C---:B-1----:R-:W-:Y:S08]  /*4b2a0*/  HMMA.1688.F32.TF32 R8, R36.reuse, R88, R168 ;  /* 0x000000582408723c */ /* 0x042ff000000810a8 */
[C---:B----4-:R-:W-:Y:S02]  /*4b2b0*/  HMMA.1688.F32.TF32 R4, R36.reuse, R92, R164 ;  /* 0x0000005c2404723c */ /* 0x050fe400000810a4 */
[----:B------:R-:W-:Y:S04]  /*4b2c0*/  STL.64 [R1+0x370], R12 ;  /* 0x0003700c01007387 */ /* 0x000fe80000100a00 */
[----:B------:R1:W-:Y:S05]  /*4b2d0*/  STL.64 [R1+0x378], R14 ;  /* 0x0003780e01007387 */ /* 0x0003ea0000100a00 */
[----:B------:R-:W-:Y:S04]  /*4b2e0*/  STL.64 [R1+0x360], R8 ;  /* 0x0003600801007387 */ /* 0x000fe80000100a00 */
[----:B------:R4:W-:Y:S01]  /*4b2f0*/  STL.64 [R1+0x368], R10 ;  /* 0x0003680a01007387 */ /* 0x0009e20000100a00 */
[C---:B-1----:R-:W-:Y:S03]  /*4b300*/  HMMA.1688.F32.TF32 R12, R36.reuse, R96, R160 ;  /* 0x00000060240c723c */ /* 0x042fe600000810a0 */
[----:B------:R-:W-:Y:S04]  /*4b310*/  STL.64 [R1+0x350], R4 ;  /* 0x0003500401007387 */ /* 0x000fe80000100a00 */
[----:B------:R1:W-:Y:S01]  /*4b320*/  STL.64 [R1+0x358], R6 ;  /* 0x0003580601007387 */ /* 0x0003e20000100a00 */
[C---:B----4-:R-:W-:Y:S08]  /*4b330*/  HMMA.1688.F32.TF32 R8, R36.reuse, R100, R156 ;  /* 0x000000642408723c */ /* 0x050ff0000008109c */
        /* <DEDUP_REMOVED lines=8> */
[C---:B----4-:R-:W-:Y:S08]  /*4b3c0*/  HMMA.1688.F32.TF32 R8, R36.reuse, R112, R216 ;  /* 0x000000702408723c */ /* 0x050ff000000810d8 */
[----:B-1----:R-:W-:Y:S03]  /*4b3d0*/  HMMA.1688.F32.TF32 R4, R36, R116, R148 ;  /* 0x000000742404723c */ /* 0x002fe60000081094 */
[----:B------:R-:W-:Y:S04]  /*4b3e0*/  STL.64 [R1+0x310], R12 ;  /* 0x0003100c01007387 */ /* 0x000fe80000100a00 */
[----:B------:R-:W-:Y:S04]  /*4b3f0*/  STL.64 [R1+0x318], R14 ;  /* 0x0003180e01007387 */ /* 0x000fe80000100a00 */
[----:B------:R-:W-:Y:S04]  /*4b400*/  STL.64 [R1+0x300], R8 ;  /* 0x0003000801007387 */ /* 0x000fe80000100a00 */
[----:B------:R2:W-:Y:S04]  /*4b410*/  STL.64 [R1+0x308], R10 ;  /* 0x0003080a01007387 */ /* 0x0005e80000100a00 */
[----:B------:R-:W-:Y:S04]  /*4b420*/  STL.64 [R1+0x2b0], R4 ;  /* 0x0002b00401007387 */ /* 0x000fe80000100a00 */
[----:B------:R3:W-:Y:S04]  /*4b430*/  STL.64 [R1+0x2b8], R6 ;  /* 0x0002b80601007387 */ /* 0x0007e80000100a00 */
[----:B------:R-:W4:Y:S01]  /*4b440*/  LDL.LU R152, [R1+0xcb0] ;  /* 0x000cb00001987983 */ /* 0x000f220000300800 */
[C---:B--2---:R-:W-:Y:S08]  /*4b450*/  HMMA.1688.F32.TF32 R8, R24.reuse, R88, R228 ;  /* 0x000000581808723c */ /* 0x044ff000000810e4 */
[C---:B---3--:R-:W-:Y:S11]  /*4b460*/  HMMA.1688.F32.TF32 R4, R24.reuse, R92, R232 ;  /* 0x0000005c1804723c */ /* 0x048ff600000810e8 */
        /* <DEDUP_REMOVED lines=87> */
[C---:B--2---:R-:W-:Y:S01]  /*4b9e0*/  HMMA.1688.F32.TF32 R4, R24.reuse, R112, R224 ;  /* 0x000000701804723c */ /* 0x044fe200000810e0 */
[----:B------:R-:W-:Y:S04]  /*4b9f0*/  STL.64 [R1+0x700], R12 ;  /* 0x0007000c01007387 */ /* 0x000fe80000100a00 */
[----:B------:R1:W-:Y:S06]  /*4ba00*/  STL.64 [R1+0x708], R14 ;  /* 0x0007080e01007387 */ /* 0x0003ec0000100a00 */
[----:B------:R-:W-:Y:S04]  /*4ba10*/  STL.64 [R1+0x6f0], R8 ;  /* 0x0006f00801007387 */ /* 0x000fe80000100a00 */
[----:B------:R4:W-:Y:S01]  /*4ba20*/  STL.64 [R1+0x6f8], R10 ;  /* 0x0006f80a01007387 */ /* 0x0009e20000100a00 */
[----:B-1----:R-:W-:Y:S03]  /*4ba30*/  HMMA.1688.F32.TF32 R12, R24, R116, R184 ;  /* 0x00000074180c723c */ /* 0x002fe600000810b8 */
[----:B------:R-:W-:Y:S04]  /*4ba40*/  STL.64 [R1+0x6e0], R4 ;  /* 0x0006e00401007387 */ /* 0x000fe80000100a00 */
[----:B------:R1:W-:Y:S01]  /*4ba50*/  STL.64 [R1+0x6e8], R6 ;  /* 0x0006e80601007387 */ /* 0x0003e20000100a00 */
[C---:B----4-:R-:W-:Y:S03]  /*4ba60*/  HMMA.1688.F32.TF32 R8, R28.reuse, R88, R180 ;  /* 0x000000581c08723c */ /* 0x050fe600000810b4 */
[----:B------:R-:W-:Y:S04]  /*4ba70*/  LDS R180, [R243+UR10+0x8400] ;  /* 0x0084000af3b47984 */ /* 0x000fe80008000800 */
[----:B------:R-:W-:Y:S01]  /*4ba80*/  LDS R182, [R243+UR10+0xa400] ;  /* 0x00a4000af3b67984 */ /* 0x000fe20008000800 */
[----:B-1----:R-:W-:Y:S03]  /*4ba90*/  HMMA.1688.F32.TF32 R4, R28, R92, R176 ;  /* 0x0000005c1c04723c */ /* 0x002fe600000810b0 */
[----:B------:R-:W-:Y:S04]  /*4baa0*/  STL.64 [R1+0x600], R12 ;  /* 0x0006000c01007387 */ /* 0x000fe80000100a00 */
[----:B------:R1:W-:Y:S01]  /*4bab0*/  STL.64 [R1+0x608], R14 ;  /* 0x0006080e01007387 */ /* 0x0003e20000100a00 */
[----:B------:R-:W-:Y:S03]  /*4bac0*/  HMMA.1688.F32.TF32 R24, R52, R88, R220 ;  /* 0x000000583418723c */ /* 0x000fe600000810dc */
        /* <DEDUP_REMOVED lines=10> */
[----:B------:R1:W-:Y:S04]  /*4bb70*/  STL.64 [R1+0x5d8], R14 ;  /* 0x0005d80e01007387 */ /* 0x0003e80000100a00 */
[----:B------:R-:W2:Y:S04]  /*4bb80*/  LDL.LU R232, [R1+0xc70] ;  /* 0x000c700001e87983 */ /* 0x000ea80000300800 */
[----:B------:R-:W-:Y:S04]  /*4bb90*/  STL.64 [R1+0x5c0], R8 ;  /* 0x0005c00801007387 */ /* 0x000fe80000100a00 */
[----:B------:R3:W-:Y:S04]  /*4bba0*/  STL.64 [R1+0x5c8], R10 ;  /* 0x0005c80a01007387 */ /* 0x0007e80000100a00 */
[----:B------:R-:W-:Y:S04]  /*4bbb0*/  STL.64 [R1+0x5b0], R4 ;  /* 0x0005b00401007387 */ /* 0x000fe80000100a00 */
[----:B------:R4:W-:Y:S04]  /*4bbc0*/  STL.64 [R1+0x5b8], R6 ;  /* 0x0005b80601007387 */ /* 0x0009e80000100a00 */
[----:B------:R-:W2:Y:S04]  /*4bbd0*/  LDL.LU R233, [R1+0xc74] ;  /* 0x000c740001e97983 */ /* 0x000ea80000300800 */
[----:B------:R-:W2:Y:S04]  /*4bbe0*/  LDL.LU R234, [R1+0xc78] ;  /* 0x000c780001ea7983 */ /* 0x000ea80000300800 */
[----:B------:R-:W2:Y:S01]  /*4bbf0*/  LDL.LU R235, [R1+0xc7c] ;  /* 0x000c7c0001eb7983 */ /* 0x000ea20000300800 */
[C---:B-1----:R-:W-:Y:S08]  /*4bc00*/  HMMA.1688.F32.TF32 R12, R28.reuse, R108, R164 ;  /* 0x0000006c1c0c723c */ /* 0x042ff000000810a4 */
[C---:B---3--:R-:W-:Y:S08]  /*4bc10*/  HMMA.1688.F32.TF32 R8, R28.reuse, R112, R160 ;  /* 0x000000701c08723c */ /* 0x048ff000000810a0 */
[----:B----4-:R-:W-:Y:S08]  /*4bc20*/  HMMA.1688.F32.TF32 R4, R28, R116, R156 ;  /* 0x000000741c04723c */ /* 0x010ff0000008109c */
        /* <DEDUP_REMOVED lines=24> */
[----:B------:R-:W4:Y:S01]  /*4bdb0*/  LDL.LU R155, [R1+0x87c] ;  /* 0x00087c00019b7983 */ /* 0x000f220000300800 */
[C---:B------:R-:W-:Y:S03]  /*4bdc0*/  HMMA.1688.F32.TF32 R40, R52.reuse, R104, R228 ;  /* 0x000000683428723c */ /* 0x040fe600000810e4 */
[----:B------:R-:W4:Y:S04]  /*4bdd0*/  LDL.LU R148, [R1+0x860] ;  /* 0x0008600001947983 */ /* 0x000f280000300800 */
[----:B------:R-:W4:Y:S04]  /*4bde0*/  LDL.LU R149, [R1+0x864] ;  /* 0x0008640001957983 */ /* 0x000f280000300800 */
[----:B------:R-:W4:Y:S04]  /*4bdf0*/  LDL.LU R150, [R1+0x868] ;  /* 0x0008680001967983 */ /* 0x000f280000300800 */
[----:B------:R-:W4:Y:S04]  /*4be00*/  LDL.LU R151, [R1+0x86c] ;  /* 0x00086c0001977983 */ /* 0x000f280000300800 */
        /* <DEDUP_REMOVED lines=18> */
[C---:B--2---:R-:W-:Y:S03]  /*4bf30*/  HMMA.1688.F32.TF32 R44, R52.reuse, R108, R232 ;  /* 0x0000006c342c723c */ /* 0x044fe600000810e8 */
[----:B------:R-:W2:Y:S04]  /*4bf40*/  LDL.LU R232, [R1+0x800] ;  /* 0x0008000001e87983 */ /* 0x000ea80000300800 */
[----:B------:R-:W2:Y:S04]  /*4bf50*/  LDL.LU R233, [R1+0x804] ;  /* 0x0008040001e97983 */ /* 0x000ea80000300800 */
[----:B------:R-:W2:Y:S04]  /*4bf60*/  LDL.LU R234, [R1+0x808] ;  /* 0x0008080001ea7983 */ /* 0x000ea80000300800 */
[----:B------:R-:W2:Y:S04]  /*4bf70*/  LDL.LU R235, [R1+0x80c] ;  /* 0x00080c0001eb7983 */ /* 0x000ea80000300800 */
[----:B------:R-:W-:Y:S04]  /*4bf80*/  STL.64 [R1+0x53b0], R46 ;  /* 0x0053b02e01007387 */ /* 0x000fe80000100a00 */
[----:B------:R-:W-:Y:S01]  /*4bf90*/  STL.64 [R1+0x53a8], R44 ;  /* 0x0053a82c01007387 */ /* 0x000fe20000100a00 */
[C---:B---3--:R-:W-:Y:S08]  /*4bfa0*/  HMMA.1688.F32.TF32 R48, R52.reuse, R112, R160 ;  /* 0x000000703430723c */ /* 0x048ff000000810a0 */
[----:B----4-:R-:W-:Y:S11]  /*4bfb0*/  HMMA.1688.F32.TF32 R52, R52, R116, R152 ;  /* 0x000000743434723c */ /* 0x010ff60000081098 */
[----:B------:R-:W-:Y:S04]  /*4bfc0*/  STL.64 [R1+0x53c0], R50 ;  /* 0x0053c03201007387 */ /* 0x000fe80000100a00 */
[----:B------:R-:W-:Y:S04]  /*4bfd0*/  STL.64 [R1+0x53b8], R48 ;  /* 0x0053b83001007387 */ /* 0x000fe80000100a00 */
[----:B------:R-:W-:Y:S04]  /*4bfe0*/  STL.64 [R1+0x53d0], R54 ;  /* 0x0053d03601007387 */ /* 0x000fe80000100a00 */
[----:B------:R-:W-:Y:S01]  /*4bff0*/  STL.64 [R1+0x53c8], R52 ;  /* 0x0053c83401007387 */ /* 0x000fe20000100a00 */
[C---:B------:R-:W-:Y:S03]  /*4c000*/  HMMA.1688.F32.TF32 R56, R84.reuse, R88, R148 ;  /* 0x000000585438723c */ /* 0x040fe60000081094 */
        /* <DEDUP_REMOVED lines=8> */
[C---:B------:R-:W-:Y:S08]  /*4c090*/  HMMA.1688.F32.TF32 R60, R84.reuse, R92, R156 ;  /* 0x0000005c543c723c */ /* 0x040ff0000008109c */
[C---:B------:R-:W-:Y:S08]  /*4c0a0*/  HMMA.1688.F32.TF32 R68, R84.reuse, R100, R216 ;  /* 0x000000645444723c */ /* 0x040ff000000810d8 */
        /* <DEDUP_REMOVED lines=20> */
[----:B------:R-:W-:Y:S01]  /*4c1f0*/  MOV R198, R189 ;  /* 0x000000bd00c67202 */ /* 0x000fe20000000f00 */
[----:B------:R-:W-:-:S02]  /*4c200*/  IMAD.MOV.U32 R199, RZ, RZ, R188 ;  /* 0x000000ffffc77224 */ /* 0x000fc400078e00bc */
[----:B------:R-:W-:Y:S02]  /*4c210*/  IMAD.MOV.U32 R246, RZ, RZ, R209 ;  /* 0x000000fffff67224 */ /* 0x000fe400078e00d1 */
[----:B------:R-:W-:Y:S01]  /*4c220*/  IMAD.MOV.U32 R247, RZ, RZ, R208 ;  /* 0x000000fffff77224 */ /* 0x000fe200078e00d0 */
[----:B------:R-:W-:Y:S01]  /*4c230*/  MOV R239, R204 ;  /* 0x000000cc00ef7202 */ /* 0x000fe20000000f00 */
[----:B------:R-:W-:Y:S01]  /*4c240*/  IMAD.MOV.U32 R238, RZ, RZ, R205 ;  /* 0x000000ffffee7224 */ /* 0x000fe200078e00cd */
[----:B------:R-:W-:Y:S04]  /*4c250*/  LDS R220, [R243+UR10+0x8480] ;  /* 0x0084800af3dc7984 */ /* 0x000fe80008000800 */
[----:B------:R-:W-:Y:S04]  /*4c260*/  LDS R222, [R243+UR10+0xa480] ;  /* 0x00a4800af3de7984 */ /* 0x000fe80008000800 */
[----:B------:R-:W-:Y:S04]  /*4c270*/  LDS R221, [R252+UR10+0x8480] ;  /* 0x0084800afcdd7984 */ /* 0x000fe80008000800 */
[----:B------:R-:W-:Y:S01]  /*4c280*/  LDS R223, [R252+UR10+0xa480] ;  /* 0x00a4800afcdf7984 */ /* 0x000fe20008000800 */
[----:B--2---:R-:W-:Y:S03]  /*4c290*/  HMMA.1688.F32.TF32 R76, R84, R108, R232 ;  /* 0x0000006c544c723c */ /* 0x004fe600000810e8 */
[----:B------:R-:W2:Y:S04]  /*4c2a0*/  LDL.LU R232, [R1+0x1460] ;  /* 0x0014600001e87983 */ /* 0x000ea80000300800 */
[----:B------:R-:W2:-:S12]  /*4c2b0*/  LDL.LU R233, [R1+0x1464] ;  /* 0x0014640001e97983 */ /* 0x000e980000300800 */
[----:B------:R-:W-:Y:S04]  /*4c2c0*/  STL.64 [R1+0x5430], R78 ;  /* 0x0054304e01007387 */ /* 0x000fe80000100a00 */
[----:B------:R-:W-:Y:S01]  /*4c2d0*/  STL.64 [R1+0x5428], R76 ;  /* 0x0054284c01007387 */ /* 0x000fe20000100a00 */
[----:B------:R-:W-:Y:S02]  /*4c2e0*/  IMAD.MOV.U32 R234, RZ, RZ, R213 ;  /* 0x000000ffffea7224 */ /* 0x000fe400078e00d5 */
[----:B------:R-:W-:Y:S01]  /*4c2f0*/  IMAD.MOV.U32 R235, RZ, RZ, R212 ;  /* 0x000000ffffeb7224 */ /* 0x000fe200078e00d4 */
[----:B------:R-:W-:Y:S04]  /*4c300*/  LDS R213, [R242+UR10+0x8480] ;  /* 0x0084800af2d57984 */ /* 0x000fe80008000800 */
[----:B------:R-:W-:Y:S01]  /*4c310*/  LDS R212, [R240+UR10+0x8480] ;  /* 0x0084800af0d47984 */ /* 0x000fe20008000800 */
[C---:B---3--:R-:W-:Y:S08]  /*4c320*/  HMMA.1688.F32.TF32 R80, R84.reuse, R112, R152 ;  /* 0x000000705450723c */ /* 0x048ff00000081098 */
[----:B----4-:R-:W-:Y:S01]  /*4c330*/  HMMA.1688.F32.TF32 R84, R84, R116, R148 ;  /* 0x000000745454723c */ /* 0x010fe20000081094 */
[----:B------:R-:W-:Y:S04]  /*4c340*/  LDS R148, [R240+UR10+0x8400] ;  /* 0x0084000af0947984 */ /* 0x000fe80008000800 */
[----:B------:R-:W-:Y:S04]  /*4c350*/  LDS R150, [R240+UR10+0xa400] ;  /* 0x00a4000af0967984 */ /* 0x000fe80008000800 */
[----:B------:R-:W-:Y:S04]  /*4c360*/  LDS R149, [R242+UR10+0x8400] ;  /* 0x0084000af2957984 */ /* 0x000fe80008000800 */
[----:B------:R-:W1:Y:S04]  /*4c370*/  LDS R151, [R242+UR10+0xa400] ;  /* 0x00a4000af2977984 */ /* 0x000e680008000800 */
[----:B------:R-:W-:Y:S04]  /*4c380*/  STL.64 [R1+0x5440], R82 ;  /* 0x0054405201007387 */ /* 0x000fe80000100a00 */
[----:B------:R-:W-:Y:S04]  /*4c390*/  STL.64 [R1+0x5438], R80 ;  /* 0x0054385001007387 */ /* 0x000fe80000100a00 */
[----:B------:R-:W-:Y:S04]  /*4c3a0*/  STL.64 [R1+0x5450], R86 ;  /* 0x0054505601007387 */ /* 0x000fe80000100a00 */
[----:B------:R-:W-:Y:S01]  /*4c3b0*/  STL.64 [R1+0x5448], R84 ;  /* 0x0054485401007387 */ /* 0x000fe20000100a00 */
[C---:B-1----:R-:W-:Y:S08]  /*4c3c0*/  HMMA.1688.F32.TF32 R120, R148.reuse, R88, R216 ;  /* 0x000000589478723c */ /* 0x042ff000000810d8 */
[C---:B------:R-:W-:Y:S11]  /*4c3d0*/  HMMA.1688.F32.TF32 R124, R148.reuse, R92, R228 ;  /* 0x0000005c947c723c */ /* 0x040ff600000810e4 */
        /* <DEDUP_REMOVED lines=41> */
[----:B------:R-:W-:Y:S04]  /*4c670*/  STL.64 [R1+0x5480], R130 ;  /* 0x0054808201007387 */ /* 0x000fe80000100a00 */
[----:B------:R-:W-:Y:S01]  /*4c680*/  STL.64 [R1+0x5478], R128 ;  /* 0x0054788001007387 */ /* 0x000fe20000100a00 */
[C---:B---3--:R-:W-:Y:S08]  /*4c690*/  HMMA.1688.F32.TF32 R136, R148.reuse, R104, R168 ;  /* 0x000000689488723c */ /* 0x048ff000000810a8 */
[C---:B----4-:R-:W-:Y:S08]  /*4c6a0*/  HMMA.1688.F32.TF32 R132, R148.reuse, R100, R172 ;  /* 0x000000649484723c */ /* 0x050ff000000810ac */
[C---:B--2---:R-:W-:Y:S11]  /*4c6b0*/  HMMA.1688.F32.TF32 R140, R148.reuse, R108, R232 ;  /* 0x0000006c948c723c */ /* 0x044ff600000810e8 */
[----:B------:R-:W-:Y:S04]  /*4c6c0*/  STL.64 [R1+0x5490], R134 ;  /* 0x0054908601007387 */ /* 0x000fe80000100a00 */
[----:B------:R-:W-:Y:S04]  /*4c6d0*/  STL.64 [R1+0x5488], R132 ;  /* 0x0054888401007387 */ /* 0x000fe80000100a00 */
[----:B------:R-:W-:Y:S04]  /*4c6e0*/  STL.64 [R1+0x54a0], R138 ;  /* 0x0054a08a01007387 */ /* 0x000fe80000100a00 */
[----:B------:R-:W-:Y:S04]  /*4c6f0*/  STL.64 [R1+0x5498], R136 ;  /* 0x0054988801007387 */ /* 0x000fe80000100a00 */
[----:B------:R-:W2:Y:S04]  /*4c700*/  LDL.LU R232, [R1+0x1080] ;  /* 0x0010800001e87983 */ /* 0x000ea80000300800 */
[----:B------:R-:W2:Y:S04]  /*4c710*/  LDL.LU R233, [R1+0x1084] ;  /* 0x0010840001e97983 */ /* 0x000ea80000300800 */
[----:B------:R-:W2:Y:S04]  /*4c720*/  LDL.LU R234, [R1+0x1088] ;  /* 0x0010880001ea7983 */ /* 0x000ea80000300800 */
[----:B------:R-:W2:Y:S01]  /*4c730*/  LDL.LU R235, [R1+0x108c] ;  /* 0x00108c0001eb7983 */ /* 0x000ea20000300800 */
[C---:B------:R-:W-:Y:S08]  /*4c740*/  HMMA.1688.F32.TF32 R144, R148.reuse, R112, R164 ;  /* 0x000000709490723c */ /* 0x040ff000000810a4 */
[----:B------:R-:W-:Y:S01]  /*4c750*/  HMMA.1688.F32.TF32 R148, R148, R116, R160 ;  /* 0x000000749494723c */ /* 0x000fe200000810a0 */
[----:B------:R-:W-:Y:S07]  /*4c760*/  STL.64 [R1+0x54b0], R142 ;  /* 0x0054b08e01007387 */ /* 0x000fee0000100a00 */
[C---:B------:R-:W-:Y:S01]  /*4c770*/  HMMA.1688.F32.TF32 R156, R180.reuse, R92, R156 ;  /* 0x0000005cb49c723c */ /* 0x040fe2000008109c */
[----:B------:R-:W-:Y:S04]  /*4c780*/  STL.64 [R1+0x54a8], R140 ;  /* 0x0054a88c01007387 */ /* 0x000fe80000100a00 */
[----:B------:R-:W-:Y:S03]  /*4c790*/  STL.64 [R1+0x54c0], R146 ;  /* 0x0054c09201007387 */ /* 0x000fe60000100a00 */
[C---:B------:R-:W-:Y:S01]  /*4c7a0*/  HMMA.1688.F32.TF32 R160, R180.reuse, R96, R216 ;  /* 0x00000060b4a0723c */ /* 0x040fe200000810d8 */
[----:B------:R-:W-:Y:S04]  /*4c7b0*/  STL.64 [R1+0x54b8], R144 ;  /* 0x0054b89001007387 */ /* 0x000fe80000100a00 */
[----:B------:R-:W-:Y:S04]  /*4c7c0*/  STL.64 [R1+0x54d0], R150 ;  /* 0x0054d09601007387 */ /* 0x000fe80000100a00 */
[----:B------:R-:W-:Y:S04]  /*4c7d0*/  STL.64 [R1+0x54c8], R148 ;  /* 0x0054c89401007387 */ /* 0x000fe80000100a00 */
        /* <DEDUP_REMOVED lines=8> */
[----:B------:R-:W3:Y:S04]  /*4c860*/  LDL.LU R216, [R1+0x1070] ;  /* 0x0010700001d87983 */ /* 0x000ee80000300800 */
[----:B------:R-:W3:Y:S04]  /*4c870*/  LDL.LU R217, [R1+0x1074] ;  /* 0x0010740001d97983 */ /* 0x000ee80000300800 */
[----:B------:R-:W3:Y:S04]  /*4c880*/  LDL.LU R218, [R1+0x1078] ;  /* 0x0010780001da7983 */ /* 0x000ee80000300800 */
[----:B------:R-:W3:Y:S01]  /*4c890*/  LDL.LU R219, [R1+0x107c] ;  /* 0x00107c0001db7983 */ /* 0x000ee20000300800 */
[C---:B------:R-:W-:Y:S03]  /*4c8a0*/  HMMA.1688.F32.TF32 R164, R180.reuse, R100, R228 ;  /* 0x00000064b4a4723c */ /* 0x040fe600000810e4 */
[----:B------:R-:W4:Y:S04]  /*4c8b0*/  LDL.LU R228, [R1+0x1060] ;  /* 0x0010600001e47983 */ /* 0x000f280000300800 */
[----:B------:R-:W4:Y:S04]  /*4c8c0*/  LDL.LU R229, [R1+0x1064] ;  /* 0x0010640001e57983 */ /* 0x000f280000300800 */
[----:B------:R-:W4:Y:S04]  /*4c8d0*/  LDL.LU R230, [R1+0x1068] ;  /* 0x0010680001e67983 */ /* 0x000f280000300800 */
[----:B------:R-:W4:Y:S04]  /*4c8e0*/  LDL.LU R231, [R1+0x106c] ;  /* 0x00106c0001e77983 */ /* 0x000f280000300800 */
[----:B------:R1:W-:Y:S04]  /*4c8f0*/  STL [R1+0x5340], R164 ;  /* 0x005340a401007387 */ /* 0x0003e80000100800 */
[----:B------:R1:W-:Y:S04]  /*4c900*/  STL [R1+0x533c], R165 ;  /* 0x00533ca501007387 */ /* 0x0003e80000100800 */
[----:B------:R1:W-:Y:S04]  /*4c910*/  STL [R1+0x5338], R166 ;  /* 0x005338a601007387 */ /* 0x0003e80000100800 */
[----:B------:R1:W-:Y:S04]  /*4c920*/  STL [R1+0x5324], R167 ;  /* 0x005324a701007387 */ /* 0x0003e80000100800 */
        /* <DEDUP_REMOVED lines=15> */
[----:B------:R1:W-:Y:S04]  /*4ca20*/  STL [R1+0x5350], R168 ;  /* 0x005350a801007387 */ /* 0x0003e80000100800 */
[----:B------:R1:W-:Y:S04]  /*4ca30*/  STL [R1+0x534c], R169 ;  /* 0x00534ca901007387 */ /* 0x0003e80000100800 */
[----:B------:R1:W-:Y:S04]  /*4ca40*/  STL [R1+0x5348], R170 ;  /* 0x005348aa01007387 */ /* 0x0003e80000100800 */
[----:B------:R1:W-:Y:S01]  /*4ca50*/  STL [R1+0x5344], R171 ;  /* 0x005344ab01007387 */ /* 0x0003e20000100800 */
[C---:B------:R-:W-:Y:S08]  /*4ca60*/  HMMA.1688.F32.TF32 R152, R180.reuse, R88, R152 ;  /* 0x00000058b498723c */ /* 0x040ff00000081098 */
[----:B---3--:R-:W-:-:S15]  /*4ca70*/  HMMA.1688.F32.TF32 R172, R180, R108, R216 ;  /* 0x0000006cb4ac723c */ /* 0x008fde00000810d8 */
[----:B------:R-:W-:-:S04]  /*4ca80*/  NOP ;  /* 0x0000000000007918 */ /* 0x000fc80000000000 */
[----:B------:R3:W-:Y:S04]  /*4ca90*/  STL [R1+0x5310], R175 ;  /* 0x005310af01007387 */ /* 0x0007e80000100800 */
[----:B------:R-:W3:Y:S04]  /*4caa0*/  LDL.LU R202, [R1+0xc08] ;  /* 0x000c080001ca7983 */ /* 0x000ee80000300800 */
[----:B------:R-:W3:Y:S01]  /*4cab0*/  LDL.LU R203, [R1+0xc0c] ;  /* 0x000c0c0001cb7983 */ /* 0x000ee20000300800 */
[C---:B----4-:R-:W-:Y:S03]  /*4cac0*/  HMMA.1688.F32.TF32 R176, R180.reuse, R112, R228 ;  /* 0x00000070b4b0723c */ /* 0x050fe600000810e4 */
        /* <DEDUP_REMOVED lines=12> */
[----:B------:R-:W-:Y:S03]  /*4cb90*/  HMMA.1688.F32.TF32 R180, R180, R116, R184 ;  /* 0x00000074b4b4723c */ /* 0x000fe600000810b8 */
[----:B------:R-:W-:Y:S04]  /*4cba0*/  STL [R1+0x530c], R178 ;  /* 0x00530cb201007387 */ /* 0x000fe80000100800 */
[----:B------:R1:W-:-:S12]  /*4cbb0*/  STL [R1+0x5308], R179 ;  /* 0x005308b301007387 */ /* 0x0003d80000100800 */
[----:B------:R1:W-:Y:S01]  /*4cbc0*/  STL [R1+0x5304], R183 ;  /* 0x005304b701007387 */ /* 0x0003e20000100800 */
        /* <DEDUP_REMOVED lines=17> */
[C---:B------:R-:W-:Y:S08]  /*4cce0*/  HMMA.1688.F32.TF32 R188, R212.reuse, R92, R188 ;  /* 0x0000005cd4bc723c */ /* 0x040ff000000810bc */
[C---:B------:R-:W-:Y:S08]  /*4ccf0*/  HMMA.1688.F32.TF32 R192, R212.reuse, R96, R192 ;  /* 0x00000060d4c0723c */ /* 0x040ff000000810c0 */
[C---:B------:R-:W-:Y:S08]  /*4cd00*/  HMMA.1688.F32.TF32 R196, R212.reuse, R100, R196 ;  /* 0x00000064d4c4723c */ /* 0x040ff000000810c4 */
[C---:B---3--:R-:W-:Y:S08]  /*4cd10*/  HMMA.1688.F32.TF32 R200, R212.reuse, R104, R200 ;  /* 0x00000068d4c8723c */ /* 0x048ff000000810c8 */
[C---:B----4-:R-:W-:Y:S08]  /*4cd20*/  HMMA.1688.F32.TF32 R204, R212.reuse, R108, R224 ;  /* 0x0000006cd4cc723c */ /* 0x050ff000000810e0 */
[C---:B------:R-:W-:Y:S08]  /*4cd30*/  HMMA.1688.F32.TF32 R208, R212.reuse, R112, R216 ;  /* 0x00000070d4d0723c */ /* 0x040ff000000810d8 */
[----:B------:R-:W-:Y:S11]  /*4cd40*/  HMMA.1688.F32.TF32 R212, R212, R116, R228 ;  /* 0x00000074d4d4723c */ /* 0x000ff600000810e4 */
[----:B------:R3:W-:Y:S04]  /*4cd50*/  STL [R1+0x5300], R211 ;  /* 0x005300d301007387 */ /* 0x0007e80000100800 */
[----:B------:R-:W4:Y:S04]  /*4cd60*/  LDL.LU R224, [R1+0x530] ;  /* 0x0005300001e07983 */ /* 0x000f280000300800 */
[----:B------:R-:W4:Y:S04]  /*4cd70*/  LDL.LU R225, [R1+0x534] ;  /* 0x0005340001e17983 */ /* 0x000f280000300800 */
[----:B------:R-:W4:Y:S04]  /*4cd80*/  LDL.LU R226, [R1+0x538] ;  /* 0x0005380001e27983 */ /* 0x000f280000300800 */
[----:B------:R-:W4:Y:S04]  /*4cd90*/  LDL.LU R227, [R1+0x53c] ;  /* 0x00053c0001e37983 */ /* 0x000f280000300800 */
[----:B------:R1:W-:Y:S04]  /*4cda0*/  STL [R1+0x52fc], R214 ;  /* 0x0052fcd601007387 */ /* 0x0003e80000100800 */
[----:B------:R1:W-:Y:S04]  /*4cdb0*/  STL [R1+0x52f8], R215 ;  /* 0x0052f8d701007387 */ /* 0x0003e80000100800 */
[----:B------:R-:W3:Y:S04]  /*4cdc0*/  LDL.LU R228, [R1+0x510] ;  /* 0x0005100001e47983 */ /* 0x000ee80000300800 */
[----:B------:R-:W3:Y:S04]  /*4cdd0*/  LDL.LU R229, [R1+0x514] ;  /* 0x0005140001e57983 */ /* 0x000ee80000300800 */
[----:B------:R-:W3:Y:S04]  /*4cde0*/  LDL.LU R230, [R1+0x518] ;  /* 0x0005180001e67983 */ /* 0x000ee80000300800 */
[----:B------:R-:W3:Y:S01]  /*4cdf0*/  LDL.LU R231, [R1+0x51c] ;  /* 0x00051c0001e77983 */ /* 0x000ee20000300800 */
[C---:B--2---:R-:W-:Y:S03]  /*4ce00*/  HMMA.1688.F32.TF32 R216, R220.reuse, R88, R232 ;  /* 0x00000058dcd8723c */ /* 0x044fe600000810e8 */
[----:B------:R-:W2:Y:S04]  /*4ce10*/  LDL.LU R232, [R1+0x500] ;  /* 0x0005000001e87983 */ /* 0x000ea80000300800 */
[----:B------:R-:W2:Y:S04]  /*4ce20*/  LDL.LU R233, [R1+0x504] ;  /* 0x0005040001e97983 */ /* 0x000ea80000300800 */
[----:B------:R-:W2:Y:S04]  /*4ce30*/  LDL.LU R234, [R1+0x508] ;  /* 0x0005080001ea7983 */ /* 0x000ea80000300800 */
[----:B------:R-:W2:Y:S01]  /*4ce40*/  LDL.LU R235, [R1+0x50c] ;  /* 0x00050c0001eb7983 */ /* 0x000ea20000300800 */
[C---:B------:R-:W-:Y:S08]  /*4ce50*/  HMMA.1688.F32.TF32 R4, R220.reuse, R96, R8 ;  /* 0x00000060dc04723c */ /* 0x040ff00000081008 */
[----:B------:R-:W-:Y:S11]  /*4ce60*/  HMMA.1688.F32.TF32 R12, R220, R92, R12 ;  /* 0x0000005cdc0c723c */ /* 0x000ff6000008100c */
[----:B-1----:R-:W-:Y:S01]  /*4ce70*/  MOV R164, R4 ;  /* 0x0000000400a47202 */ /* 0x002fe20000000f00 */
[----:B------:R-:W-:Y:S01]  /*4ce80*/  IMAD.MOV.U32 R165, RZ, RZ, R5 ;  /* 0x000000ffffa57224 */ /* 0x000fe200078e0005 */
[----:B------:R-:W-:Y:S01]  /*4ce90*/  MOV R156, R7 ;  /* 0x00000007009c7202 */ /* 0x000fe20000000f00 */
[----:B------:R-:W-:-:S02]  /*4cea0*/  IMAD.MOV.U32 R166, RZ, RZ, R6 ;  /* 0x000000ffffa67224 */ /* 0x000fc400078e0006 */
[----:B------:R-:W-:Y:S01]  /*4ceb0*/  HMMA.1688.F32.TF32 R4, R220, R100, R236 ;  /* 0x00000064dc04723c */ /* 0x000fe200000810ec */
[----:B------:R1:W-:Y:S04]  /*4cec0*/  STL [R1+0x52f4], R219 ;  /* 0x0052f4db01007387 */ /* 0x0003e80000100800 */
[----:B------:R-:W-:Y:S04]  /*4ced0*/  STL.64 [R1+0x80], R12 ;  /* 0x0000800c01007387 */ /* 0x000fe80000100a00 */
[----:B------:R-:W-:Y:S10]  /*4cee0*/  STL.64 [R1+0x88], R14 ;  /* 0x0000880e01007387 */ /* 0x000ff40000100a00 */
[----:B------:R-:W-:Y:S01]  /*4cef0*/  IMAD.MOV.U32 R157, RZ, RZ, R4 ;  /* 0x000000ffff9d7224 */ /* 0x000fe200078e0004 */
[----:B------:R-:W-:Y:S01]  /*4cf00*/  MOV R159, R6 ;  /* 0x00000006009f7202 */ /* 0x000fe20000000f00 */
[----:B------:R-:W-:-:S02]  /*4cf10*/  IMAD.MOV.U32 R158, RZ, RZ, R5 ;  /* 0x000000ffff9e7224 */ /* 0x000fc400078e0005 */
[----:B------:R-:W-:Y:S02]  /*4cf20*/  IMAD.MOV.U32 R167, RZ, RZ, R7 ;  /* 0x000000ffffa77224 */ /* 0x000fe400078e0007 */
[----:B------:R-:W-:Y:S01]  /*4cf30*/  HMMA.1688.F32.TF32 R4, R220, R104, R244 ;  /* 0x00000068dc04723c */ /* 0x000fe200000810f4 */
[----:B------:R-:W2:Y:S04]  /*4cf40*/  LDL.LU R244, [R1+0x1410] ;  /* 0x0014100001f47983 */ /* 0x000ea80000300800 */
[----:B------:R-:W2:Y:S04]  /*4cf50*/  LDL.LU R245, [R1+0x1414] ;  /* 0x0014140001f57983 */ /* 0x000ea80000300800 */
[----:B------:R-:W2:Y:S04]  /*4cf60*/  LDL.LU R246, [R1+0x1418] ;  /* 0x0014180001f67983 */ /* 0x000ea80000300800 */
[----:B------:R-:W2:Y:S04]  /*4cf70*/  LDL.LU R247, [R1+0x141c] ;  /* 0x00141c0001f77983 */ /* 0x000ea80000300800 */
[----:B------:R-:W2:Y:S02]  /*4cf80*/  LDL.LU R24, [R1+0x980] ;  /* 0x0009800001187983 */ /* 0x000ea40000300800 */
[----:B------:R-:W-:Y:S01]  /*4cf90*/  IMAD.MOV.U32 R168, RZ, RZ, R4 ;  /* 0x000000ffffa87224 */ /* 0x000fe200078e0004 */
[----:B------:R-:W-:Y:S01]  /*4cfa0*/  MOV R169, R5 ;  /* 0x0000000500a97202 */ /* 0x000fe20000000f00 */
[----:B------:R-:W-:-:S02]  /*4cfb0*/  IMAD.MOV.U32 R170, RZ, RZ, R6 ;  /* 0x000000ffffaa7224 */ /* 0x000fc400078e0006 */
[----:B------:R-:W-:Y:S02]  /*4cfc0*/  IMAD.MOV.U32 R171, RZ, RZ, R7 ;  /* 0x000000ffffab7224 */ /* 0x000fe400078e0007 */
[----:B----4-:R-:W-:Y:S01]  /*4cfd0*/  HMMA.1688.F32.TF32 R4, R220, R108, R224 ;  /* 0x0000006cdc04723c */ /* 0x010fe200000810e0 */
[----:B------:R-:W-:Y:S04]  /*4cfe0*/  LDS R224, [R243+UR10+0x8500] ;  /* 0x0085000af3e07984 */ /* 0x000fe80008000800 */
[----:B------:R-:W-:Y:S04]  /*4cff0*/  LDS R226, [R243+UR10+0xa500] ;  /* 0x00a5000af3e27984 */ /* 0x000fe80008000800 */
[----:B------:R-:W-:Y:S04]  /*4d000*/  LDS R225, [R252+UR10+0x8500] ;  /* 0x0085000afce17984 */ /* 0x000fe80008000800 */
[----:B------:R-:W-:Y:S06]  /*4d010*/  LDS R227, [R252+UR10+0xa500] ;  /* 0x00a5000afce37984 */ /* 0x000fec0008000800 */
[----:B------:R-:W-:Y:S01]  /*4d020*/  MOV R160, R4 ;  /* 0x0000000400a07202 */ /* 0x000fe20000000f00 */
[----:B------:R-:W-:Y:S01]  /*4d030*/  IMAD.MOV.U32 R161, RZ, RZ, R5 ;  /* 0x000000ffffa17224 */ /* 0x000fe200078e0005 */
[----:B------:R-:W-:Y:S01]  /*4d040*/  MOV R163, R7 ;  /* 0x0000000700a37202 */ /* 0x000fe20000000f00 */
[----:B------:R-:W-:-:S02]  /*4d050*/  IMAD.MOV.U32 R162, RZ, RZ, R6 ;  /* 0x000000ffffa27224 */ /* 0x000fc400078e0006 */
[----:B---3--:R-:W-:Y:S01]  /*4d060*/  HMMA.1688.F32.TF32 R4, R220, R112, R228 ;  /* 0x00000070dc04723c */ /* 0x008fe200000810e4 */
[----:B------:R-:W-:Y:S04]  /*4d070*/  LDS R228, [R240+UR10+0x8580] ;  /* 0x0085800af0e47984 */ /* 0x000fe80008000800 */
[----:B------:R-:W-:Y:S04]  /*4d080*/  LDS R230, [R240+UR10+0xa580] ;  /* 0x00a5800af0e67984 */ /* 0x000fe80008000800 */
[----:B------:R-:W-:Y:S04]  /*4d090*/  LDS R229, [R242+UR10+0x8580] ;  /* 0x0085800af2e57984 */ /* 0x000fe80008000800 */
[----:B------:R-:W-:Y:S06]  /*4d0a0*/  LDS R231, [R242+UR10+0xa580] ;  /* 0x00a5800af2e77984 */ /* 0x000fec0008000800 */
[----:B------:R-:W-:Y:S01]  /*4d0b0*/  IMAD.MOV.U32 R175, RZ, RZ, R4 ;  /* 0x000000ffffaf7224 */ /* 0x000fe200078e0004 */
[----:B------:R-:W-:Y:S01]  /*4d0c0*/  MOV R179, R6 ;  /* 0x0000000600b37202 */ /* 0x000fe20000000f00 */
[----:B------:R-:W-:-:S02]  /*4d0d0*/  IMAD.MOV.U32 R178, RZ, RZ, R5 ;  /* 0x000000ffffb27224 */ /* 0x000fc400078e0005 */
[----:B------:R-:W-:Y:S02]  /*4d0e0*/  IMAD.MOV.U32 R183, RZ, RZ, R7 ;  /* 0x000000ffffb77224 */ /* 0x000fe400078e0007 */
[----:B--2---:R-:W-:Y:S01]  /*4d0f0*/  HMMA.1688.F32.TF32 R4, R220, R116, R232 ;  /* 0x00000074dc04723c */ /* 0x004fe200000810e8 */
[----:B------:R-:W-:Y:S04]  /*4d100*/  LDS R220, [R240+UR10+0x8500] ;  /* 0x0085000af0dc7984 */ /* 0x000fe80008000800 */
[----:B------:R-:W-:Y:S04]  /*4d110*/  LDS R222, [R240+UR10+0xa500] ;  /* 0x00a5000af0de7984 */ /* 0x000fe80008000800 */
[----:B------:R-:W-:Y:S04]  /*4d120*/  LDS R221, [R242+UR10+0x8500] ;  /* 0x0085000af2dd7984 */ /* 0x000fe80008000800 */
[----:B------:R-:W2:Y:S04]  /*4d130*/  LDS R223, [R242+UR10+0xa500] ;  /* 0x00a5000af2df7984 */ /* 0x000ea80008000800 */
[----:B------:R-:W-:Y:S02]  /*4d140*/  LDS R232, [R243+UR10+0x8580] ;  /* 0x0085800af3e87984 */ /* 0x000fe40008000800 */
[----:B------:R-:W-:Y:S01]  /*4d150*/  IMAD.MOV.U32 R211, RZ, RZ, R4 ;  /* 0x000000ffffd37224 */ /* 0x000fe200078e0004 */
[----:B------:R-:W-:Y:S01]  /*4d160*/  MOV R214, R5 ;  /* 0x0000000500d67202 */ /* 0x000fe20000000f00 */
[----:B------:R-:W-:Y:S01]  /*4d170*/  IMAD.MOV.U32 R215, RZ, RZ, R6 ;  /* 0x000000ffffd77224 */ /* 0x000fe200078e0006 */
[----:B------:R-:W-:Y:S01]  /*4d180*/  LDS R234, [R243+UR10+0xa580] ;  /* 0x00a5800af3ea7984 */ /* 0x000fe20008000800 */
[----:B-1----:R-:W-:-:S03]  /*4d190*/  IMAD.MOV.U32 R219, RZ, RZ, R7 ;  /* 0x000000ffffdb7224 */ /* 0x002fc600078e0007 */
[----:B------:R-:W-:Y:S04]  /*4d1a0*/  LDS R233, [R252+UR10+0x8580] ;  /* 0x0085800afce97984 */ /* 0x000fe80008000800 */
[----:B------:R-:W1:Y:S01]  /*4d1b0*/  LDS R235, [R252+UR10+0xa580] ;  /* 0x00a5800afceb7984 */ /* 0x000e620008000800 */
[----:B--2---:R-:W-:-:S15]  /*4d1c0*/  HMMA.1688.F32.TF32 R4, R220, R88, R244 ;  /* 0x00000058dc04723c */ /* 0x004fde00000810f4 */
[----:B------:R-:W-:-:S04]  /*4d1d0*/  NOP ;  /* 0x0000000000007918 */ /* 0x000fc80000000000 */
[----:B------:R2:W-:Y:S04]  /*4d1e0*/  STL.64 [R1+0xcf0], R4 ;  /* 0x000cf00401007387 */ /* 0x0005e80000100a00 */
        /* <DEDUP_REMOVED lines=92> */
[----:B--2---:R-:W2:Y:S04]  /*4d7b0*/  LDL.LU R4, [R1+0x13e0] ;  /* 0x0013e00001047983 */ /* 0x004ea80000300800 */
[----:B------:R-:W2:Y:S04]  /*4d7c0*/  LDL.LU R5, [R1+0x13e4] ;  /* 0x0013e40001057983 */ /* 0x000ea80000300800 */
[----:B---3--:R-:W2:Y:S04]  /*4d7d0*/  LDL.LU R6, [R1+0x13e8] ;  /* 0x0013e80001067983 */ /* 0x008ea80000300800 */
        /* <DEDUP_REMOVED lines=30> */
[C---:B------:R-:W-:Y:S08]  /*4d9c0*/  HMMA.1688.F32.TF32 R8, R220.reuse, R108, R8 ;  /* 0x0000006cdc08723c */ /* 0x040ff00000081008 */
[C---:B------:R-:W-:Y:S08]  /*4d9d0*/  HMMA.1688.F32.TF32 R12, R220.reuse, R104, R12 ;  /* 0x00000068dc0c723c */ /* 0x040ff0000008100c */
[C---:B------:R-:W-:Y:S08]  /*4d9e0*/  HMMA.1688.F32.TF32 R248, R220.reuse, R96, R248 ;  /* 0x00000060dcf8723c */ /* 0x040ff000000810f8 */
[C---:B------:R-:W-:Y:S08]  /*4d9f0*/  HMMA.1688.F32.TF32 R16, R220.reuse, R92, R16 ;  /* 0x0000005cdc10723c */ /* 0x040ff00000081010 */
[C---:B--2---:R-:W-:Y:S11]  /*4da00*/  HMMA.1688.F32.TF32 R4, R220.reuse, R100, R4 ;  /* 0x00000064dc04723c */ /* 0x044ff60000081004 */
[----:B------:R-:W-:Y:S04]  /*4da10*/  STL.64 [R1+0xce0], R16 ;  /* 0x000ce01001007387 */ /* 0x000fe80000100a00 */
[----:B------:R2:W-:Y:S01]  /*4da20*/  STL.64 [R1+0xce8], R18 ;  /* 0x000ce81201007387 */ /* 0x0005e20000100a00 */
[----:B---3--:R-:W-:Y:S03]  /*4da30*/  HMMA.1688.F32.TF32 R148, R220, R116, R148 ;  /* 0x00000074dc94723c */ /* 0x008fe60000081094 */
[----:B--2---:R-:W2:Y:S04]  /*4da40*/  LDL.LU.64 R18, [R1+0x55b0] ;  /* 0x0055b00001127983 */ /* 0x004ea80000300a00 */
[----:B------:R-:W2:Y:S04]  /*4da50*/  LDL.LU.64 R16, [R1+0x55a8] ;  /* 0x0055a80001107983 */ /* 0x000ea80000300a00 */
[----:B------:R-:W-:Y:S04]  /*4da60*/  STL.64 [R1+0xcd0], R248 ;  /* 0x000cd0f801007387 */ /* 0x000fe80000100a00 */
[----:B------:R3:W-:Y:S04]  /*4da70*/  STL.64 [R1+0xcd8], R250 ;  /* 0x000cd8fa01007387 */ /* 0x0007e80000100a00 */
[----:B---3--:R-:W3:Y:S04]  /*4da80*/  LDL.LU.64 R250, [R1+0x55a0] ;  /* 0x0055a00001fa7983 */ /* 0x008ee80000300a00 */
[----:B------:R-:W4:Y:S04]  /*4da90*/  LDL.LU.64 R248, [R1+0x5598] ;  /* 0x0055980001f87983 */ /* 0x000f280000300a00 */
        /* <DEDUP_REMOVED lines=21> */
[C---:B------:R-:W-:Y:S08]  /*4dbf0*/  HMMA.1688.F32.TF32 R128, R224.reuse, R112, R120 ;  /* 0x00000070e080723c */ /* 0x040ff00000081078 */
[C---:B-1----:R-:W-:Y:S08]  /*4dc00*/  HMMA.1688.F32.TF32 R148, R224.reuse, R92, R140 ;  /* 0x0000005ce094723c */ /* 0x042ff0000008108c */
[C---:B------:R-:W-:Y:S08]  /*4dc10*/  HMMA.1688.F32.TF32 R140, R224.reuse, R100, R132 ;  /* 0x00000064e08c723c */ /* 0x040ff00000081084 */
[C---:B------:R-:W-:Y:S01]  /*4dc20*/  HMMA.1688.F32.TF32 R132, R224.reuse, R108, R124 ;  /* 0x0000006ce084723c */ /* 0x040fe2000008107c */
[----:B------:R-:W-:Y:S07]  /*4dc30*/  STL.64 [R1+0x840], R220 ;  /* 0x000840dc01007387 */ /* 0x000fee0000100a00 */
[----:B------:R-:W-:Y:S01]  /*4dc40*/  HMMA.1688.F32.TF32 R124, R224, R116, R84 ;  /* 0x00000074e07c723c */ /* 0x000fe20000081054 */
[----:B------:R-:W-:Y:S07]  /*4dc50*/  STL.64 [R1+0x848], R222 ;  /* 0x000848de01007387 */ /* 0x000fee0000100a00 */
[C---:B------:R-:W-:Y:S01]  /*4dc60*/  HMMA.1688.F32.TF32 R120, R228.reuse, R88, R80 ;  /* 0x00000058e478723c */ /* 0x040fe20000081050 */
[----:B------:R-:W-:Y:S04]  /*4dc70*/  STL.64 [R1+0x830], R148 ;  /* 0x0008309401007387 */ /* 0x000fe80000100a00 */
[----:B------:R-:W-:Y:S03]  /*4dc80*/  LDS R220, [R240+UR10+0x8600] ;  /* 0x0086000af0dc7984 */ /* 0x000fe60008000800 */
        /* <DEDUP_REMOVED lines=18> */
[----:B------:R-:W-:Y:S01]  /*4ddb0*/  HMMA.1688.F32.TF32 R60, R228, R116, R52 ;  /* 0x00000074e43c723c */ /* 0x000fe20000081034 */
        /* <DEDUP_REMOVED lines=155> */
[----:B------:R-:W2:Y:S02]  /*4e770*/  LDS R235, [R252+UR10+0xa680] ;  /* 0x00a6800afceb7984 */ /* 0x000ea40008000800 */
[----:B--2---:R-:W-:Y:S08]  /*4e780*/  HMMA.1688.F32.TF32 R24, R232, R88, R24 ;  /* 0x00000058e818723c */ /* 0x004ff00000081018 */
[C---:B---3--:R-:W-:Y:S08]  /*4e790*/  HMMA.1688.F32.TF32 R148, R220.reuse, R92, R148 ;  /* 0x0000005cdc94723c */ /* 0x048ff00000081094 */
[----:B----4-:R-:W-:-:S15]  /*4e7a0*/  HMMA.1688.F32.TF32 R244, R220, R88, R244 ;  /* 0x00000058dcf4723c */ /* 0x010fde00000810f4 */
[----:B------:R-:W-:-:S04]  /*4e7b0*/  NOP ;  /* 0x0000000000007918 */ /* 0x000fc80000000000 */
[----:B------:R-:W-:Y:S04]  /*4e7c0*/  STL.64 [R1+0xc80], R244 ;  /* 0x000c80f401007387 */ /* 0x000fe80000100a00 */
[----:B------:R1:W-:Y:S04]  /*4e7d0*/  STL.64 [R1+0xc88], R246 ;  /* 0x000c88f601007387 */ /* 0x0003e80000100a00 */
[----:B-1----:R-:W2:Y:S04]  /*4e7e0*/  LDL.LU.64 R246, [R1+0x5550] ;  /* 0x0055500001f67983 */ /* 0x002ea80000300a00 */
[----:B------:R-:W2:Y:S04]  /*4e7f0*/  LDL.LU.64 R244, [R1+0x5548] ;  /* 0x0055480001f47983 */ /* 0x000ea80000300a00 */
[----:B------:R-:W-:Y:S04]  /*4e800*/  STL.64 [R1+0xc70], R148 ;  /* 0x000c709401007387 */ /* 0x000fe80000100a00 */
[----:B------:R1:W-:Y:S02]  /*4e810*/  STL.64 [R1+0xc78], R150 ;  /* 0x000c789601007387 */ /* 0x0003e40000100a00 */
[C---:B-1----:R-:W-:Y:S08]  /*4e820*/  HMMA.1688.F32.TF32 R148, R220.reuse, R96, R144 ;  /* 0x00000060dc94723c */ /* 0x042ff00000081090 */
[C---:B------:R-:W-:Y:S08]  /*4e830*/  HMMA.1688.F32.TF32 R144, R220.reuse, R100, R140 ;  /* 0x00000064dc90723c */ /* 0x040ff0000008108c */
[C---:B------:R-:W-:Y:S08]  /*4e840*/  HMMA.1688.F32.TF32 R140, R220.reuse, R104, R136 ;  /* 0x00000068dc8c723c */ /* 0x040ff00000081088 */
[C---:B------:R-:W-:Y:S08]  /*4e850*/  HMMA.1688.F32.TF32 R136, R220.reuse, R108, R132 ;  /* 0x0000006cdc88723c */ /* 0x040ff00000081084 */
[C---:B------:R-:W-:Y:S08]  /*4e860*/  HMMA.1688.F32.TF32 R132, R220.reuse, R112, R128 ;  /* 0x00000070dc84723c */ /* 0x040ff00000081080 */
[----:B------:R-:W-:Y:S01]  /*4e870*/  HMMA.1688.F32.TF32 R128, R220, R116, R124 ;  /* 0x00000074dc80723c */ /* 0x000fe2000008107c */
[----:B------:R-:W-:Y:S04]  /*4e880*/  STL.64 [R1+0xc60], R148 ;  /* 0x000c609401007387 */ /* 0x000fe80000100a00 */
[----:B------:R-:W-:Y:S03]  /*4e890*/  LDS R220, [R240+UR10+0x8700] ;  /* 0x0087000af0dc7984 */ /* 0x000fe60008000800 */
[C---:B------:R-:W-:Y:S01]  /*4e8a0*/  HMMA.1688.F32.TF32 R124, R224.reuse, R88, R120 ;  /* 0x00000058e07c723c */ /* 0x040fe20000081078 */
[----:B------:R-:W-:Y:S04]  /*4e8b0*/  STL.64 [R1+0xc68], R150 ;  /* 0x000c689601007387 */ /* 0x000fe80000100a00 */
[----:B------:R-:W-:Y:S03]  /*4e8c0*/  LDS R222, [R240+UR10+0xa700] ;  /* 0x00a7000af0de7984 */ /* 0x000fe60008000800 */
[C---:B------:R-:W-:Y:S01]  /*4e8d0*/  HMMA.1688.F32.TF32 R120, R224.reuse, R92, R84 ;  /* 0x0000005ce078723c */ /* 0x040fe20000081054 */
[----:B------:R-:W-:Y:S04]  /*4e8e0*/  STL.64 [R1+0xc50], R144 ;  /* 0x000c509001007387 */ /* 0x000fe80000100a00 */
[----:B------:R-:W-:Y:S03]  /*4e8f0*/  LDS R221, [R242+UR10+0x8700] ;  /* 0x0087000af2dd7984 */ /* 0x000fe60008000800 */
[C---:B------:R-:W-:Y:S01]  /*4e900*/  HMMA.1688.F32.TF32 R84, R224.reuse, R96, R80 ;  /* 0x00000060e054723c */ /* 0x040fe20000081050 */
[----:B------:R-:W-:Y:S04]  /*4e910*/  STL.64 [R1+0xc58], R146 ;  /* 0x000c589201007387 */ /* 0x000fe80000100a00 */
[----:B------:R-:W1:Y:S03]  /*4e920*/  LDS R223, [R242+UR10+0xa700] ;  /* 0x00a7000af2df7984 */ /* 0x000e660008000800 */
[C---:B------:R-:W-:Y:S01]  /*4e930*/  HMMA.1688.F32.TF32 R80, R224.reuse, R100, R76 ;  /* 0x00000064e050723c */ /* 0x040fe2000008104c */
[----:B------:R-:W-:Y:S07]  /*4e940*/  STL.64 [R1+0xc40], R140 ;  /* 0x000c408c01007387 */ /* 0x000fee0000100a00 */
        /* <DEDUP_REMOVED lines=49> */
[----:B------:R-:W1:Y:S04]  /*4ec60*/  LDL.LU R28, [R1+0x12d0] ;  /* 0x0012d000011c7983 */ /* 0x000e680000300800 */
[----:B------:R3:W-:Y:S04]  /*4ec70*/  STL.64 [R1+0xa10], R32 ;  /* 0x000a102001007387 */ /* 0x0007e80000100a00 */
[----:B------:R4:W-:Y:S04]  /*4ec80*/  STL.64 [R1+0xa18], R34 ;  /* 0x000a182201007387 */ /* 0x0009e80000100a00 */
[----:B------:R2:W-:Y:S04]  /*4ec90*/  STL.64 [R1+0xa00], R24 ;  /* 0x000a001801007387 */ /* 0x0005e80000100a00 */
[----:B------:R2:W-:Y:S04]  /*4eca0*/  STL.64 [R1+0xa08], R26 ;  /* 0x000a081a01007387 */ /* 0x0005e80000100a00 */
[----:B------:R-:W1:Y:S04]  /*4ecb0*/  LDL.LU R29, [R1+0x12d4] ;  /* 0x0012d400011d7983 */ /* 0x000e680000300800 */
[----:B------:R-:W1:Y:S04]  /*4ecc0*/  LDL.LU R30, [R1+0x12d8] ;  /* 0x0012d800011e7983 */ /* 0x000e680000300800 */
[----:B------:R-:W1:Y:S04]  /*4ecd0*/  LDL.LU R31, [R1+0x12dc] ;  /* 0x0012dc00011f7983 */ /* 0x000e680000300800 */
[----:B---3--:R-:W3:Y:S04]  /*4ece0*/  LDL.LU R32, [R1+0x12e0] ;  /* 0x0012e00001207983 */ /* 0x008ee80000300800 */
[----:B------:R-:W3:Y:S04]  /*4ecf0*/  LDL.LU R33, [R1+0x12e4] ;  /* 0x0012e40001217983 */ /* 0x000ee80000300800 */
[----:B----4-:R-:W3:Y:S04]  /*4ed00*/  LDL.LU R34, [R1+0x12e8] ;  /* 0x0012e80001227983 */ /* 0x010ee80000300800 */
        /* <DEDUP_REMOVED lines=51> */
[----:B------:R-:W2:Y:S04]  /*4f040*/  LDL.LU R26, [R1+0xf58] ;  /* 0x000f5800011a7983 */ /* 0x000ea80000300800 */
[----:B------:R-:W2:Y:S04]  /*4f050*/  LDL.LU R27, [R1+0xf5c] ;  /* 0x000f5c00011b7983 */ /* 0x000ea80000300800 */
[----:B------:R-:W-:Y:S04]  /*4f060*/  LDS R224, [R243+UR10+0x8700] ;  /* 0x0087000af3e07984 */ /* 0x000fe80008000800 */
[----:B------:R-:W-:Y:S04]  /*4f070*/  LDS R226, [R243+UR10+0xa700] ;  /* 0x00a7000af3e27984 */ /* 0x000fe80008000800 */
[----:B------:R-:W-:Y:S04]  /*4f080*/  LDS R225, [R252+UR10+0x8700] ;  /* 0x0087000afce17984 */ /* 0x000fe80008000800 */
[----:B------:R-:W1:Y:S04]  /*4f090*/  LDS R227, [R252+UR10+0xa700] ;  /* 0x00a7000afce37984 */ /* 0x000e680008000800 */
[----:B------:R-:W-:Y:S04]  /*4f0a0*/  LDS R228, [R240+UR10+0x8780] ;  /* 0x0087800af0e47984 */ /* 0x000fe80008000800 */
[----:B------:R-:W-:Y:S04]  /*4f0b0*/  LDS R230, [R240+UR10+0xa780] ;  /* 0x00a7800af0e67984 */ /* 0x000fe80008000800 */
[----:B------:R-:W-:Y:S04]  /*4f0c0*/  LDS R229, [R242+UR10+0x8780] ;  /* 0x0087800af2e57984 */ /* 0x000fe80008000800 */
[----:B------:R-:W1:Y:S02]  /*4f0d0*/  LDS R231, [R242+UR10+0xa780] ;  /* 0x00a7800af2e77984 */ /* 0x000e640008000800 */
[C---:B-1----:R-:W-:Y:S08]  /*4f0e0*/  HMMA.1688.F32.TF32 R28, R220.reuse, R112, R28 ;  /* 0x00000070dc1c723c */ /* 0x042ff0000008101c */
        /* <DEDUP_REMOVED lines=8> */
[----:B------:R-:W-:Y:S01]  /*4f170*/  STL.64 [R1+0x9f8], R82 ;  /* 0x0009f85201007387 */ /* 0x000fe20000100a00 */
[----:B------:R-:W-:Y:S03]  /*4f180*/  HMMA.1688.F32.TF32 R56, R232, R116, R56 ;  /* 0x00000074e838723c */ /* 0x000fe60000081038 */
[----:B------:R-:W-:Y:S04]  /*4f190*/  STL.64 [R1+0x9e0], R76 ;  /* 0x0009e04c01007387 */ /* 0x000fe80000100a00 */
[----:B------:R-:W-:Y:S04]  /*4f1a0*/  STL.64 [R1+0x9e8], R78 ;  /* 0x0009e84e01007387 */ /* 0x000fe80000100a00 */
[----:B------:R-:W-:Y:S04]  /*4f1b0*/  STL.64 [R1+0x9d0], R72 ;  /* 0x0009d04801007387 */ /* 0x000fe80000100a00 */
[----:B------:R-:W-:Y:S01]  /*4f1c0*/  STL.64 [R1+0x9d8], R74 ;  /* 0x0009d84a01007387 */ /* 0x000fe20000100a00 */
[C---:B------:R-:W-:Y:S03]  /*4f1d0*/  HMMA.1688.F32.TF32 R36, R220.reuse, R104, R36 ;  /* 0x00000068dc24723c */ /* 0x040fe60000081024 */
[----:B------:R-:W-:Y:S04]  /*4f1e0*/  STL.64 [R1+0x9c0], R68 ;  /* 0x0009c04401007387 */ /* 0x000fe80000100a00 */
[----:B------:R-:W-:Y:S01]  /*4f1f0*/  STL.64 [R1+0x9c8], R70 ;  /* 0x0009c84601007387 */ /* 0x000fe20000100a00 */
[C---:B------:R-:W-:Y:S03]  /*4f200*/  HMMA.1688.F32.TF32 R44, R220.reuse, R96, R44 ;  /* 0x00000060dc2c723c */ /* 0x040fe6000008102c */
[----:B------:R-:W-:Y:S05]  /*4f210*/  STL.64 [R1+0x9b0], R64 ;  /* 0x0009b04001007387 */ /* 0x000fea0000100a00 */
[C---:B------:R-:W-:Y:S01]  /*4f220*/  HMMA.1688.F32.TF32 R48, R220.reuse, R92, R48 ;  /* 0x0000005cdc30723c */ /* 0x040fe20000081030 */
[----:B------:R-:W-:Y:S07]  /*4f230*/  STL.64 [R1+0x9b8], R66 ;  /* 0x0009b84201007387 */ /* 0x000fee0000100a00 */
[C---:B------:R-:W-:Y:S01]  /*4f240*/  HMMA.1688.F32.TF32 R52, R220.reuse, R88, R52 ;  /* 0x00000058dc34723c */ /* 0x040fe20000081034 */
[----:B------:R-:W-:Y:S04]  /*4f250*/  STL.64 [R1+0x9a0], R60 ;  /* 0x0009a03c01007387 */ /* 0x000fe80000100a00 */
[----:B------:R-:W-:Y:S03]  /*4f260*/  STL.64 [R1+0x9a8], R62 ;  /* 0x0009a83e01007387 */ /* 0x000fe60000100a00 */
[C---:B------:R-:W-:Y:S01]  /*4f270*/  HMMA.1688.F32.TF32 R40, R220.reuse, R100, R40 ;  /* 0x00000064dc28723c */ /* 0x040fe20000081028 */
[----:B------:R-:W-:Y:S04]  /*4f280*/  STL.64 [R1+0x970], R56 ;  /* 0x0009703801007387 */ /* 0x000fe80000100a00 */
[----:B------:R-:W-:Y:S06]  /*4f290*/  STL.64 [R1+0x978], R58 ;  /* 0x0009783a01007387 */ /* 0x000fec0000100a00 */
[----:B------:R-:W-:Y:S01]  /*4f2a0*/  STL.64 [R1+0xc10], R52 ;  /* 0x000c103401007387 */ /* 0x000fe20000100a00 */
[----:B--2---:R-:W-:Y:S03]  /*4f2b0*/  HMMA.1688.F32.TF32 R24, R220, R116, R24 ;  /* 0x00000074dc18723c */ /* 0x004fe60000081018 */
[----:B------:R-:W-:Y:S04]  /*4f2c0*/  STL.64 [R1+0xc18], R54 ;  /* 0x000c183601007387 */ /* 0x000fe80000100a00 */
[----:B------:R-:W-:Y:S04]  /*4f2d0*/  STL.64 [R1+0xc00], R48 ;  /* 0x000c003001007387 */ /* 0x000fe80000100a00 */
[----:B------:R-:W-:Y:S04]  /*4f2e0*/  STL.64 [R1+0xc08], R50 ;  /* 0x000c083201007387 */ /* 0x000fe80000100a00 */
[----:B------:R-:W-:Y:S04]  /*4f2f0*/  STL.64 [R1+0xbf0], R44 ;  /* 0x000bf02c01007387 */ /* 0x000fe80000100a00 */
[----:B------:R-:W-:Y:S04]  /*4f300*/  STL.64 [R1+0xbf8], R46 ;  /* 0x000bf82e01007387 */ /* 0x000fe80000100a00 */
[----:B------:R1:W-:Y:S04]  /*4f310*/  STL.64 [R1+0xbe0], R40 ;  /* 0x000be02801007387 */ /* 0x0003e80000100a00 */
[----:B------:R2:W-:Y:S04]  /*4f320*/  STL.64 [R1+0xbe8], R42 ;  /* 0x000be82a01007387 */ /* 0x0005e80000100a00 */
[----:B------:R-:W-:Y:S04]  /*4f330*/  STL.64 [R1+0xbd0], R36 ;  /* 0x000bd02401007387 */ /* 0x000fe80000100a00 */
[----:B------:R-:W-:Y:S04]  /*4f340*/  STL.64 [R1+0xbd8], R38 ;  /* 0x000bd82601007387 */ /* 0x000fe80000100a00 */
[----:B------:R-:W-:Y:S04]  /*4f350*/  STL.64 [R1+0xbc0], R32 ;  /* 0x000bc02001007387 */ /* 0x000fe80000100a00 */
[----:B------:R-:W-:Y:S04]  /*4f360*/  STL.64 [R1+0xbc8], R34 ;  /* 0x000bc82201007387 */ /* 0x000fe80000100a00 */
[----:B-1----:R-:W3:Y:S04]  /*4f370*/  LDL.LU R40, [R1+0x880] ;  /* 0x0008800001287983 */ /* 0x002ee80000300800 */
[----:B------:R1:W-:Y:S04]  /*4f380*/  STL.64 [R1+0xbb0], R28 ;  /* 0x000bb01c01007387 */ /* 0x0003e80000100a00 */
[----:B------:R4:W-:Y:S04]  /*4f390*/  STL.64 [R1+0xbb8], R30 ;  /* 0x000bb81e01007387 */ /* 0x0009e80000100a00 */
[----:B------:R1:W-:Y:S04]  /*4f3a0*/  STL.64 [R1+0xb20], R24 ;  /* 0x000b201801007387 */ /* 0x0003e80000100a00 */
[----:B------:R1:W-:Y:S04]  /*4f3b0*/  STL.64 [R1+0xb28], R26 ;  /* 0x000b281a01007387 */ /* 0x0003e80000100a00 */
[----:B------:R-:W3:Y:S04]  /*4f3c0*/  LDL.LU R41, [R1+0x884] ;  /* 0x0008840001297983 */ /* 0x000ee80000300800 */
[----:B--2---:R-:W3:Y:S04]  /*4f3d0*/  LDL.LU R42, [R1+0x888] ;  /* 0x00088800012a7983 */ /* 0x004ee80000300800 */
        /* <DEDUP_REMOVED lines=82> */
[C---:B------:R-:W-:Y:S08]  /*4f900*/  HMMA.1688.F32.TF32 R128, R224.reuse, R92, R32 ;  /* 0x0000005ce080723c */ /* 0x040ff00000081020 */
[C---:B---3--:R-:W-:Y:S03]  /*4f910*/  HMMA.1688.F32.TF32 R24, R224.reuse, R96, R24 ;  /* 0x00000060e018723c */ /* 0x048fe60000081018 */
[----:B------:R-:W-:Y:S04]  /*4f920*/  STL.64 [R1+0xb10], R132 ;  /* 0x000b108401007387 */ /* 0x000fe80000100a00 */
[----:B------:R-:W-:Y:S04]  /*4f930*/  STL.64 [R1+0xb18], R134 ;  /* 0x000b188601007387 */ /* 0x000fe80000100a00 */
[----:B------:R-:W2:Y:S04]  /*4f940*/  LDL.LU R32, [R1+0x7c0] ;  /* 0x0007c00001207983 */ /* 0x000ea80000300800 */
[----:B------:R-:W-:Y:S04]  /*4f950*/  STL.64 [R1+0xb00], R128 ;  /* 0x000b008001007387 */ /* 0x000fe80000100a00 */
[----:B------:R4:W-:Y:S04]  /*4f960*/  STL.64 [R1+0xb08], R130 ;  /* 0x000b088201007387 */ /* 0x0009e80000100a00 */
[----:B------:R3:W-:Y:S04]  /*4f970*/  STL.64 [R1+0xaf0], R24 ;  /* 0x000af01801007387 */ /* 0x0007e80000100a00 */
[----:B------:R1:W-:Y:S04]  /*4f980*/  STL.64 [R1+0xaf8], R26 ;  /* 0x000af81a01007387 */ /* 0x0003e80000100a00 */
[----:B------:R-:W2:Y:S01]  /*4f990*/  LDL.LU R33, [R1+0x7c4] ;  /* 0x0007c40001217983 */ /* 0x000ea20000300800 */
[C---:B----4-:R-:W-:Y:S03]  /*4f9a0*/  HMMA.1688.F32.TF32 R128, R224.reuse, R100, R124 ;  /* 0x00000064e080723c */ /* 0x050fe6000008107c */
[----:B------:R-:W2:Y:S04]  /*4f9b0*/  LDL.LU R34, [R1+0x7c8] ;  /* 0x0007c80001227983 */ /* 0x000ea80000300800 */
[----:B------:R-:W2:Y:S01]  /*4f9c0*/  LDL.LU R35, [R1+0x7cc] ;  /* 0x0007cc0001237983 */ /* 0x000ea20000300800 */
[C---:B------:R-:W-:Y:S03]  /*4f9d0*/  HMMA.1688.F32.TF32 R124, R224.reuse, R104, R120 ;  /* 0x00000068e07c723c */ /* 0x040fe60000081078 */
[----:B---3--:R-:W3:Y:S04]  /*4f9e0*/  LDL.LU R24, [R1+0x200] ;  /* 0x0002000001187983 */ /* 0x008ee80000300800 */
[----:B------:R-:W3:Y:S01]  /*4f9f0*/  LDL.LU R25, [R1+0x204] ;  /* 0x0002040001197983 */ /* 0x000ee20000300800 */
[C---:B------:R-:W-:Y:S03]  /*4fa00*/  HMMA.1688.F32.TF32 R120, R224.reuse, R108, R84 ;  /* 0x0000006ce078723c */ /* 0x040fe60000081054 */
[----:B-1----:R-:W3:Y:S04]  /*4fa10*/  LDL.LU R26, [R1+0x208] ;  /* 0x00020800011a7983 */ /* 0x002ee80000300800 */
[----:B------:R-:W3:Y:S01]  /*4fa20*/  LDL.LU R27, [R1+0x20c] ;  /* 0x00020c00011b7983 */ /* 0x000ee20000300800 */
[C---:B------:R-:W-:Y:S08]  /*4fa30*/  HMMA.1688.F32.TF32 R84, R224.reuse, R112, R80 ;  /* 0x00000070e054723c */ /* 0x040ff00000081050 */
[----:B------:R-:W-:Y:S01]  /*4fa40*/  HMMA.1688.F32.TF32 R80, R224, R116, R28 ;  /* 0x00000074e050723c */ /* 0x000fe2000008101c */
[----:B------:R-:W-:Y:S04]  /*4fa50*/  STL.64 [R1+0xae0], R128 ;  /* 0x000ae08001007387 */ /* 0x000fe80000100a00 */
[----:B------:R-:W-:Y:S04]  /*4fa60*/  STL.64 [R1+0xae8], R130 ;  /* 0x000ae88201007387 */ /* 0x000fe80000100a00 */
[----:B------:R-:W-:Y:S04]  /*4fa70*/  STL.64 [R1+0xad0], R124 ;  /* 0x000ad07c01007387 */ /* 0x000fe80000100a00 */
[----:B------:R-:W-:Y:S04]  /*4fa80*/  STL.64 [R1+0xad8], R126 ;  /* 0x000ad87e01007387 */ /* 0x000fe80000100a00 */
[----:B------:R-:W-:Y:S04]  /*4fa90*/  STL.64 [R1+0x990], R120 ;  /* 0x0009907801007387 */ /* 0x000fe80000100a00 */
[----:B------:R-:W-:Y:S04]  /*4faa0*/  STL.64 [R1+0x998], R122 ;  /* 0x0009987a01007387 */ /* 0x000fe80000100a00 */
[----:B------:R-:W4:Y:S04]  /*4fab0*/  LDL.LU R28, [R1+0x1f0] ;  /* 0x0001f000011c7983 */ /* 0x000f280000300800 */
[----:B------:R-:W-:Y:S04]  /*4fac0*/  STL.64 [R1+0x980], R84 ;  /* 0x0009805401007387 */ /* 0x000fe80000100a00 */
[----:B------:R-:W-:Y:S04]  /*4fad0*/  STL.64 [R1+0x988], R86 ;  /* 0x0009885601007387 */ /* 0x000fe80000100a00 */
[----:B------:R-:W-:Y:S04]  /*4fae0*/  STL.64 [R1+0x960], R80 ;  /* 0x0009605001007387 */ /* 0x000fe80000100a00 */
[----:B------:R-:W-:Y:S04]  /*4faf0*/  STL.64 [R1+0x968], R82 ;  /* 0x0009685201007387 */ /* 0x000fe80000100a00 */
[----:B------:R-:W4:Y:S04]  /*4fb00*/  LDL.LU R29, [R1+0x1f4] ;  /* 0x0001f400011d7983 */ /* 0x000f280000300800 */
[----:B------:R-:W4:Y:S04]  /*4fb10*/  LDL.LU R30, [R1+0x1f8] ;  /* 0x0001f800011e7983 */ /* 0x000f280000300800 */
[----:B------:R-:W4:Y:S01]  /*4fb20*/  LDL.LU R31, [R1+0x1fc] ;  /* 0x0001fc00011f7983 */ /* 0x000f220000300800 */
[C---:B------:R-:W-:Y:S03]  /*4fb30*/  HMMA.1688.F32.TF32 R76, R228.reuse, R88, R76 ;  /* 0x00000058e44c723c */ /* 0x040fe6000008104c */
[----:B------:R-:W-:Y:S04]  /*4fb40*/  LDS R224, [R243+UR10+0xc000] ;  /* 0x00c0000af3e07984 */ /* 0x000fe80008000800 */
[----:B------:R-:W-:Y:S01]  /*4fb50*/  LDS R226, [R243+UR10+0xe000] ;  /* 0x00e0000af3e27984 */ /* 0x000fe20008000800 */
[C---:B------:R-:W-:Y:S03]  /*4fb60*/  HMMA.1688.F32.TF32 R72, R228.reuse, R92, R72 ;  /* 0x0000005ce448723c */ /* 0x040fe60000081048 */
[----:B------:R-:W-:Y:S04]  /*4fb70*/  LDS R225, [R252+UR10+0xc000] ;  /* 0x00c0000afce17984 */ /* 0x000fe80008000800 */
[----:B------:R-:W1:Y:S01]  /*4fb80*/  LDS R227, [R252+UR10+0xe000] ;  /* 0x00e0000afce37984 */ /* 0x000e620008000800 */
[C---:B------:R-:W-:Y:S08]  /*4fb90*/  HMMA.1688.F32.TF32 R68, R228.reuse, R96, R68 ;  /* 0x00000060e444723c */ /* 0x040ff00000081044 */
[C---:B------:R-:W-:Y:S08]  /*4fba0*/  HMMA.1688.F32.TF32 R64, R228.reuse, R100, R64 ;  /* 0x00000064e440723c */ /* 0x040ff00000081040 */
[C---:B------:R-:W-:Y:S08]  /*4fbb0*/  HMMA.1688.F32.TF32 R60, R228.reuse, R104, R60 ;  /* 0x00000068e43c723c */ /* 0x040ff0000008103c */
[C---:B------:R-:W-:Y:S01]  /*4fbc0*/  HMMA.1688.F32.TF32 R56, R228.reuse, R108, R56 ;  /* 0x0000006ce438723c */ /* 0x040fe20000081038 */
[----:B------:R-:W-:Y:S07]  /*4fbd0*/  STL.64 [R1+0x950], R76 ;  /* 0x0009504c01007387 */ /* 0x000fee0000100a00 */
[C---:B------:R-:W-:Y:S01]  /*4fbe0*/  HMMA.1688.F32.TF32 R52, R228.reuse, R112, R52 ;  /* 0x00000070e434723c */ /* 0x040fe20000081034 */
[----:B------:R-:W-:Y:S07]  /*4fbf0*/  STL.64 [R1+0x958], R78 ;  /* 0x0009584e01007387 */ /* 0x000fee0000100a00 */
[----:B------:R-:W-:Y:S01]  /*4fc00*/  HMMA.1688.F32.TF32 R48, R228, R116, R48 ;  /* 0x00000074e430723c */ /* 0x000fe20000081030 */
        /* <DEDUP_REMOVED lines=15> */
[----:B------:R-:W-:-:S03]  /*4fd00*/  MOV R96, R36 ;  /* 0x0000002400607202 */ /* 0x000fc60000000f00 */
[----:B------:R-:W-:Y:S04]  /*4fd10*/  STL.64 [R1+0x8f8], R54 ;  /* 0x0008f83601007387 */ /* 0x000fe80000100a00 */
[----:B------:R-:W-:Y:S04]  /*4fd20*/  STL.64 [R1+0x8e0], R48 ;  /* 0x0008e03001007387 */ /* 0x000fe80000100a00 */
[----:B------:R-:W-:Y:S04]  /*4fd30*/  STL.64 [R1+0x8e8], R50 ;  /* 0x0008e83201007387 */ /* 0x000fe80000100a00 */
[----:B------:R-:W-:Y:S04]  /*4fd40*/  STL.64 [R1+0x8d0], R44 ;  /* 0x0008d02c01007387 */ /* 0x000fe80000100a00 */
[----:B------:R-:W-:Y:S04]  /*4fd50*/  STL.64 [R1+0x8d8], R46 ;  /* 0x0008d82e01007387 */ /* 0x000fe80000100a00 */
[----:B------:R-:W-:Y:S04]  /*4fd60*/  STL.64 [R1+0x8c0], R40 ;  /* 0x0008c02801007387 */ /* 0x000fe80000100a00 */
[----:B------:R-:W-:Y:S04]  /*4fd70*/  STL.64 [R1+0x8c8], R42 ;  /* 0x0008c82a01007387 */ /* 0x000fe80000100a00 */
[----:B------:R1:W-:Y:S04]  /*4fd80*/  STL [R1+0x52f0], R93 ;  /* 0x0052f05d01007387 */ /* 0x0003e80000100800 */
[----:B------:R1:W-:Y:S01]  /*4fd90*/  STL [R1+0x52ec], R96 ;  /* 0x0052ec6001007387 */ /* 0x0003e20000100800 */
[C---:B------:R-:W-:Y:S08]  /*4fda0*/  HMMA.1688.F32.TF32 R236, R232.reuse, R116, R236 ;  /* 0x00000074e8ec723c */ /* 0x040ff000000810ec */
[C---:B---3--:R-:W-:Y:S01]  /*4fdb0*/  HMMA.1688.F32.TF32 R24, R232.reuse, R104, R24 ;  /* 0x00000068e818723c */ /* 0x048fe20000081018 */
[----:B------:R-:W-:Y:S04]  /*4fdc0*/  LDS R228, [R240+UR10+0xc080] ;  /* 0x00c0800af0e47984 */ /* 0x000fe80008000800 */
[----:B------:R-:W-:Y:S03]  /*4fdd0*/  LDS R230, [R240+UR10+0xe080] ;  /* 0x00e0800af0e67984 */ /* 0x000fe60008000800 */
[----:B--2---:R-:W-:Y:S01]  /*4fde0*/  HMMA.1688.F32.TF32 R32, R232, R100, R32 ;  /* 0x00000064e820723c */ /* 0x004fe20000081020 */
[----:B------:R-:W-:Y:S04]  /*4fdf0*/  LDS R229, [R242+UR10+0xc080] ;  /* 0x00c0800af2e57984 */ /* 0x000fe80008000800 */
[----:B------:R-:W-:Y:S06]  /*4fe00*/  LDS R231, [R242+UR10+0xe080] ;  /* 0x00e0800af2e77984 */ /* 0x000fec0008000800 */
[----:B-1----:R-:W-:Y:S01]  /*4fe10*/  IMAD.MOV.U32 R93, RZ, RZ, R24 ;  /* 0x000000ffff5d7224 */ /* 0x002fe200078e0018 */
[----:B------:R-:W-:Y:S01]  /*4fe20*/  MOV R105, R26 ;  /* 0x0000001a00697202 */ /* 0x000fe20000000f00 */
[----:B------:R-:W-:Y:S01]  /*4fe30*/  IMAD.MOV.U32 R96, RZ, RZ, R25 ;  /* 0x000000ffff607224 */ /* 0x000fe200078e0019 */
[----:B------:R-:W-:Y:S01]  /*4fe40*/  MOV R25, R3 ;  /* 0x0000000300197202 */ /* 0x000fe20000000f00 */
[----:B------:R-:W-:-:S02]  /*4fe50*/  IMAD.MOV.U32 R104, RZ, RZ, R27 ;  /* 0x000000ffff687224 */ /* 0x000fc400078e001b */
[----:B------:R-:W-:Y:S02]  /*4fe60*/  IMAD.MOV.U32 R24, RZ, RZ, R241 ;  /* 0x000000ffff187224 */ /* 0x000fe400078e00f1 */
[----:B------:R-:W-:Y:S02]  /*4fe70*/  IMAD.MOV.U32 R26, RZ, RZ, R2 ;  /* 0x000000ffff1a7224 */ /* 0x000fe400078e0002 */
[----:B------:R-:W-:-:S07]  /*4fe80*/  IMAD.MOV.U32 R27, RZ, RZ, R0 ;  /* 0x000000ffff1b7224 */ /* 0x000fce00078e0000 */
[----:B------:R-:W-:Y:S01]  /*4fe90*/  HMMA.1688.F32.TF32 R24, R220, R90, R24 ;  /* 0x0000005adc18723c */ /* 0x000fe20000081018 */
[----:B------:R-:W-:Y:S04]  /*4fea0*/  STL [R1+0x820], R32 ;  /* 0x0008202001007387 */ /* 0x000fe80000100800 */
[----:B------:R-:W-:Y:S03]  /*4feb0*/  STL [R1+0x52b8], R236 ;  /* 0x0052b8ec01007387 */ /* 0x000fe60000100800 */
[C---:B----4-:R-:W-:Y:S01]  /*4fec0*/  HMMA.1688.F32.TF32 R28, R232.reuse, R108, R28 ;  /* 0x0000006ce81c723c */ /* 0x050fe2000008101c */
[----:B------:R-:W-:Y:S04]  /*4fed0*/  STL [R1+0x52b4], R237 ;  /* 0x0052b4ed01007387 */ /* 0x000fe80000100800 */
[----:B------:R-:W-:Y:S04]  /*4fee0*/  STL [R1+0x52b0], R238 ;  /* 0x0052b0ee01007387 */ /* 0x000fe80000100800 */
[----:B------:R-:W-:Y:S04]  /*4fef0*/  STL [R1+0x52ac], R239 ;  /* 0x0052acef01007387 */ /* 0x000fe80000100800 */
[----:B------:R1:W-:Y:S04]  /*4ff00*/  STL [R1+0x1590], R24 ;  /* 0x0015901801007387 */ /* 0x0003e80000100800 */
[----:B------:R-:W2:Y:S02]  /*4ff10*/  LDL.LU R52, [R1+0x1d0] ;  /* 0x0001d00001347983 */ /* 0x000ea40000300800 */
[----:B------:R-:W-:Y:S01]  /*4ff20*/  MOV R88, R28 ;  /* 0x0000001c00587202 */ /* 0x000fe20000000f00 */
[----:B------:R-:W-:Y:S01]  /*4ff30*/  IMAD.MOV.U32 R3, RZ, RZ, R29 ;  /* 0x000000ffff037224 */ /* 0x000fe200078e001d */
[----:B------:R-:W-:Y:S01]  /*4ff40*/  MOV R0, R31 ;  /* 0x0000001f00007202 */ /* 0x000fe20000000f00 */
[----:B------:R-:W-:Y:S01]  /*4ff50*/  IMAD.MOV.U32 R2, RZ, RZ, R30 ;  /* 0x000000ffff027224 */ /* 0x000fe200078e001e */
[----:B------:R-:W2:Y:S01]  /*4ff60*/  LDL.LU R53, [R1+0x1d4] ;  /* 0x0001d40001357983 */ /* 0x000ea20000300800 */
[----:B------:R-:W-:Y:S03]  /*4ff70*/  HMMA.1688.F32.TF32 R28, R232, R112, R244 ;  /* 0x00000070e81c723c */ /* 0x000fe600000810f4 */
[----:B------:R-:W2:Y:S04]  /*4ff80*/  LDL.LU R54, [R1+0x1d8] ;  /* 0x0001d80001367983 */ /* 0x000ea80000300800 */
[----:B------:R-:W2:Y:S01]  /*4ff90*/  LDL.LU R55, [R1+0x1dc] ;  /* 0x0001dc0001377983 */ /* 0x000ea20000300800 */
[----:B------:R-:W-:-:S03]  /*4ffa0*/  IMAD.MOV.U32 R241, RZ, RZ, R25 ;  /* 0x000000fffff17224 */ /* 0x000fc600078e0019 */
[----:B------:R-:W3:Y:S01]  /*4ffb0*/  LDL.LU R48, [R1+0x1b0] ;  /* 0x0001b00001307983 */ /* 0x000ee20000300800 */
[----:B-1----:R-:W-:-:S03]  /*4ffc0*/  IMAD.MOV.U32 R24, RZ, RZ, R107 ;  /* 0x000000ffff187224 */ /* 0x002fc600078e006b */
[----:B------:R-:W3:Y:S01]  /*4ffd0*/  LDL.LU R49, [R1+0x1b4] ;  /* 0x0001b40001317983 */ /* 0x000ee20000300800 */
[----:B------:R-:W-:-:S03]  /*4ffe0*/  MOV R117, R26 ;  /* 0x0000001a00757202 */ /* 0x000fc60000000f00 */
[----:B------:R-:W3:Y:S01]  /*4fff0*/  LDL.LU R50, [R1+0x1b8] ;  /* 0x0001b80001327983 */ /* 0x000ee20000300800 */
[----:B------:R-:W-:Y:S01]  /*50000*/  MOV R25, R106 ;  /* 0x0000006a00197202 */ /* 0x000fe20000000f00 */
[----:B------:R-:W-:Y:S02]  /*50010*/  IMAD.MOV.U32 R116, RZ, RZ, R27 ;  /* 0x000000ffff747224 */ /* 0x000fe400078e001b */
[----:B------:R-:W3:Y:S01]  /*50020*/  LDL.LU R51, [R1+0x1bc] ;  /* 0x0001bc0001337983 */ /* 0x000ee20000300800 */
[----:B------:R-:W-:-:S03]  /*50030*/  IMAD.MOV.U32 R26, RZ, RZ, R115 ;  /* 0x000000ffff1a7224 */ /* 0x000fc600078e0073 */
[----:B------:R-:W4:Y:S01]  /*50040*/  LDL.LU R107, [R1+0x5544] ;  /* 0x00554400016b7983 */ /* 0x000f220000300800 */
[----:B------:R-:W-:-:S03]  /*50050*/  IMAD.MOV.U32 R27, RZ, RZ, R114 ;  /* 0x000000ffff1b7224 */ /* 0x000fc600078e0072 */
[----:B------:R-:W2:Y:S04]  /*50060*/  LDL.LU R106, [R1+0x5540] ;  /* 0x00554000016a7983 */ /* 0x000ea80000300800 */
[----:B------:R-:W3:Y:S01]  /*50070*/  LDL.LU R115, [R1+0x553c] ;  /* 0x00553c0001737983 */ /* 0x000ee20000300800 */
[----:B------:R-:W-:-:S03]  /*50080*/  IMAD.MOV.U32 R113, RZ, RZ, R28 ;  /* 0x000000ffff717224 */ /* 0x000fc600078e001c */
[----:B------:R-:W3:Y:S01]  /*50090*/  LDL.LU R114, [R1+0x5538] ;  /* 0x0055380001727983 */ /* 0x000ee20000300800 */
[----:B------:R-:W-:-:S03]  /*500a0*/  IMAD.MOV.U32 R112, RZ, RZ, R29 ;  /* 0x000000ffff707224 */ /* 0x000fc600078e001d */
[----:B------:R-:W3:Y:S01]  /*500b0*/  LDL.LU R44, [R1+0x1a0] ;  /* 0x0001a000012c7983 */ /* 0x000ee20000300800 */
[----:B------:R-:W-:-:S03]  /*500c0*/  MOV R28, R110 ;  /* 0x0000006e001c7202 */ /* 0x000fc60000000f00 */
[----:B------:R-:W3:Y:S01]  /*500d0*/  LDL.LU R45, [R1+0x1a4] ;  /* 0x0001a400012d7983 */ /* 0x000ee20000300800 */
[----:B------:R-:W-:-:S03]  /*500e0*/  IMAD.MOV.U32 R29, RZ, RZ, R111 ;  /* 0x000000ffff1d7224 */ /* 0x000fc600078e006f */
[----:B------:R-:W3:Y:S04]  /*500f0*/  LDL.LU R46, [R1+0x1a8] ;  /* 0x0001a800012e7983 */ /* 0x000ee80000300800 */
[----:B------:R-:W3:Y:S04]  /*50100*/  LDL.LU R47, [R1+0x1ac] ;  /* 0x0001ac00012f7983 */ /* 0x000ee80000300800 */
[----:B------:R-:W3:Y:S04]  /*50110*/  LDL.LU R110, [R1+0x5534] ;  /* 0x00553400016e7983 */ /* 0x000ee80000300800 */
[----:B------:R-:W3:Y:S01]  /*50120*/  LDL.LU R111, [R1+0x5530] ;  /* 0x00553000016f7983 */ /* 0x000ee20000300800 */
[----:B------:R-:W-:Y:S01]  /*50130*/  MOV R109, R30 ;  /* 0x0000001e006d7202 */ /* 0x000fe20000000f00 */
[----:B------:R-:W-:Y:S01]  /*50140*/  IMAD.MOV.U32 R108, RZ, RZ, R31 ;  /* 0x000000ffff6c7224 */ /* 0x000fe200078e001f */
[----:B------:R-:W-:Y:S01]  /*50150*/  MOV R31, R119 ;  /* 0x00000077001f7202 */ /* 0x000fe20000000f00 */
[----:B------:R-:W-:Y:S01]  /*50160*/  IMAD.MOV.U32 R30, RZ, RZ, R118 ;  /* 0x000000ffff1e7224 */ /* 0x000fe200078e0076 */
[----:B------:R-:W-:Y:S01]  /*50170*/  MOV R89, R39 ;  /* 0x0000002700597202 */ /* 0x000fe20000000f00 */
[----:B------:R-:W3:Y:S04]  /*50180*/  LDL.LU R118, [R1+0x552c] ;  /* 0x00552c0001767983 */ /* 0x000ee80000300800 */
[----:B------:R-:W3:Y:S01]  /*50190*/  LDL.LU R119, [R1+0x5528] ;  /* 0x0055280001777983 */ /* 0x000ee20000300800 */
[----:B------:R-:W-:-:S02]  /*501a0*/  IMAD.MOV.U32 R92, RZ, RZ, R38 ;  /* 0x000000ffff5c7224 */ /* 0x000fc400078e0026 */
[----:B------:R-:W-:Y:S01]  /*501b0*/  IMAD.MOV.U32 R38, RZ, RZ, R94 ;  /* 0x000000ffff267224 */ /* 0x000fe200078e005e */
[----:B------:R-:W-:Y:S01]  /*501c0*/  MOV R32, R102 ;  /* 0x0000006600207202 */ /* 0x000fe20000000f00 */
[----:B------:R-:W-:Y:S01]  /*501d0*/  IMAD.MOV.U32 R39, RZ, RZ, R95 ;  /* 0x000000ffff277224 */ /* 0x000fe200078e005f */
[----:B------:R-:W-:Y:S01]  /*501e0*/  MOV R97, R35 ;  /* 0x0000002300617202 */ /* 0x000fe20000000f00 */
[----:B------:R-:W-:Y:S01]  /*501f0*/  IMAD.MOV.U32 R101, RZ, RZ, R33 ;  /* 0x000000ffff657224 */ /* 0x000fe200078e0021 */
[----:B------:R-:W-:Y:S01]  /*50200*/  LDS R232, [R243+UR10+0xc080] ;  /* 0x00c0800af3e87984 */ /* 0x000fe20008000800 */
[----:B------:R-:W-:Y:S02]  /*50210*/  IMAD.MOV.U32 R100, RZ, RZ, R34 ;  /* 0x000000ffff647224 */ /* 0x000fe400078e0022 */
[----:B------:R-:W-:Y:S01]  /*50220*/  IMAD.MOV.U32 R33, RZ, RZ, R98 ;  /* 0x000000ffff217224 */ /* 0x000fe200078e0062 */
[----:B------:R-:W-:Y:S01]  /*50230*/  LDS R234, [R243+UR10+0xe080] ;  /* 0x00e0800af3ea7984 */ /* 0x000fe20008000800 */
[----:B------:R-:W-:Y:S01]  /*50240*/  IMAD.MOV.U32 R34, RZ, RZ, R99 ;  /* 0x000000ffff227224 */ /* 0x000fe200078e0063 */
[----:B------:R-:W-:-:S02]  /*50250*/  MOV R35, R103 ;  /* 0x0000006700237202 */ /* 0x000fc40000000f00 */
[----:B------:R-:W-:Y:S04]  /*50260*/  LDS R233, [R252+UR10+0xc080] ;  /* 0x00c0800afce97984 */ /* 0x000fe80008000800 */
[----:B------:R-:W1:Y:S01]  /*50270*/  LDS R235, [R252+UR10+0xe080] ;  /* 0x00e0800afceb7984 */ /* 0x000e620008000800 */
[----:B----4-:R-:W-:Y:S01]  /*50280*/  MOV R37, R107 ;  /* 0x0000006b00257202 */ /* 0x010fe20000000f00 */
[----:B--2---:R-:W-:Y:S02]  /*50290*/  IMAD.MOV.U32 R36, RZ, RZ, R106 ;  /* 0x000000ffff247224 */ /* 0x004fe400078e006a */
[----:B---3--:R-:W-:Y:S02]  /*502a0*/  IMAD.MOV.U32 R41, RZ, RZ, R115 ;  /* 0x000000ffff297224 */ /* 0x008fe400078e0073 */
[----:B------:R-:W-:-:S02]  /*502b0*/  IMAD.MOV.U32 R40, RZ, RZ, R114 ;  /* 0x000000ffff287224 */ /* 0x000fc400078e0072 */
[----:B------:R-:W2:Y:S04]  /*502c0*/  LDL.LU R114, [R1+0x5524] ;  /* 0x0055240001727983 */ /* 0x000ea80000300800 */
[----:B------:R-:W2:Y:S01]  /*502d0*/  LDL.LU R115, [R1+0x5520] ;  /* 0x0055200001737983 */ /* 0x000ea20000300800 */
[----:B------:R-:W-:-:S03]  /*502e0*/  MOV R42, R110 ;  /* 0x0000006e002a7202 */ /* 0x000fc60000000f00 */
[----:B------:R-:W3:Y:S01]  /*502f0*/  LDL.LU R110, [R1+0x551c] ;  /* 0x00551c00016e7983 */ /* 0x000ee20000300800 */
[----:B------:R-:W-:-:S03]  /*50300*/  IMAD.MOV.U32 R43, RZ, RZ, R111 ;  /* 0x000000ffff2b7224 */ /* 0x000fc600078e006f */
        /* <DEDUP_REMOVED lines=11> */
[----:B------:R1:W-:Y:S01]  /*503c0*/  STL [R1+0x52c0], R117 ;  /* 0x0052c07501007387 */ /* 0x0003e20000100800 */
[----:B------:R-:W-:Y:S03]  /*503d0*/  HMMA.1688.F32.TF32 R24, R224, R90, R24 ;  /* 0x0000005ae018723c */ /* 0x000fe60000081018 */
[----:B------:R1:W-:Y:S05]  /*503e0*/  STL [R1+0x52bc], R241 ;  /* 0x0052bcf101007387 */ /* 0x0003ea0000100800 */
[C---:B--2---:R-:W-:Y:S08]  /*503f0*/  HMMA.1688.F32.TF32 R32, R220.reuse, R114, R32 ;  /* 0x00000072dc20723c */ /* 0x044ff00000081020 */
[C---:B---3--:R-:W-:Y:S08]  /*50400*/  HMMA.1688.F32.TF32 R36, R220.reuse, R110, R36 ;  /* 0x0000006edc24723c */ /* 0x048ff00000081024 */
[C---:B----4-:R-:W-:Y:S08]  /*50410*/  HMMA.1688.F32.TF32 R52, R220.reuse, R94, R52 ;  /* 0x0000005edc34723c */ /* 0x050ff00000081034 */
[C---:B------:R-:W-:Y:S08]  /*50420*/  HMMA.1688.F32.TF32 R48, R220.reuse, R98, R48 ;  /* 0x00000062dc30723c */ /* 0x040ff00000081030 */
[----:B------:R-:W-:Y:S03]  /*50430*/  HMMA.1688.F32.TF32 R44, R220, R102, R44 ;  /* 0x00000066dc2c723c */ /* 0x000fe6000008102c */
[----:B------:R-:W-:-:S02]  /*50440*/  IMAD.MOV.U32 R239, RZ, RZ, R53 ;  /* 0x000000ffffef7224 */ /* 0x000fc400078e0035 */
[----:B------:R-:W-:-:S03]  /*50450*/  IMAD.MOV.U32 R238, RZ, RZ, R52 ;  /* 0x000000ffffee7224 */ /* 0x000fc600078e0034 */
[----:B------:R-:W-:Y:S01]  /*50460*/  HMMA.1688.F32.TF32 R40, R220, R106, R40 ;  /* 0x0000006adc28723c */ /* 0x000fe20000081028 */
[----:B------:R-:W-:Y:S02]  /*50470*/  STL.64 [R1+0x1588], R54 ;  /* 0x0015883601007387 */ /* 0x000fe40000100a00 */
[----:B------:R-:W-:Y:S01]  /*50480*/  MOV R237, R51 ;  /* 0x0000003300ed7202 */ /* 0x000fe20000000f00 */
[----:B------:R-:W-:Y:S01]  /*50490*/  IMAD.MOV.U32 R236, RZ, RZ, R50 ;  /* 0x000000ffffec7224 */ /* 0x000fe200078e0032 */
[----:B-1----:R-:W-:Y:S01]  /*504a0*/  MOV R117, R48 ;  /* 0x0000003000757202 */ /* 0x002fe20000000f00 */
[----:B------:R1:W-:Y:S01]  /*504b0*/  STL [R1+0x52cc], R239 ;  /* 0x0052ccef01007387 */ /* 0x0003e20000100800 */
[----:B------:R-:W-:-:S03]  /*504c0*/  IMAD.MOV.U32 R241, RZ, RZ, R49 ;  /* 0x000000fffff17224 */ /* 0x000fc600078e0031 */
[----:B------:R2:W-:Y:S01]  /*504d0*/  STL [R1+0x52c8], R238 ;  /* 0x0052c8ee01007387 */ /* 0x0005e20000100800 */
[----:B------:R-:W-:-:S03]  /*504e0*/  MOV R116, R47 ;  /* 0x0000002f00747202 */ /* 0x000fc60000000f00 */
[----:B------:R3:W-:Y:S01]  /*504f0*/  STL [R1+0x52dc], R237 ;  /* 0x0052dced01007387 */ /* 0x0007e20000100800 */
[----:B-1----:R-:W-:-:S03]  /*50500*/  IMAD.MOV.U32 R239, RZ, RZ, R45 ;  /* 0x000000ffffef7224 */ /* 0x002fc600078e002d */
[----:B------:R1:W-:Y:S01]  /*50510*/  STL [R1+0x52d8], R236 ;  /* 0x0052d8ec01007387 */ /* 0x0003e20000100800 */
[----:B--2---:R-:W-:-:S03]  /*50520*/  IMAD.MOV.U32 R238, RZ, RZ, R46 ;  /* 0x000000ffffee7224 */ /* 0x004fc600078e002e */
[----:B------:R2:W-:Y:S04]  /*50530*/  STL [R1+0x52d4], R117 ;  /* 0x0052d47501007387 */ /* 0x0005e80000100800 */
[----:B------:R4:W-:Y:S04]  /*50540*/  STL [R1+0x52d0], R241 ;  /* 0x0052d0f101007387 */ /* 0x0009e80000100800 */
[----:B------:R1:W-:Y:S04]  /*50550*/  STL [R1+0x1560], R44 ;  /* 0x0015602c01007387 */ /* 0x0003e80000100800 */
[----:B------:R-:W-:Y:S04]  /*50560*/  STL [R1+0x52e8], R116 ;  /* 0x0052e87401007387 */ /* 0x000fe80000100800 */
[----:B------:R-:W-:Y:S01]  /*50570*/  STL [R1+0x52e4], R238 ;  /* 0x0052e4ee01007387 */ /* 0x000fe20000100800 */
[----:B---3--:R-:W-:-:S03]  /*50580*/  IMAD.MOV.U32 R237, RZ, RZ, R40 ;  /* 0x000000ffffed7224 */ /* 0x008fc600078e0028 */
[----:B------:R-:W-:Y:S04]  /*50590*/  STL [R1+0x52e0], R239 ;  /* 0x0052e0ef01007387 */ /* 0x000fe80000100800 */
[----:B------:R-:W-:Y:S04]  /*505a0*/  STL [R1+0x1540], R36 ;  /* 0x0015402401007387 */ /* 0x000fe80000100800 */
[----:B------:R-:W-:Y:S04]  /*505b0*/  STL.64 [R1+0x1530], R32 ;  /* 0x0015302001007387 */ /* 0x000fe80000100a00 */
[----:B------:R-:W-:Y:S04]  /*505c0*/  STL.64 [R1+0x1538], R34 ;  /* 0x0015382201007387 */ /* 0x000fe80000100a00 */
[----:B------:R-:W3:Y:S01]  /*505d0*/  LDL.LU R40, [R1+0x10] ;  /* 0x0000100001287983 */ /* 0x000ee20000300800 */
[----:B-1----:R-:W-:-:S03]  /*505e0*/  IMAD.MOV.U32 R236, RZ, RZ, R41 ;  /* 0x000000ffffec7224 */ /* 0x002fc600078e0029 */
[----:B------:R1:W-:Y:S01]  /*505f0*/  STL.64 [R1+0x1250], R28 ;  /* 0x0012501c01007387 */ /* 0x0003e20000100a00 */
[----:B--2---:R-:W-:-:S03]  /*50600*/  MOV R117, R42 ;  /* 0x0000002a00757202 */ /* 0x004fc60000000f00 */
[----:B------:R2:W-:Y:S01]  /*50610*/  STL.64 [R1+0x1258], R30 ;  /* 0x0012581e01007387 */ /* 0x0005e20000100a00 */
[----:B----4-:R-:W-:-:S03]  /*50620*/  IMAD.MOV.U32 R241, RZ, RZ, R43 ;  /* 0x000000fffff17224 */ /* 0x010fc600078e002b */
        /* <DEDUP_REMOVED lines=13> */
[----:B-1----:R-:W3:Y:S04]  /*50700*/  LDL.LU R28, [R1+0xa0] ;  /* 0x0000a000011c7983 */ /* 0x002ee80000300800 */
        /* <DEDUP_REMOVED lines=39> */
[----:B----4-:R-:W4:Y:S04]  /*50980*/  LDL.LU R24, [R1+0x90] ;  /* 0x0000900001187983 */ /* 0x010f280000300800 */
        /* <DEDUP_REMOVED lines=16> */
[----:B------:R-:W-:-:S03]  /*50a90*/  IMAD.MOV.U32 R116, RZ, RZ, R37 ;  /* 0x000000ffff747224 */ /* 0x000fc600078e0025 */
[----:B------:R-:W4:Y:S01]  /*50aa0*/  LDL.LU R53, [R1+0x44] ;  /* 0x0000440001357983 */ /* 0x000f220000300800 */
[----:B------:R-:W-:-:S03]  /*50ab0*/  MOV R238, R38 ;  /* 0x0000002600ee7202 */ /* 0x000fc60000000f00 */
[----:B------:R-:W4:Y:S01]  /*50ac0*/  LDL.LU R54, [R1+0x48] ;  /* 0x0000480001367983 */ /* 0x000f220000300800 */
[----:B------:R-:W-:-:S03]  /*50ad0*/  IMAD.MOV.U32 R239, RZ, RZ, R39 ;  /* 0x000000ffffef7224 */ /* 0x000fc600078e0027 */
[----:B------:R-:W4:Y:S04]  /*50ae0*/  LDL.LU R55, [R1+0x4c] ;  /* 0x00004c0001377983 */ /* 0x000f280000300800 */
[----:B------:R-:W4:Y:S04]  /*50af0*/  LDL.LU R36, [R1] ;  /* 0x0000000001247983 */ /* 0x000f280000300800 */
[----:B------:R-:W4:Y:S04]  /*50b00*/  LDL.LU R37, [R1+0x4] ;  /* 0x0000040001257983 */ /* 0x000f280000300800 */
[----:B------:R-:W4:Y:S04]  /*50b10*/  LDL.LU R38, [R1+0x8] ;  /* 0x0000080001267983 */ /* 0x000f280000300800 */
[----:B------:R-:W4:Y:S01]  /*50b20*/  LDL.LU R39, [R1+0xc] ;  /* 0x00000c0001277983 */ /* 0x000f220000300800 */
[----:B------:R-:W-:Y:S03]  /*50b30*/  HMMA.1688.F32.TF32 R8, R232, R114, R8 ;  /* 0x00000072e808723c */ /* 0x000fe60000081008 */
[----:B------:R-:W-:Y:S04]  /*50b40*/  LDS R220, [R243+UR10+0xc180] ;  /* 0x00c1800af3dc7984 */ /* 0x000fe80008000800 */
[----:B------:R-:W-:Y:S04]  /*50b50*/  LDS R222, [R243+UR10+0xe180] ;  /* 0x00e1800af3de7984 */ /* 0x000fe80008000800 */
[----:B------:R-:W-:Y:S04]  /*50b60*/  LDS R221, [R252+UR10+0xc180] ;  /* 0x00c1800afcdd7984 */ /* 0x000fe80008000800 */
[----:B------:R-:W-:Y:S01]  /*50b70*/  LDS R223, [R252+UR10+0xe180] ;  /* 0x00e1800afcdf7984 */ /* 0x000fe20008000800 */
[C---:B--2---:R-:W-:Y:S08]  /*50b80*/  HMMA.1688.F32.TF32 R132, R224.reuse, R94, R128 ;  /* 0x0000005ee084723c */ /* 0x044ff00000081080 */
[C---:B------:R-:W-:Y:S08]  /*50b90*/  HMMA.1688.F32.TF32 R128, R224.reuse, R98, R124 ;  /* 0x00000062e080723c */ /* 0x040ff0000008107c */
[C---:B---3--:R-:W-:Y:S08]  /*50ba0*/  HMMA.1688.F32.TF32 R124, R224.reuse, R102, R120 ;  /* 0x00000066e07c723c */ /* 0x048ff00000081078 */
[C---:B------:R-:W-:Y:S08]  /*50bb0*/  HMMA.1688.F32.TF32 R120, R224.reuse, R106, R84 ;  /* 0x0000006ae078723c */ /* 0x040ff00000081054 */
[C---:B------:R-:W-:Y:S08]  /*50bc0*/  HMMA.1688.F32.TF32 R84, R224.reuse, R110, R80 ;  /* 0x0000006ee054723c */ /* 0x040ff00000081050 */
        /* <DEDUP_REMOVED lines=8> */
[C---:B------:R-:W-:Y:S01]  /*50c50*/  HMMA.1688.F32.TF32 R32, R228.reuse, R98, R28 ;  /* 0x00000062e420723c */ /* 0x040fe2000008101c */
[----:B------:R-:W-:Y:S04]  /*50c60*/  STL.64 [R1+0x1210], R124 ;  /* 0x0012107c01007387 */ /* 0x000fe80000100a00 */
[----:B------:R-:W-:Y:S03]  /*50c70*/  STL.64 [R1+0x1218], R126 ;  /* 0x0012187e01007387 */ /* 0x000fe60000100a00 */
[----:B----4-:R-:W-:Y:S01]  /*50c80*/  HMMA.1688.F32.TF32 R24, R228, R102, R24 ;  /* 0x00000066e418723c */ /* 0x010fe20000081018 */
        /* <DEDUP_REMOVED lines=11> */
[----:B------:R-:W-:Y:S04]  /*50d40*/  STL.64 [R1+0xee0], R68 ;  /* 0x000ee04401007387 */ /* 0x000fe80000100a00 */
[----:B------:R-:W-:Y:S04]  /*50d50*/  STL.64 [R1+0xee8], R70 ;  /* 0x000ee84601007387 */ /* 0x000fe80000100a00 */
[----:B------:R-:W-:Y:S01]  /*50d60*/  STL.64 [R1+0x140], R32 ;  /* 0x0001402001007387 */ /* 0x000fe20000100a00 */
[----:B------:R-:W-:-:S03]  /*50d70*/  MOV R29, R5 ;  /* 0x00000005001d7202 */ /* 0x000fc60000000f00 */
[----:B------:R-:W-:Y:S01]  /*50d80*/  STL.64 [R1+0x148], R34 ;  /* 0x0001482201007387 */ /* 0x000fe20000100a00 */
[----:B------:R-:W-:-:S03]  /*50d90*/  IMAD.MOV.U32 R30, RZ, RZ, R6 ;  /* 0x000000ffff1e7224 */ /* 0x000fc600078e0006 */
[----:B------:R-:W2:Y:S01]  /*50da0*/  LDL.LU R4, [R1+0x54f4] ;  /* 0x0054f40001047983 */ /* 0x000ea20000300800 */
[----:B------:R-:W-:-:S03]  /*50db0*/  IMAD.MOV.U32 R31, RZ, RZ, R7 ;  /* 0x000000ffff1f7224 */ /* 0x000fc600078e0007 */
[----:B------:R1:W-:Y:S04]  /*50dc0*/  STL.64 [R1+0x130], R24 ;  /* 0x0001301801007387 */ /* 0x0003e80000100a00 */
[----:B------:R3:W-:Y:S04]  /*50dd0*/  STL.64 [R1+0x138], R26 ;  /* 0x0001381a01007387 */ /* 0x0007e80000100a00 */
[----:B------:R-:W2:Y:S04]  /*50de0*/  LDL.LU R5, [R1+0x54f0] ;  /* 0x0054f00001057983 */ /* 0x000ea80000300800 */
[----:B------:R-:W2:Y:S04]  /*50df0*/  LDL.LU R6, [R1+0x54ec] ;  /* 0x0054ec0001067983 */ /* 0x000ea80000300800 */
[----:B------:R-:W2:Y:S01]  /*50e00*/  LDL.LU R7, [R1+0x54e8] ;  /* 0x0054e80001077983 */ /* 0x000ea20000300800 */
[----:B-1----:R-:W-:-:S03]  /*50e10*/  MOV R24, R248 ;  /* 0x000000f800187202 */ /* 0x002fc60000000f00 */
[----:B------:R-:W4:Y:S01]  /*50e20*/  LDL.LU R32, [R1+0x6c0] ;  /* 0x0006c00001207983 */ /* 0x000f220000300800 */
[----:B------:R-:W-:-:S03]  /*50e30*/  IMAD.MOV.U32 R25, RZ, RZ, R249 ;  /* 0x000000ffff197224 */ /* 0x000fc600078e00f9 */
[----:B------:R-:W4:Y:S01]  /*50e40*/  LDL.LU R33, [R1+0x6c4] ;  /* 0x0006c40001217983 */ /* 0x000f220000300800 */
[----:B---3--:R-:W-:-:S03]  /*50e50*/  IMAD.MOV.U32 R26, RZ, RZ, R250 ;  /* 0x000000ffff1a7224 */ /* 0x008fc600078e00fa */
[----:B------:R-:W4:Y:S01]  /*50e60*/  LDL.LU R34, [R1+0x6c8] ;  /* 0x0006c80001227983 */ /* 0x000f220000300800 */
[----:B------:R-:W-:-:S03]  /*50e70*/  MOV R27, R251 ;  /* 0x000000fb001b7202 */ /* 0x000fc60000000f00 */
[----:B------:R-:W4:Y:S04]  /*50e80*/  LDL.LU R35, [R1+0x6cc] ;  /* 0x0006cc0001237983 */ /* 0x000f280000300800 */
[----:B------:R-:W3:Y:S04]  /*50e90*/  LDL.LU R248, [R1+0x54e4] ;  /* 0x0054e40001f87983 */ /* 0x000ee80000300800 */
[----:B------:R-:W3:Y:S04]  /*50ea0*/  LDL.LU R249, [R1+0x54e0] ;  /* 0x0054e00001f97983 */ /* 0x000ee80000300800 */
[----:B------:R-:W3:Y:S04]  /*50eb0*/  LDL.LU R250, [R1+0x54dc] ;  /* 0x0054dc0001fa7983 */ /* 0x000ee80000300800 */
[----:B------:R-:W3:Y:S01]  /*50ec0*/  LDL.LU R251, [R1+0x54d8] ;  /* 0x0054d80001fb7983 */ /* 0x000ee20000300800 */
[C---:B------:R-:W-:Y:S08]  /*50ed0*/  HMMA.1688.F32.TF32 R68, R228.reuse, R106, R64 ;  /* 0x0000006ae444723c */ /* 0x040ff00000081040 */
[C---:B------:R-:W-:Y:S08]  /*50ee0*/  HMMA.1688.F32.TF32 R64, R228.reuse, R110, R60 ;  /* 0x0000006ee440723c */ /* 0x040ff0000008103c */
[C---:B------:R-:W-:Y:S08]  /*50ef0*/  HMMA.1688.F32.TF32 R60, R228.reuse, R114, R56 ;  /* 0x00000072e43c723c */ /* 0x040ff00000081038 */
[----:B------:R-:W-:Y:S08]  /*50f00*/  HMMA.1688.F32.TF32 R56, R228, R118, R52 ;  /* 0x00000076e438723c */ /* 0x000ff00000081034 */
[C---:B------:R-:W-:Y:S08]  /*50f10*/  HMMA.1688.F32.TF32 R52, R232.reuse, R90, R48 ;  /* 0x0000005ae834723c */ /* 0x040ff00000081030 */
        /* <DEDUP_REMOVED lines=19> */
[C---:B--2---:R-:W-:Y:S08]  /*51050*/  HMMA.1688.F32.TF32 R4, R232.reuse, R110, R4 ;  /* 0x0000006ee804723c */ /* 0x044ff00000081004 */
[----:B---3--:R-:W-:-:S15]  /*51060*/  HMMA.1688.F32.TF32 R36, R232, R106, R248 ;  /* 0x0000006ae824723c */ /* 0x008fde00000810f8 */
[----:B------:R-:W-:-:S04]  /*51070*/  NOP ;  /* 0x0000000000007918 */ /* 0x000fc80000000000 */
[----:B------:R-:W-:Y:S04]  /*51080*/  STL.64 [R1+0x70], R36 ;  /* 0x0000702401007387 */ /* 0x000fe80000100a00 */
[----:B------:R-:W-:Y:S04]  /*51090*/  STL.64 [R1+0x78], R38 ;  /* 0x0000782601007387 */ /* 0x000fe80000100a00 */
[----:B------:R-:W-:Y:S04]  /*510a0*/  STL.64 [R1+0x60], R4 ;  /* 0x0000600401007387 */ /* 0x000fe80000100a00 */
[----:B------:R-:W-:Y:S04]  /*510b0*/  STL.64 [R1+0x68], R6 ;  /* 0x0000680601007387 */ /* 0x000fe80000100a00 */
[----:B------:R-:W-:Y:S04]  /*510c0*/  LDS R4, [R240+UR10+0xc100] ;  /* 0x00c1000af0047984 */ /* 0x000fe80008000800 */
[----:B------:R-:W-:Y:S04]  /*510d0*/  LDS R6, [R240+UR10+0xe100] ;  /* 0x00e1000af0067984 */ /* 0x000fe80008000800 */
[----:B------:R-:W-:Y:S04]  /*510e0*/  LDS R5, [R242+UR10+0xc100] ;  /* 0x00c1000af2057984 */ /* 0x000fe80008000800 */
[----:B------:R-:W4:Y:S04]  /*510f0*/  LDS R7, [R242+UR10+0xe100] ;  /* 0x00e1000af2077984 */ /* 0x000f280008000800 */
[----:B------:R-:W-:Y:S04]  /*51100*/  STL.64 [R1+0x50], R8 ;  /* 0x0000500801007387 */ /* 0x000fe80000100a00 */
[----:B------:R-:W-:Y:S04]  /*51110*/  STL.64 [R1+0x58], R10 ;  /* 0x0000580a01007387 */ /* 0x000fe80000100a00 */
[----:B------:R-:W-:Y:S04]  /*51120*/  LDS R8, [R243+UR10+0xc100] ;  /* 0x00c1000af3087984 */ /* 0x000fe80008000800 */
[----:B------:R-:W-:Y:S04]  /*51130*/  LDS R10, [R243+UR10+0xe100] ;  /* 0x00e1000af30a7984 */ /* 0x000fe80008000800 */
[----:B------:R-:W-:Y:S04]  /*51140*/  LDS R9, [R252+UR10+0xc100] ;  /* 0x00c1000afc097984 */ /* 0x000fe80008000800 */
[----:B------:R-:W1:Y:S01]  /*51150*/  LDS R11, [R252+UR10+0xe100] ;  /* 0x00e1000afc0b7984 */ /* 0x000e620008000800 */
[C---:B----4-:R-:W-:Y:S08]  /*51160*/  HMMA.1688.F32.TF32 R32, R4.reuse, R90, R32 ;  /* 0x0000005a0420723c */ /* 0x050ff00000081020 */
[C---:B------:R-:W-:Y:S08]  /*51170*/  HMMA.1688.F32.TF32 R28, R4.reuse, R94, R28 ;  /* 0x0000005e041c723c */ /* 0x040ff0000008101c */
[----:B------:R-:W-:Y:S03]  /*51180*/  HMMA.1688.F32.TF32 R24, R4, R98, R24 ;  /* 0x000000620418723c */ /* 0x000fe60000081018 */
[----:B------:R2:W-:Y:S04]  /*51190*/  STL.64 [R1+0x1520], R32 ;  /* 0x0015202001007387 */ /* 0x0005e80000100a00 */
[----:B------:R3:W-:Y:S04]  /*511a0*/  STL.64 [R1+0x1528], R34 ;  /* 0x0015282201007387 */ /* 0x0007e80000100a00 */
[----:B--2---:R-:W2:Y:S04]  /*511b0*/  LDL.LU R32, [R1+0x220] ;  /* 0x0002200001207983 */ /* 0x004ea80000300800 */
[----:B------:R-:W-:Y:S04]  /*511c0*/  STL.64 [R1+0x6c0], R28 ;  /* 0x0006c01c01007387 */ /* 0x000fe80000100a00 */
[----:B------:R-:W-:Y:S04]  /*511d0*/  STL.64 [R1+0x6c8], R30 ;  /* 0x0006c81e01007387 */ /* 0x000fe80000100a00 */
[----:B------:R4:W-:Y:S04]  /*511e0*/  STL.64 [R1+0x6b0], R24 ;  /* 0x0006b01801007387 */ /* 0x0009e80000100a00 */
[----:B------:R1:W-:Y:S04]  /*511f0*/  STL.64 [R1+0x6b8], R26 ;  /* 0x0006b81a01007387 */ /* 0x0003e80000100a00 */
[----:B------:R-:W2:Y:S04]  /*51200*/  LDL.LU R33, [R1+0x224] ;  /* 0x0002240001217983 */ /* 0x000ea80000300800 */
[----:B---3--:R-:W2:Y:S04]  /*51210*/  LDL.LU R34, [R1+0x228] ;  /* 0x0002280001227983 */ /* 0x008ea80000300800 */
        /* <DEDUP_REMOVED lines=21> */
[----:B----4-:R-:W4:Y:S04]  /*51370*/  LDL.LU R24, [R1+0x2e0] ;  /* 0x0002e00001187983 */ /* 0x010f280000300800 */
[----:B------:R-:W4:Y:S04]  /*51380*/  LDL.LU R25, [R1+0x2e4] ;  /* 0x0002e40001197983 */ /* 0x000f280000300800 */
[----:B-1----:R-:W4:Y:S04]  /*51390*/  LDL.LU R26, [R1+0x2e8] ;  /* 0x0002e800011a7983 */ /* 0x002f280000300800 */
        /* <DEDUP_REMOVED lines=93> */
[----:B------:R-:W-:Y:S01]  /*51970*/  HMMA.1688.F32.TF32 R4, R4, R118, R144 ;  /* 0x000000760404723c */ /* 0x000fe20000081090 */
[----:B------:R-:W-:Y:S04]  /*51980*/  STL.64 [R1+0x6a0], R248 ;  /* 0x0006a0f801007387 */ /* 0x000fe80000100a00 */
[----:B------:R-:W-:Y:S04]  /*51990*/  STL.64 [R1+0x6a8], R250 ;  /* 0x0006a8fa01007387 */ /* 0x000fe80000100a00 */
        /* <DEDUP_REMOVED lines=16> */
[C---:B--2---:R-:W-:Y:S02]  /*51aa0*/  HMMA.1688.F32.TF32 R4, R8.reuse, R110, R120 ;  /* 0x0000006e0804723c */ /* 0x044fe40000081078 */
[----:B------:R-:W-:Y:S04]  /*51ab0*/  STL.64 [R1+0x1190], R128 ;  /* 0x0011908001007387 */ /* 0x000fe80000100a00 */
[----:B------:R-:W-:Y:S02]  /*51ac0*/  STL.64 [R1+0x1198], R130 ;  /* 0x0011988201007387 */ /* 0x000fe40000100a00 */
[C---:B------:R-:W-:Y:S02]  /*51ad0*/  HMMA.1688.F32.TF32 R84, R8.reuse, R114, R84 ;  /* 0x000000720854723c */ /* 0x040fe40000081054 */
[----:B------:R-:W-:Y:S04]  /*51ae0*/  STL.64 [R1+0x4e0], R124 ;  /* 0x0004e07c01007387 */ /* 0x000fe80000100a00 */
[----:B------:R-:W-:Y:S02]  /*51af0*/  STL.64 [R1+0x4e8], R126 ;  /* 0x0004e87e01007387 */ /* 0x000fe40000100a00 */
[----:B------:R-:W-:Y:S03]  /*51b00*/  HMMA.1688.F32.TF32 R8, R8, R118, R80 ;  /* 0x000000760808723c */ /* 0x000fe60000081050 */
[----:B------:R-:W-:Y:S04]  /*51b10*/  STL.64 [R1+0x4d0], R4 ;  /* 0x0004d00401007387 */ /* 0x000fe80000100a00 */
[----:B------:R1:W-:Y:S02]  /*51b20*/  STL.64 [R1+0x4d8], R6 ;  /* 0x0004d80601007387 */ /* 0x0003e40000100a00 */
[C---:B-1----:R-:W-:Y:S02]  /*51b30*/  HMMA.1688.F32.TF32 R4, R12.reuse, R90, R76 ;  /* 0x0000005a0c04723c */ /* 0x042fe4000008104c */
[----:B------:R-:W-:Y:S04]  /*51b40*/  STL.64 [R1+0x4c0], R84 ;  /* 0x0004c05401007387 */ /* 0x000fe80000100a00 */
[----:B------:R-:W-:Y:S02]  /*51b50*/  STL.64 [R1+0x4c8], R86 ;  /* 0x0004c85601007387 */ /* 0x000fe40000100a00 */
[C---:B------:R-:W-:Y:S02]  /*51b60*/  HMMA.1688.F32.TF32 R72, R12.reuse, R94, R72 ;  /* 0x0000005e0c48723c */ /* 0x040fe40000081048 */
[----:B------:R-:W-:Y:S04]  /*51b70*/  STL.64 [R1+0x3b0], R8 ;  /* 0x0003b00801007387 */ /* 0x000fe80000100a00 */
[----:B------:R1:W-:Y:S05]  /*51b80*/  STL.64 [R1+0x3b8], R10 ;  /* 0x0003b80a01007387 */ /* 0x0003ea0000100a00 */
[----:B------:R-:W-:Y:S04]  /*51b90*/  STL.64 [R1+0x3a0], R4 ;  /* 0x0003a00401007387 */ /* 0x000fe80000100a00 */
[----:B------:R2:W-:Y:S01]  /*51ba0*/  STL.64 [R1+0x3a8], R6 ;  /* 0x0003a80601007387 */ /* 0x0005e20000100a00 */
[C---:B-1----:R-:W-:Y:S08]  /*51bb0*/  HMMA.1688.F32.TF32 R8, R12.reuse, R98, R68 ;  /* 0x000000620c08723c */ /* 0x042ff00000081044 */
[C---:B--2---:R-:W-:Y:S01]  /*51bc0*/  HMMA.1688.F32.TF32 R4, R12.reuse, R102, R24 ;  /* 0x000000660c04723c */ /* 0x044fe20000081018 */
[----:B------:R-:W-:Y:S04]  /*51bd0*/  STL.64 [R1+0x390], R72 ;  /* 0x0003904801007387 */ /* 0x000fe80000100a00 */
[----:B------:R-:W-:Y:S04]  /*51be0*/  STL.64 [R1+0x398], R74 ;  /* 0x0003984a01007387 */ /* 0x000fe80000100a00 */
        /* <DEDUP_REMOVED lines=10> */
[C---:B------:R-:W-:Y:S03]  /*51c90*/  HMMA.1688.F32.TF32 R56, R12.reuse, R114, R56 ;  /* 0x000000720c38723c */ /* 0x040fe60000081038 */
[----:B------:R-:W-:Y:S04]  /*51ca0*/  STL.64 [R1+0xec0], R8 ;  /* 0x000ec00801007387 */ /* 0x000fe80000100a00 */
[----:B------:R1:W-:Y:S04]  /*51cb0*/  STL.64 [R1+0xec8], R10 ;  /* 0x000ec80a01007387 */ /* 0x0003e80000100a00 */
[----:B------:R-:W-:Y:S04]  /*51cc0*/  STL.64 [R1+0x4b0], R4 ;  /* 0x0004b00401007387 */ /* 0x000fe80000100a00 */
[----:B------:R3:W-:Y:S01]  /*51cd0*/  STL.64 [R1+0x4b8], R6 ;  /* 0x0004b80601007387 */ /* 0x0007e20000100a00 */
[----:B-1----:R-:W-:Y:S08]  /*51ce0*/  HMMA.1688.F32.TF32 R8, R12, R118, R52 ;  /* 0x000000760c08723c */ /* 0x002ff00000081034 */
[C---:B---3--:R-:W-:Y:S01]  /*51cf0*/  HMMA.1688.F32.TF32 R4, R220.reuse, R90, R48 ;  /* 0x0000005adc04723c */ /* 0x048fe20000081030 */
        /* <DEDUP_REMOVED lines=8> */
[C---:B---3--:R-:W-:Y:S01]  /*51d80*/  HMMA.1688.F32.TF32 R4, R220.reuse, R102, R36 ;  /* 0x00000066dc04723c */ /* 0x048fe20000081024 */
[----:B------:R-:W-:Y:S04]  /*51d90*/  STL.64 [R1+0x2f0], R12 ;  /* 0x0002f00c01007387 */ /* 0x000fe80000100a00 */
[----:B------:R1:W-:Y:S06]  /*51da0*/  STL.64 [R1+0x2f8], R14 ;  /* 0x0002f80e01007387 */ /* 0x0003ec0000100a00 */
[----:B------:R-:W-:Y:S01]  /*51db0*/  STL.64 [R1+0x2e0], R8 ;  /* 0x0002e00801007387 */ /* 0x000fe20000100a00 */
[C---:B------:R-:W-:Y:S03]  /*51dc0*/  HMMA.1688.F32.TF32 R224, R220.reuse, R118, R20 ;  /* 0x00000076dce0723c */ /* 0x040fe60000081014 */
[----:B------:R3:W-:Y:S05]  /*51dd0*/  STL.64 [R1+0x2e8], R10 ;  /* 0x0002e80a01007387 */ /* 0x0007ea0000100a00 */
[C---:B-1----:R-:W-:Y:S01]  /*51de0*/  HMMA.1688.F32.TF32 R12, R220.reuse, R106, R32 ;  /* 0x0000006adc0c723c */ /* 0x042fe20000081020 */
[----:B------:R-:W-:Y:S04]  /*51df0*/  STL.64 [R1+0x2d0], R4 ;  /* 0x0002d00401007387 */ /* 0x000fe80000100a00 */
[----:B------:R1:W-:Y:S03]  /*51e00*/  STL.64 [R1+0x2d8], R6 ;  /* 0x0002d80601007387 */ /* 0x0003e60000100a00 */
[C---:B---3--:R-:W-:Y:S08]  /*51e10*/  HMMA.1688.F32.TF32 R8, R220.reuse, R110, R28 ;  /* 0x0000006edc08723c */ /* 0x048ff0000008101c */
        /* <DEDUP_REMOVED lines=13> */
[----:B------:R1:W-:Y:S04]  /*51ef0*/  STL.64 [R1+0x5298], R224 ;  /* 0x005298e001007387 */ /* 0x0003e80000100a00 */
[----:B------:R-:W3:Y:S04]  /*51f00*/  LDL.LU R28, [R1+0x300] ;  /* 0x00030000011c7983 */ /* 0x000ee80000300800 */
[----:B------:R-:W-:Y:S04]  /*51f10*/  LDS R8, [R243+UR10+0xc200] ;  /* 0x00c2000af3087984 */ /* 0x000fe80008000800 */
[----:B------:R-:W-:Y:S04]  /*51f20*/  LDS R10, [R243+UR10+0xe200] ;  /* 0x00e2000af30a7984 */ /* 0x000fe80008000800 */
[----:B------:R-:W-:Y:S04]  /*51f30*/  LDS R9, [R252+UR10+0xc200] ;  /* 0x00c2000afc097984 */ /* 0x000fe80008000800 */
[----:B------:R-:W4:Y:S04]  /*51f40*/  LDS R11, [R252+UR10+0xe200] ;  /* 0x00e2000afc0b7984 */ /* 0x000f280008000800 */
[----:B------:R-:W-:Y:S04]  /*51f50*/  LDS R12, [R240+UR10+0xc280] ;  /* 0x00c2800af00c7984 */ /* 0x000fe80008000800 */
[----:B------:R-:W-:Y:S04]  /*51f60*/  LDS R14, [R240+UR10+0xe280] ;  /* 0x00e2800af00e7984 */ /* 0x000fe80008000800 */
[----:B------:R-:W-:Y:S04]  /*51f70*/  LDS R13, [R242+UR10+0xc280] ;  /* 0x00c2800af20d7984 */ /* 0x000fe80008000800 */
[----:B------:R-:W1:Y:S04]  /*51f80*/  LDS R15, [R242+UR10+0xe280] ;  /* 0x00e2800af20f7984 */ /* 0x000e680008000800 */
[----:B------:R-:W-:Y:S04]  /*51f90*/  LDS R18, [R243+UR10+0xe280] ;  /* 0x00e2800af3127984 */ /* 0x000fe80008000800 */
[----:B------:R-:W-:Y:S04]  /*51fa0*/  LDS R17, [R252+UR10+0xc280] ;  /* 0x00c2800afc117984 */ /* 0x000fe80008000800 */
        /* <DEDUP_REMOVED lines=46> */
[----:B------:R-:W3:Y:S04]  /*52290*/  LDL.LU R226, [R1+0x458] ;  /* 0x0004580001e27983 */ /* 0x000ee80000300800 */
[----:B------:R-:W3:Y:S04]  /*522a0*/  LDL.LU R227, [R1+0x45c] ;  /* 0x00045c0001e37983 */ /* 0x000ee80000300800 */
[----:B--2---:R-:W2:Y:S04]  /*522b0*/  LDL.LU R20, [R1+0x430] ;  /* 0x0004300001147983 */ /* 0x004ea80000300800 */
        /* <DEDUP_REMOVED lines=82> */
[----:B------:R1:W-:Y:S04]  /*527e0*/  STL.64 [R1+0x14e8], R150 ;  /* 0x0014e89601007387 */ /* 0x0003e80000100a00 */
[----:B-1----:R-:W2:Y:S04]  /*527f0*/  LDL.LU.64 R150, [R1+0x54d0] ;  /* 0x0054d00001967983 */ /* 0x002ea80000300a00 */
[----:B------:R-:W2:Y:S01]  /*52800*/  LDL.LU.64 R148, [R1+0x54c8] ;  /* 0x0054c80001947983 */ /* 0x000ea20000300a00 */
[----:B------:R-:W-:Y:S03]  /*52810*/  HMMA.1688.F32.TF32 R4, R4, R118, R124 ;  /* 0x000000760404723c */ /* 0x000fe6000008107c */
[----:B------:R-:W-:Y:S04]  /*52820*/  STL.64 [R1+0x14d0], R144 ;  /* 0x0014d09001007387 */ /* 0x000fe80000100a00 */
[----:B------:R1:W-:Y:S04]  /*52830*/  STL.64 [R1+0x14d8], R146 ;  /* 0x0014d89201007387 */ /* 0x0003e80000100a00 */
        /* <DEDUP_REMOVED lines=35> */
[----:B------:R-:W3:Y:S03]  /*52a70*/  LDL.LU.64 R120, [R1+0x5458] ;  /* 0x0054580001787983 */ /* 0x000ee60000300a00 */
[C---:B------:R-:W-:Y:S01]  /*52a80*/  HMMA.1688.F32.TF32 R64, R8.reuse, R114, R64 ;  /* 0x000000720840723c */ /* 0x040fe20000081040 */
[----:B------:R-:W-:Y:S04]  /*52a90*/  STL.64 [R1+0x1160], R84 ;  /* 0x0011605401007387 */ /* 0x000fe80000100a00 */
[----:B------:R1:W-:Y:S03]  /*52aa0*/  STL.64 [R1+0x1168], R86 ;  /* 0x0011685601007387 */ /* 0x0003e60000100a00 */
[----:B------:R-:W-:Y:S01]  /*52ab0*/  HMMA.1688.F32.TF32 R8, R8, R118, R60 ;  /* 0x000000760808723c */ /* 0x000fe2000008103c */
        /* <DEDUP_REMOVED lines=22> */
[----:B------:R-:W3:Y:S04]  /*52c20*/  LDL.LU.64 R62, [R1+0x53f0] ;  /* 0x0053f000013e7983 */ /* 0x000ee80000300a00 */
[----:B------:R-:W3:Y:S04]  /*52c30*/  LDL.LU.64 R60, [R1+0x53e8] ;  /* 0x0053e800013c7983 */ /* 0x000ee80000300a00 */
[----:B------:R-:W-:Y:S04]  /*52c40*/  STL.64 [R1+0xeb0], R8 ;  /* 0x000eb00801007387 */ /* 0x000fe80000100a00 */
[----:B------:R1:W-:Y:S02]  /*52c50*/  STL.64 [R1+0xeb8], R10 ;  /* 0x000eb80a01007387 */ /* 0x0003e40000100a00 */
[C---:B-1----:R-:W-:Y:S08]  /*52c60*/  HMMA.1688.F32.TF32 R8, R12.reuse, R94, R224 ;  /* 0x0000005e0c08723c */ /* 0x042ff000000810e0 */
[C---:B------:R-:W-:Y:S08]  /*52c70*/  HMMA.1688.F32.TF32 R20, R12.reuse, R102, R20 ;  /* 0x000000660c14723c */ /* 0x040ff00000081014 */
[----:B--2---:R-:W-:-:S15]  /*52c80*/  HMMA.1688.F32.TF32 R4, R12, R90, R4 ;  /* 0x0000005a0c04723c */ /* 0x004fde0000081004 */
[----:B------:R-:W-:-:S04]  /*52c90*/  NOP ;  /* 0x0000000000007918 */ /* 0x000fc80000000000 */
[----:B------:R-:W-:Y:S04]  /*52ca0*/  STL.64 [R1+0xea0], R4 ;  /* 0x000ea00401007387 */ /* 0x000fe80000100a00 */
[----:B------:R1:W-:Y:S02]  /*52cb0*/  STL.64 [R1+0xea8], R6 ;  /* 0x000ea80601007387 */ /* 0x0003e40000100a00 */
[C---:B-1----:R-:W-:Y:S02]  /*52cc0*/  HMMA.1688.F32.TF32 R4, R12.reuse, R98, R220 ;  /* 0x000000620c04723c */ /* 0x042fe400000810dc */
[----:B------:R-:W-:Y:S04]  /*52cd0*/  STL.64 [R1+0xe90], R8 ;  /* 0x000e900801007387 */ /* 0x000fe80000100a00 */
[----:B------:R1:W-:Y:S02]  /*52ce0*/  STL.64 [R1+0xe98], R10 ;  /* 0x000e980a01007387 */ /* 0x0003e40000100a00 */
[C---:B-1----:R-:W-:Y:S11]  /*52cf0*/  HMMA.1688.F32.TF32 R8, R12.reuse, R106, R248 ;  /* 0x0000006a0c08723c */ /* 0x042ff600000810f8 */
        /* <DEDUP_REMOVED lines=10> */
[----:B--2---:R-:W-:Y:S08]  /*52da0*/  HMMA.1688.F32.TF32 R8, R12, R118, R56 ;  /* 0x000000760c08723c */ /* 0x004ff00000081038 */
[C---:B-1----:R-:W-:Y:S02]  /*52db0*/  HMMA.1688.F32.TF32 R4, R16.reuse, R90, R52 ;  /* 0x0000005a1004723c */ /* 0x042fe40000081034 */
[----:B------:R-:W-:Y:S04]  /*52dc0*/  STL.64 [R1+0x430], R20 ;  /* 0x0004301401007387 */ /* 0x000fe80000100a00 */
[----:B------:R-:W-:Y:S02]  /*52dd0*/  STL.64 [R1+0x438], R22 ;  /* 0x0004381601007387 */ /* 0x000fe40000100a00 */
[C---:B------:R-:W-:Y:S03]  /*52de0*/  HMMA.1688.F32.TF32 R12, R16.reuse, R94, R48 ;  /* 0x0000005e100c723c */ /* 0x040fe60000081030 */
        /* <DEDUP_REMOVED lines=16> */
[----:B------:R-:W-:Y:S04]  /*52ef0*/  STL.64 [R1+0x168], R14 ;  /* 0x0001680e01007387 */ /* 0x000fe80000100a00 */
[----:B------:R-:W-:Y:S04]  /*52f00*/  STL.64 [R1+0x150], R8 ;  /* 0x0001500801007387 */ /* 0x000fe80000100a00 */
[----:B------:R-:W-:Y:S04]  /*52f10*/  STL.64 [R1+0x158], R10 ;  /* 0x0001580a01007387 */ /* 0x000fe80000100a00 */
[----:B------:R-:W2:Y:S04]  /*52f20*/  LDL.LU R244, [R1+0x3f0] ;  /* 0x0003f00001f47983 */ /* 0x000ea80000300800 */
[----:B------:R-:W-:Y:S04]  /*52f30*/  STL.64 [R1+0xf0], R4 ;  /* 0x0000f00401007387 */ /* 0x000fe80000100a00 */
[----:B------:R-:W-:Y:S04]  /*52f40*/  STL.64 [R1+0xf8], R6 ;  /* 0x0000f80601007387 */ /* 0x000fe80000100a00 */
        /* <DEDUP_REMOVED lines=60> */
[----:B------:R-:W-:Y:S04]  /*53310*/  STL.64 [R1+0x5270], R222 ;  /* 0x005270de01007387 */ /* 0x000fe80000100a00 */
[----:B------:R1:W-:Y:S04]  /*53320*/  STL.64 [R1+0x5268], R220 ;  /* 0x005268dc01007387 */ /* 0x0003e80000100a00 */
[----:B------:R-:W-:Y:S04]  /*53330*/  LDS R8, [R243+UR10+0xc300] ;  /* 0x00c3000af3087984 */ /* 0x000fe80008000800 */
[----:B------:R-:W-:Y:S04]  /*53340*/  LDS R10, [R243+UR10+0xe300] ;  /* 0x00e3000af30a7984 */ /* 0x000fe80008000800 */
[----:B-1----:R-:W4:Y:S04]  /*53350*/  LDL.LU R220, [R1+0x5d0] ;  /* 0x0005d00001dc7983 */ /* 0x002f280000300800 */
[----:B------:R-:W4:Y:S04]  /*53360*/  LDL.LU R221, [R1+0x5d4] ;  /* 0x0005d40001dd7983 */ /* 0x000f280000300800 */
[----:B------:R-:W4:Y:S04]  /*53370*/  LDL.LU R222, [R1+0x5d8] ;  /* 0x0005d80001de7983 */ /* 0x000f280000300800 */
[----:B------:R-:W4:Y:S04]  /*53380*/  LDL.LU R223, [R1+0x5dc] ;  /* 0x0005dc0001df7983 */ /* 0x000f280000300800 */
[----:B------:R-:W-:Y:S04]  /*53390*/  LDS R9, [R252+UR10+0xc300] ;  /* 0x00c3000afc097984 */ /* 0x000fe80008000800 */
[----:B------:R-:W1:Y:S04]  /*533a0*/  LDS R11, [R252+UR10+0xe300] ;  /* 0x00e3000afc0b7984 */ /* 0x000e680008000800 */
        /* <DEDUP_REMOVED lines=10> */
[C---:B----4-:R-:W-:Y:S08]  /*53450*/  HMMA.1688.F32.TF32 R44, R4.reuse, R102, R44 ;  /* 0x00000066042c723c */ /* 0x050ff0000008102c */
[C---:B------:R-:W-:Y:S08]  /*53460*/  HMMA.1688.F32.TF32 R48, R4.reuse, R98, R48 ;  /* 0x000000620430723c */ /* 0x040ff00000081030 */
[C---:B------:R-:W-:Y:S08]  /*53470*/  HMMA.1688.F32.TF32 R52, R4.reuse, R94, R52 ;  /* 0x0000005e0434723c */ /* 0x040ff00000081034 */
[C---:B------:R-:W-:Y:S08]  /*53480*/  HMMA.1688.F32.TF32 R56, R4.reuse, R90, R56 ;  /* 0x0000005a0438723c */ /* 0x040ff00000081038 */
[C---:B------:R-:W-:Y:S11]  /*53490*/  HMMA.1688.F32.TF32 R40, R4.reuse, R106, R40 ;  /* 0x0000006a0428723c */ /* 0x040ff60000081028 */
[----:B------:R-:W-:Y:S04]  /*534a0*/  STL.64 [R1+0x1480], R56 ;  /* 0x0014803801007387 */ /* 0x000fe80000100a00 */
[----:B------:R2:W-:Y:S01]  /*534b0*/  STL.64 [R1+0x1488], R58 ;  /* 0x0014883a01007387 */ /* 0x0005e20000100a00 */
[----:B------:R-:W-:Y:S03]  /*534c0*/  HMMA.1688.F32.TF32 R4, R4, R118, R28 ;  /* 0x000000760404723c */ /* 0x000fe6000008101c */
[----:B--2---:R-:W2:Y:S04]  /*534d0*/  LDL.LU.64 R58, [R1+0x53e0] ;  /* 0x0053e000013a7983 */ /* 0x004ea80000300a00 */
[----:B------:R-:W2:Y:S04]  /*534e0*/  LDL.LU.64 R56, [R1+0x53d8] ;  /* 0x0053d80001387983 */ /* 0x000ea80000300a00 */
[----:B------:R-:W-:Y:S04]  /*534f0*/  STL.64 [R1+0x1470], R52 ;  /* 0x0014703401007387 */ /* 0x000fe80000100a00 */
[----:B------:R3:W-:Y:S04]  /*53500*/  STL.64 [R1+0x1478], R54 ;  /* 0x0014783601007387 */ /* 0x0007e80000100a00 */
        /* <DEDUP_REMOVED lines=30> */
[----:B------:R-:W-:-:S15]  /*536f0*/  HMMA.1688.F32.TF32 R24, R8, R90, R24 ;  /* 0x0000005a0818723c */ /* 0x000fde0000081018 */
[----:B------:R-:W-:-:S04]  /*53700*/  NOP ;  /* 0x0000000000007918 */ /* 0x000fc80000000000 */
        /* <DEDUP_REMOVED lines=8> */
[C---:B-1----:R-:W-:Y:S08]  /*53790*/  HMMA.1688.F32.TF32 R4, R8.reuse, R98, R220 ;  /* 0x000000620804723c */ /* 0x042ff000000810dc */
[C---:B------:R-:W-:Y:S11]  /*537a0*/  HMMA.1688.F32.TF32 R220, R8.reuse, R102, R224 ;  /* 0x0000006608dc723c */ /* 0x040ff600000810e0 */
        /* <DEDUP_REMOVED lines=8> */
[----:B------:R1:W-:Y:S02]  /*53830*/  STL.64 [R1+0x10b8], R6 ;  /* 0x0010b80601007387 */ /* 0x0003e40000100a00 */
[----:B-1----:R-:W-:Y:S02]  /*53840*/  HMMA.1688.F32.TF32 R4, R8, R118, R244 ;  /* 0x000000760804723c */ /* 0x002fe400000810f4 */
[----:B------:R-:W-:Y:S04]  /*53850*/  STL.64 [R1+0x10a0], R20 ;  /* 0x0010a01401007387 */ /* 0x000fe80000100a00 */
[----:B------:R3:W-:Y:S02]  /*53860*/  STL.64 [R1+0x10a8], R22 ;  /* 0x0010a81601007387 */ /* 0x0007e40000100a00 */
[C---:B------:R-:W-:Y:S02]  /*53870*/  HMMA.1688.F32.TF32 R8, R12.reuse, R94, R28 ;  /* 0x0000005e0c08723c */ /* 0x040fe4000008101c */
[----:B------:R-:W-:Y:S04]  /*53880*/  STL.64 [R1+0x1090], R220 ;  /* 0x001090dc01007387 */ /* 0x000fe80000100a00 */
[----:B------:R-:W-:Y:S02]  /*53890*/  STL.64 [R1+0x1098], R222 ;  /* 0x001098de01007387 */ /* 0x000fe40000100a00 */
[C---:B---3--:R-:W-:Y:S03]  /*538a0*/  HMMA.1688.F32.TF32 R20, R12.reuse, R90, R24 ;  /* 0x0000005a0c14723c */ /* 0x048fe60000081018 */
[----:B------:R-:W-:Y:S04]  /*538b0*/  STL.64 [R1+0xe40], R4 ;  /* 0x000e400401007387 */ /* 0x000fe80000100a00 */
[----:B------:R1:W-:Y:S02]  /*538c0*/  STL.64 [R1+0xe48], R6 ;  /* 0x000e480601007387 */ /* 0x0003e40000100a00 */
[C---:B-1----:R-:W-:Y:S10]  /*538d0*/  HMMA.1688.F32.TF32 R4, R12.reuse, R98, R32 ;  /* 0x000000620c04723c */ /* 0x042ff40000081020 */
        /* <DEDUP_REMOVED lines=13> */
[----:B----4-:R-:W-:Y:S08]  /*539b0*/  HMMA.1688.F32.TF32 R20, R12, R114, R48 ;  /* 0x000000720c14723c */ /* 0x010ff00000081030 */
[-C--:B------:R-:W-:Y:S01]  /*539c0*/  HMMA.1688.F32.TF32 R228, R16, R118.reuse, R84 ;  /* 0x0000007610e4723c */ /* 0x080fe20000081054 */
[----:B------:R-:W-:Y:S04]  /*539d0*/  STL.64 [R1+0xde0], R4 ;  /* 0x000de00401007387 */ /* 0x000fe80000100a00 */
[----:B------:R2:W-:Y:S03]  /*539e0*/  STL.64 [R1+0xde8], R6 ;  /* 0x000de80601007387 */ /* 0x0005e60000100a00 */
[----:B-1----:R-:W-:Y:S01]  /*539f0*/  HMMA.1688.F32.TF32 R8, R12, R118, R52 ;  /* 0x000000760c08723c */ /* 0x002fe20000081034 */
[----:B------:R-:W-:Y:S01]  /*53a00*/  IMAD.MOV.U32 R248, RZ, RZ, R168 ;  /* 0x000000fffff87224 */ /* 0x000fe200078e00a8 */
[----:B------:R-:W-:Y:S01]  /*53a10*/  MOV R250, R170 ;  /* 0x000000aa00fa7202 */ /* 0x000fe20000000f00 */
[----:B------:R-:W-:-:S02]  /*53a20*/  IMAD.MOV.U32 R249, RZ, RZ, R169 ;  /* 0x000000fffff97224 */ /* 0x000fc400078e00a9 */
[----:B------:R-:W-:Y:S01]  /*53a30*/  IMAD.MOV.U32 R251, RZ, RZ, R171 ;  /* 0x000000fffffb7224 */ /* 0x000fe200078e00ab */
[----:B------:R-:W-:Y:S01]  /*53a40*/  MOV R220, R157 ;  /* 0x0000009d00dc7202 */ /* 0x000fe20000000f00 */
[----:B------:R-:W-:Y:S02]  /*53a50*/  IMAD.MOV.U32 R221, RZ, RZ, R158 ;  /* 0x000000ffffdd7224 */ /* 0x000fe400078e009e */
[----:B------:R-:W-:Y:S01]  /*53a60*/  IMAD.MOV.U32 R222, RZ, RZ, R159 ;  /* 0x000000ffffde7224 */ /* 0x000fe200078e009f */
[C---:B--2---:R-:W-:Y:S01]  /*53a70*/  HMMA.1688.F32.TF32 R4, R16.reuse, R90, R56 ;  /* 0x0000005a1004723c */ /* 0x044fe20000081038 */
[----:B------:R-:W-:Y:S04]  /*53a80*/  STL.64 [R1+0xdd0], R20 ;  /* 0x000dd01401007387 */ /* 0x000fe80000100a00 */
[----:B------:R-:W-:Y:S03]  /*53a90*/  STL.64 [R1+0xdd8], R22 ;  /* 0x000dd81601007387 */ /* 0x000fe60000100a00 */
[----:B------:R-:W-:Y:S01]  /*53aa0*/  HMMA.1688.F32.TF32 R12, R16, R94, R60 ;  /* 0x0000005e100c723c */ /* 0x000fe2000008103c */
[----:B------:R-:W-:Y:S04]  /*53ab0*/  STL.64 [R1+0x750], R8 ;  /* 0x0007500801007387 */ /* 0x000fe80000100a00 */
[----:B------:R1:W-:Y:S01]  /*53ac0*/  STL.64 [R1+0x758], R10 ;  /* 0x0007580a01007387 */ /* 0x0003e20000100a00 */
[----:B------:R-:W-:Y:S01]  /*53ad0*/  MOV R223, R167 ;  /* 0x000000a700df7202 */ /* 0x000fe20000000f00 */
[----:B------:R-:W-:Y:S01]  /*53ae0*/  IMAD.MOV.U32 R244, RZ, RZ, R160 ;  /* 0x000000fffff47224 */ /* 0x000fe200078e00a0 */
[----:B------:R-:W-:Y:S01]  /*53af0*/  MOV R246, R162 ;  /* 0x000000a200f67202 */ /* 0x000fe20000000f00 */
[----:B------:R-:W-:-:S02]  /*53b00*/  IMAD.MOV.U32 R245, RZ, RZ, R161 ;  /* 0x000000fffff57224 */ /* 0x000fc400078e00a1 */
[----:B------:R-:W-:Y:S01]  /*53b10*/  IMAD.MOV.U32 R224, RZ, RZ, R175 ;  /* 0x000000ffffe07224 */ /* 0x000fe200078e00af */
[----:B------:R-:W-:Y:S01]  /*53b20*/  STL.64 [R1+0x740], R4 ;  /* 0x0007400401007387 */ /* 0x000fe20000100a00 */
[----:B------:R-:W-:Y:S01]  /*53b30*/  IMAD.MOV.U32 R247, RZ, RZ, R163 ;  /* 0x000000fffff77224 */ /* 0x000fe200078e00a3 */
[----:B------:R-:W-:Y:S01]  /*53b40*/  MOV R225, R178 ;  /* 0x000000b200e17202 */ /* 0x000fe20000000f00 */
[----:B------:R-:W-:Y:S01]  /*53b50*/  IMAD.MOV.U32 R226, RZ, RZ, R179 ;  /* 0x000000ffffe27224 */ /* 0x000fe200078e00b3 */
[----:B------:R-:W-:Y:S01]  /*53b60*/  LDS R44, [R243+UR10+0xc580] ;  /* 0x00c5800af32c7984 */ /* 0x000fe20008000800 */
[----:B-1----:R-:W-:Y:S03]  /*53b70*/  HMMA.1688.F32.TF32 R8, R16, R98, R64 ;  /* 0x000000621008723c */ /* 0x002fe60000081040 */
[----:B------:R1:W-:Y:S01]  /*53b80*/  STL.64 [R1+0x748], R6 ;  /* 0x0007480601007387 */ /* 0x0003e20000100a00 */
[----:B------:R-:W-:-:S03]  /*53b90*/  IMAD.MOV.U32 R227, RZ, RZ, R183 ;  /* 0x000000ffffe37224 */ /* 0x000fc600078e00b7 */
[----:B------:R-:W-:Y:S04]  /*53ba0*/  LDS R46, [R243+UR10+0xe580] ;  /* 0x00e5800af32e7984 */ /* 0x000fe80008000800 */
[----:B------:R-:W-:Y:S01]  /*53bb0*/  LDS R45, [R252+UR10+0xc580] ;  /* 0x00c5800afc2d7984 */ /* 0x000fe20008000800 */
[C---:B-1----:R-:W-:Y:S03]  /*53bc0*/  HMMA.1688.F32.TF32 R4, R16.reuse, R102, R68 ;  /* 0x000000661004723c */ /* 0x042fe60000081044 */
[----:B------:R-:W-:Y:S04]  /*53bd0*/  STL.64 [R1+0x730], R12 ;  /* 0x0007300c01007387 */ /* 0x000fe80000100a00 */
[----:B------:R1:W-:Y:S04]  /*53be0*/  STL.64 [R1+0x738], R14 ;  /* 0x0007380e01007387 */ /* 0x0003e80000100a00 */
        /* <DEDUP_REMOVED lines=9> */
[----:B-1----:R-:W-:Y:S03]  /*53c80*/  HMMA.1688.F32.TF32 R4, R16, R114, R80 ;  /* 0x000000721004723c */ /* 0x002fe60000081050 */
        /* <DEDUP_REMOVED lines=14> */
[----:B------:R-:W-:Y:S04]  /*53d70*/  LDS R15, [R252+UR10+0xe400] ;  /* 0x00e4000afc0f7984 */ /* 0x000fe80008000800 */
[----:B------:R-:W-:Y:S04]  /*53d80*/  STL.64 [R1+0x5278], R228 ;  /* 0x005278e401007387 */ /* 0x000fe80000100a00 */
[----:B------:R-:W-:Y:S04]  /*53d90*/  LDS R16, [R240+UR10+0xc480] ;  /* 0x00c4800af0107984 */ /* 0x000fe80008000800 */
[----:B------:R-:W-:Y:S04]  /*53da0*/  LDS R18, [R240+UR10+0xe480] ;  /* 0x00e4800af0127984 */ /* 0x000fe80008000800 */
[----:B------:R-:W-:Y:S04]  /*53db0*/  LDS R17, [R242+UR10+0xc480] ;  /* 0x00c4800af2117984 */ /* 0x000fe80008000800 */
[----:B------:R-:W-:Y:S01]  /*53dc0*/  LDS R19, [R242+UR10+0xe480] ;  /* 0x00e4800af2137984 */ /* 0x000fe20008000800 */
[C---:B-1----:R-:W-:Y:S03]  /*53dd0*/  HMMA.1688.F32.TF32 R24, R4.reuse, R90, R120 ;  /* 0x0000005a0418723c */ /* 0x042fe60000081078 */
[----:B------:R-:W-:Y:S04]  /*53de0*/  LDS R8, [R243+UR10+0xc480] ;  /* 0x00c4800af3087984 */ /* 0x000fe80008000800 */
[----:B------:R-:W-:Y:S01]  /*53df0*/  LDS R10, [R243+UR10+0xe480] ;  /* 0x00e4800af30a7984 */ /* 0x000fe20008000800 */
[C---:B------:R-:W-:Y:S03]  /*53e00*/  HMMA.1688.F32.TF32 R20, R4.reuse, R94, R124 ;  /* 0x0000005e0414723c */ /* 0x040fe6000008107c */
[----:B------:R-:W-:Y:S04]  /*53e10*/  LDS R9, [R252+UR10+0xc480] ;  /* 0x00c4800afc097984 */ /* 0x000fe80008000800 */
[----:B------:R-:W1:Y:S01]  /*53e20*/  LDS R11, [R252+UR10+0xe480] ;  /* 0x00e4800afc0b7984 */ /* 0x000e620008000800 */
[C---:B------:R-:W-:Y:S03]  /*53e30*/  HMMA.1688.F32.TF32 R28, R4.reuse, R98, R128 ;  /* 0x00000062041c723c */ /* 0x040fe60000081080 */
[----:B------:R-:W-:Y:S04]  /*53e40*/  LDS R49, [R242+UR10+0xc600] ;  /* 0x00c6000af2317984 */ /* 0x000fe80008000800 */
[----:B------:R-:W-:Y:S04]  /*53e50*/  STL.64 [R1+0x1410], R24 ;  /* 0x0014101801007387 */ /* 0x000fe80000100a00 */
[----:B------:R2:W-:Y:S04]  /*53e60*/  STL.64 [R1+0x1418], R26 ;  /* 0x0014181a01007387 */ /* 0x0005e80000100a00 */
[----:B------:R-:W-:Y:S04]  /*53e70*/  STL.64 [R1+0x1400], R20 ;  /* 0x0014001401007387 */ /* 0x000fe80000100a00 */
[----:B------:R3:W-:Y:S01]  /*53e80*/  STL.64 [R1+0x1408], R22 ;  /* 0x0014081601007387 */ /* 0x0007e20000100a00 */
[C---:B--2---:R-:W-:Y:S03]  /*53e90*/  HMMA.1688.F32.TF32 R24, R4.reuse, R102, R132 ;  /* 0x000000660418723c */ /* 0x044fe60000081084 */
[----:B------:R-:W-:Y:S04]  /*53ea0*/  LDS R51, [R242+UR10+0xe600] ;  /* 0x00e6000af2337984 */ /* 0x000fe80008000800 */
[----:B------:R-:W-:Y:S01]  /*53eb0*/  LDS R52, [R243+UR10+0xc600] ;  /* 0x00c6000af3347984 */ /* 0x000fe20008000800 */
[-C--:B---3--:R-:W-:Y:S03]  /*53ec0*/  HMMA.1688.F32.TF32 R20, R4, R106.reuse, R136 ;  /* 0x0000006a0414723c */ /* 0x088fe60000081088 */
[----:B------:R-:W-:Y:S04]  /*53ed0*/  STL.64 [R1+0x13f0], R28 ;  /* 0x0013f01c01007387 */ /* 0x000fe80000100a00 */
[----:B------:R2:W-:Y:S01]  /*53ee0*/  STL.64 [R1+0x13f8], R30 ;  /* 0x0013f81e01007387 */ /* 0x0005e20000100a00 */
[----:B-1----:R-:W-:Y:S03]  /*53ef0*/  HMMA.1688.F32.TF32 R248, R8, R106, R248 ;  /* 0x0000006a08f8723c */ /* 0x002fe600000810f8 */
[----:B------:R-:W-:Y:S04]  /*53f00*/  LDS R54, [R243+UR10+0xe600] ;  /* 0x00e6000af3367984 */ /* 0x000fe80008000800 */
[----:B------:R-:W-:Y:S01]  /*53f10*/  STL.64 [R1+0x13e0], R24 ;  /* 0x0013e01801007387 */ /* 0x000fe20000100a00 */
[C---:B--2---:R-:W-:Y:S03]  /*53f20*/  HMMA.1688.F32.TF32 R28, R4.reuse, R110, R140 ;  /* 0x0000006e041c723c */ /* 0x044fe6000008108c */
[----:B------:R1:W-:Y:S04]  /*53f30*/  STL.64 [R1+0x13e8], R26 ;  /* 0x0013e81a01007387 */ /* 0x0003e80000100a00 */
[----:B------:R-:W-:Y:S04]  /*53f40*/  STL.64 [R1+0x13d0], R20 ;  /* 0x0013d01401007387 */ /* 0x000fe80000100a00 */
[----:B------:R2:W-:Y:S01]  /*53f50*/  STL.64 [R1+0x13d8], R22 ;  /* 0x0013d81601007387 */ /* 0x0005e20000100a00 */
[C---:B-1----:R-:W-:Y:S03]  /*53f60*/  HMMA.1688.F32.TF32 R24, R4.reuse, R114, R144 ;  /* 0x000000720418723c */ /* 0x042fe60000081090 */
[----:B------:R-:W-:Y:S04]  /*53f70*/  LDS R53, [R252+UR10+0xc600] ;  /* 0x00c6000afc357984 */ /* 0x000fe80008000800 */
[----:B------:R-:W-:Y:S01]  /*53f80*/  LDS R55, [R252+UR10+0xe600] ;  /* 0x00e6000afc377984 */ /* 0x000fe20008000800 */
[----:B--2---:R-:W-:Y:S03]  /*53f90*/  HMMA.1688.F32.TF32 R20, R4, R118, R148 ;  /* 0x000000760414723c */ /* 0x004fe60000081094 */
[----:B------:R-:W-:Y:S04]  /*53fa0*/  LDS R56, [R240+UR10+0xc680] ;  /* 0x00c6800af0387984 */ /* 0x000fe80008000800 */
[----:B------:R-:W-:Y:S01]  /*53fb0*/  LDS R58, [R240+UR10+0xe680] ;  /* 0x00e6800af03a7984 */ /* 0x000fe20008000800 */
[----:B------:R-:W-:Y:S03]  /*53fc0*/  HMMA.1688.F32.TF32 R4, R12, R90, R152 ;  /* 0x0000005a0c04723c */ /* 0x000fe60000081098 */
[----:B------:R-:W-:Y:S04]  /*53fd0*/  STL.64 [R1+0x13c0], R28 ;  /* 0x0013c01c01007387 */ /* 0x000fe80000100a00 */
[----:B------:R-:W-:Y:S04]  /*53fe0*/  STL.64 [R1+0x13c8], R30 ;  /* 0x0013c81e01007387 */ /* 0x000fe80000100a00 */
[----:B------:R1:W-:Y:S04]  /*53ff0*/  STL.64 [R1+0x13b0], R24 ;  /* 0x0013b01801007387 */ /* 0x0003e80000100a00 */
[----:B------:R2:W-:Y:S04]  /*54000*/  STL.64 [R1+0x13b8], R26 ;  /* 0x0013b81a01007387 */ /* 0x0005e80000100a00 */
[----:B------:R-:W-:Y:S04]  /*54010*/  STL.64 [R1+0x1080], R20 ;  /* 0x0010801401007387 */ /* 0x000fe80000100a00 */
[----:B------:R-:W-:Y:S04]  /*54020*/  STL.64 [R1+0x1088], R22 ;  /* 0x0010881601007387 */ /* 0x000fe80000100a00 */
[----:B------:R-:W3:Y:S04]  /*54030*/  LDL.LU R168, [R1+0x5350] ;  /* 0x0053500001a87983 */ /* 0x000ee80000300800 */
[----:B------:R-:W-:Y:S01]  /*54040*/  STL.64 [R1+0x1070], R4 ;  /* 0x0010700401007387 */ /* 0x000fe20000100a00 */
[----:B-1----:R-:W-:-:S03]  /*54050*/  IMAD.MOV.U32 R24, RZ, RZ, R164 ;  /* 0x000000ffff187224 */ /* 0x002fc600078e00a4 */
[----:B------:R1:W-:Y:S01]  /*54060*/  STL.64 [R1+0x1078], R6 ;  /* 0x0010780601007387 */ /* 0x0003e20000100a00 */
[----:B------:R-:W-:-:S03]  /*54070*/  MOV R25, R165 ;  /* 0x000000a500197202 */ /* 0x000fc60000000f00 */
[----:B------:R-:W3:Y:S01]  /*54080*/  LDL.LU R169, [R1+0x534c] ;  /* 0x00534c0001a97983 */ /* 0x000ee20000300800 */
[----:B--2---:R-:W-:-:S03]  /*54090*/  IMAD.MOV.U32 R26, RZ, RZ, R166 ;  /* 0x000000ffff1a7224 */ /* 0x004fc600078e00a6 */
[----:B------:R-:W3:Y:S01]  /*540a0*/  LDL.LU R170, [R1+0x5348] ;  /* 0x0053480001aa7983 */ /* 0x000ee20000300800 */
[----:B------:R-:W-:-:S03]  /*540b0*/  IMAD.MOV.U32 R27, RZ, RZ, R156 ;  /* 0x000000ffff1b7224 */ /* 0x000fc600078e009c */
[----:B------:R-:W3:Y:S04]  /*540c0*/  LDL.LU R171, [R1+0x5344] ;  /* 0x0053440001ab7983 */ /* 0x000ee80000300800 */
[----:B------:R-:W2:Y:S04]  /*540d0*/  LDL.LU R164, [R1+0x5340] ;  /* 0x0053400001a47983 */ /* 0x000ea80000300800 */
[----:B------:R-:W2:Y:S04]  /*540e0*/  LDL.LU R165, [R1+0x533c] ;  /* 0x00533c0001a57983 */ /* 0x000ea80000300800 */
[----:B------:R-:W2:Y:S04]  /*540f0*/  LDL.LU R166, [R1+0x5338] ;  /* 0x0053380001a67983 */ /* 0x000ea80000300800 */
[----:B------:R-:W1:Y:S04]  /*54100*/  LDL.LU R156, [R1+0x5334] ;  /* 0x00533400019c7983 */ /* 0x000e680000300800 */
[----:B------:R-:W4:Y:S04]  /*54110*/  LDL.LU R28, [R1+0x80] ;  /* 0x00008000011c7983 */ /* 0x000f280000300800 */
[----:B------:R-:W4:Y:S04]  /*54120*/  LDL.LU R29, [R1+0x84] ;  /* 0x00008400011d7983 */ /* 0x000f280000300800 */
[----:B------:R-:W4:Y:S04]  /*54130*/  LDL.LU R30, [R1+0x88] ;  /* 0x00008800011e7983 */ /* 0x000f280000300800 */
[----:B------:R-:W4:Y:S04]  /*54140*/  LDL.LU R31, [R1+0x8c] ;  /* 0x00008c00011f7983 */ /* 0x000f280000300800 */
[----:B------:R-:W1:Y:S04]  /*54150*/  LDL.LU R157, [R1+0x5330] ;  /* 0x00533000019d7983 */ /* 0x000e680000300800 */
[----:B------:R-:W1:Y:S04]  /*54160*/  LDL.LU R158, [R1+0x532c] ;  /* 0x00532c00019e7983 */ /* 0x000e680000300800 */
[----:B------:R-:W1:Y:S04]  /*54170*/  LDL.LU R159, [R1+0x5328] ;  /* 0x00532800019f7983 */ /* 0x000e680000300800 */
[----:B------:R-:W2:Y:S04]  /*54180*/  LDL.LU R167, [R1+0x5324] ;  /* 0x0053240001a77983 */ /* 0x000ea80000300800 */
[----:B------:R-:W2:Y:S04]  /*54190*/  LDL.LU R160, [R1+0x5320] ;  /* 0x0053200001a07983 */ /* 0x000ea80000300800 */
[----:B------:R-:W2:Y:S04]  /*541a0*/  LDL.LU R161, [R1+0x531c] ;  /* 0x00531c0001a17983 */ /* 0x000ea80000300800 */
[----:B------:R-:W2:Y:S04]  /*541b0*/  LDL.LU R162, [R1+0x5318] ;  /* 0x0053180001a27983 */ /* 0x000ea80000300800 */
[----:B------:R-:W2:Y:S04]  /*541c0*/  LDL.LU R163, [R1+0x5314] ;  /* 0x0053140001a37983 */ /* 0x000ea80000300800 */
[----:B------:R-:W2:Y:S01]  /*541d0*/  LDL.LU R175, [R1+0x5310] ;  /* 0x0053100001af7983 */ /* 0x000ea20000300800 */
[----:B------:R-:W-:Y:S03]  /*541e0*/  HMMA.1688.F32.TF32 R244, R8, R110, R244 ;  /* 0x0000006e08f4723c */ /* 0x000fe600000810f4 */
        /* <DEDUP_REMOVED lines=21> */
[----:B------:R-:W-:Y:S01]  /*54340*/  LDS R123, [R252+UR10+0xe780] ;  /* 0x00e7800afc7b7984 */ /* 0x000fe20008000800 */
[----:B-1----:R-:W-:-:S15]  /*54350*/  HMMA.1688.F32.TF32 R4, R12, R94, R156 ;  /* 0x0000005e0c04723c */ /* 0x002fde000008109c */
[----:B------:R-:W-:-:S04]  /*54360*/  NOP ;  /* 0x0000000000007918 */ /* 0x000fc80000000000 */
[----:B------:R-:W-:Y:S04]  /*54370*/  STL.64 [R1+0x1060], R4 ;  /* 0x0010600401007387 */ /* 0x000fe80000100a00 */
[----:B------:R3:W-:Y:S04]  /*54380*/  STL.64 [R1+0x1068], R6 ;  /* 0x0010680601007387 */ /* 0x0007e80000100a00 */
[----:B------:R-:W4:Y:S04]  /*54390*/  LDL.LU R178, [R1+0x530c] ;  /* 0x00530c0001b27983 */ /* 0x000f280000300800 */
[----:B------:R-:W4:Y:S04]  /*543a0*/  LDL.LU R179, [R1+0x5308] ;  /* 0x0053080001b37983 */ /* 0x000f280000300800 */
[----:B------:R-:W4:Y:S01]  /*543b0*/  LDL.LU R183, [R1+0x5304] ;  /* 0x0053040001b77983 */ /* 0x000f220000300800 */
[C---:B--2---:R-:W-:Y:S08]  /*543c0*/  HMMA.1688.F32.TF32 R20, R12.reuse, R98, R160 ;  /* 0x000000620c14723c */ /* 0x044ff000000810a0 */
[C---:B------:R-:W-:Y:S08]  /*543d0*/  HMMA.1688.F32.TF32 R32, R12.reuse, R102, R164 ;  /* 0x000000660c20723c */ /* 0x040ff000000810a4 */
[C---:B---3--:R-:W-:Y:S03]  /*543e0*/  HMMA.1688.F32.TF32 R4, R12.reuse, R106, R168 ;  /* 0x0000006a0c04723c */ /* 0x048fe600000810a8 */
[----:B------:R-:W-:Y:S04]  /*543f0*/  STL.64 [R1+0x1050], R20 ;  /* 0x0010501401007387 */ /* 0x000fe80000100a00 */
[----:B------:R1:W-:Y:S04]  /*54400*/  STL.64 [R1+0x1058], R22 ;  /* 0x0010581601007387 */ /* 0x0003e80000100a00 */
[----:B------:R-:W-:Y:S04]  /*54410*/  STL.64 [R1+0x1040], R32 ;  /* 0x0010402001007387 */ /* 0x000fe80000100a00 */
[----:B------:R-:W-:Y:S01]  /*54420*/  STL.64 [R1+0x1048], R34 ;  /* 0x0010482201007387 */ /* 0x000fe20000100a00 */
[----:B-1----:R-:W-:Y:S03]  /*54430*/  HMMA.1688.F32.TF32 R20, R12, R110, R172 ;  /* 0x0000006e0c14723c */ /* 0x002fe600000810ac */
[----:B------:R-:W-:Y:S04]  /*54440*/  STL.64 [R1+0x1030], R4 ;  /* 0x0010300401007387 */ /* 0x000fe80000100a00 */
[----:B------:R-:W-:-:S12]  /*54450*/  STL.64 [R1+0x1038], R6 ;  /* 0x0010380601007387 */ /* 0x000fd80000100a00 */
[----:B------:R-:W-:Y:S04]  /*54460*/  STL.64 [R1+0x1020], R20 ;  /* 0x0010201401007387 */ /* 0x000fe80000100a00 */
[----:B------:R1:W-:Y:S02]  /*54470*/  STL.64 [R1+0x1028], R22 ;  /* 0x0010281601007387 */ /* 0x0003e40000100a00 */
[----:B-1----:R-:W-:Y:S08]  /*54480*/  HMMA.1688.F32.TF32 R20, R16, R90, R184 ;  /* 0x0000005a1014723c */ /* 0x002ff000000810b8 */
[C---:B----4-:R-:W-:Y:S08]  /*54490*/  HMMA.1688.F32.TF32 R32, R12.reuse, R114, R176 ;  /* 0x000000720c20723c */ /* 0x050ff000000810b0 */
[----:B------:R-:W-:Y:S08]  /*544a0*/  HMMA.1688.F32.TF32 R4, R12, R118, R180 ;  /* 0x000000760c04723c */ /* 0x000ff000000810b4 */
[C---:B------:R-:W-:Y:S03]  /*544b0*/  HMMA.1688.F32.TF32 R12, R16.reuse, R94, R188 ;  /* 0x0000005e100c723c */ /* 0x040fe600000810bc */
[----:B------:R-:W-:Y:S04]  /*544c0*/  STL.64 [R1+0x1010], R32 ;  /* 0x0010102001007387 */ /* 0x000fe80000100a00 */
[----:B------:R-:W-:Y:S04]  /*544d0*/  STL.64 [R1+0x1018], R34 ;  /* 0x0010182201007387 */ /* 0x000fe80000100a00 */
[----:B------:R-:W-:Y:S04]  /*544e0*/  STL.64 [R1+0xdc0], R4 ;  /* 0x000dc00401007387 */ /* 0x000fe80000100a00 */
[----:B------:R1:W-:Y:S02]  /*544f0*/  STL.64 [R1+0xdc8], R6 ;  /* 0x000dc80601007387 */ /* 0x0003e40000100a00 */
[----:B-1----:R-:W-:Y:S02]  /*54500*/  HMMA.1688.F32.TF32 R4, R16, R98, R192 ;  /* 0x000000621004723c */ /* 0x002fe400000810c0 */
[----:B------:R1:W-:Y:S04]  /*54510*/  STL.64 [R1+0xdb0], R20 ;  /* 0x000db01401007387 */ /* 0x0003e80000100a00 */
[----:B------:R2:W-:Y:S04]  /*54520*/  STL.64 [R1+0xdb8], R22 ;  /* 0x000db81601007387 */ /* 0x0005e80000100a00 */
[----:B------:R-:W-:Y:S01]  /*54530*/  STL.64 [R1+0xda0], R12 ;  /* 0x000da00c01007387 */ /* 0x000fe20000100a00 */
[----:B-1----:R-:W-:-:S03]  /*54540*/  MOV R20, R211 ;  /* 0x000000d300147202 */ /* 0x002fc60000000f00 */
[----:B------:R1:W-:Y:S01]  /*54550*/  STL.64 [R1+0xda8], R14 ;  /* 0x000da80e01007387 */ /* 0x0003e20000100a00 */
[----:B------:R-:W-:-:S03]  /*54560*/  IMAD.MOV.U32 R21, RZ, RZ, R214 ;  /* 0x000000ffff157224 */ /* 0x000fc600078e00d6 */
[----:B------:R-:W3:Y:S01]  /*54570*/  LDL.LU R211, [R1+0x5300] ;  /* 0x0053000001d37983 */ /* 0x000ee20000300800 */
[----:B--2---:R-:W-:-:S03]  /*54580*/  IMAD.MOV.U32 R22, RZ, RZ, R215 ;  /* 0x000000ffff167224 */ /* 0x004fc600078e00d7 */
[----:B------:R-:W-:Y:S04]  /*54590*/  STL.64 [R1+0xd90], R4 ;  /* 0x000d900401007387 */ /* 0x000fe80000100a00 */
[----:B------:R2:W-:Y:S01]  /*545a0*/  STL.64 [R1+0xd98], R6 ;  /* 0x000d980601007387 */ /* 0x0005e20000100a00 */
[----:B------:R-:W-:-:S03]  /*545b0*/  MOV R23, R219 ;  /* 0x000000db00177202 */ /* 0x000fc60000000f00 */
[----:B------:R-:W4:Y:S04]  /*545c0*/  LDL.LU R214, [R1+0x52fc] ;  /* 0x0052fc0001d67983 */ /* 0x000f280000300800 */
[----:B------:R-:W4:Y:S04]  /*545d0*/  LDL.LU R215, [R1+0x52f8] ;  /* 0x0052f80001d77983 */ /* 0x000f280000300800 */
[----:B------:R-:W4:Y:S01]  /*545e0*/  LDL.LU R219, [R1+0x52f4] ;  /* 0x0052f40001db7983 */ /* 0x000f220000300800 */
[C---:B------:R-:W-:Y:S08]  /*545f0*/  HMMA.1688.F32.TF32 R32, R16.reuse, R102, R196 ;  /* 0x000000661020723c */ /* 0x040ff000000810c4 */
[C---:B-1----:R-:W-:Y:S08]  /*54600*/  HMMA.1688.F32.TF32 R12, R16.reuse, R106, R200 ;  /* 0x0000006a100c723c */ /* 0x042ff000000810c8 */
[C---:B--2---:R-:W-:Y:S03]  /*54610*/  HMMA.1688.F32.TF32 R4, R16.reuse, R110, R204 ;  /* 0x0000006e1004723c */ /* 0x044fe600000810cc */
[----:B------:R-:W-:Y:S04]  /*54620*/  STL.64 [R1+0xd80], R32 ;  /* 0x000d802001007387 */ /* 0x000fe80000100a00 */
[----:B------:R3:W-:Y:S04]  /*54630*/  STL.64 [R1+0xd88], R34 ;  /* 0x000d882201007387 */ /* 0x0007e80000100a00 */
[----:B------:R-:W-:Y:S04]  /*54640*/  STL.64 [R1+0xd70], R12 ;  /* 0x000d700c01007387 */ /* 0x000fe80000100a00 */
[----:B------:R4:W-:Y:S04]  /*54650*/  STL.64 [R1+0xd78], R14 ;  /* 0x000d780e01007387 */ /* 0x0009e80000100a00 */
[----:B------:R-:W-:Y:S04]  /*54660*/  STL.64 [R1+0xd60], R4 ;  /* 0x000d600401007387 */ /* 0x000fe80000100a00 */
[----:B------:R1:W-:Y:S01]  /*54670*/  STL.64 [R1+0xd68], R6 ;  /* 0x000d680601007387 */ /* 0x0003e20000100a00 */
[C---:B---3--:R-:W-:Y:S08]  /*54680*/  HMMA.1688.F32.TF32 R32, R16.reuse, R114, R208 ;  /* 0x000000721020723c */ /* 0x048ff000000810d0 */
[----:B----4-:R-:W-:Y:S08]  /*54690*/  HMMA.1688.F32.TF32 R12, R16, R118, R212 ;  /* 0x00000076100c723c */ /* 0x010ff000000810d4 */
[C---:B-1----:R-:W-:Y:S03]  /*546a0*/  HMMA.1688.F32.TF32 R4, R8.reuse, R90, R216 ;  /* 0x0000005a0804723c */ /* 0x042fe600000810d8 */
[----:B------:R-:W-:Y:S04]  /*546b0*/  STL.64 [R1+0xd50], R32 ;  /* 0x000d502001007387 */ /* 0x000fe80000100a00 */
[----:B------:R-:W-:Y:S01]  /*546c0*/  STL.64 [R1+0xd58], R34 ;  /* 0x000d582201007387 */ /* 0x000fe20000100a00 */
        /* <DEDUP_REMOVED lines=8> */
[----:B------:R-:W-:Y:S04]  /*54750*/  STL.64 [R1+0x28], R18 ;  /* 0x0000281201007387 */ /* 0x000fe80000100a00 */
[----:B------:R-:W-:Y:S04]  /*54760*/  LDS R16, [R243+UR10+0xc500] ;  /* 0x00c5000af3107984 */ /* 0x000fe80008000800 */
[----:B------:R-:W-:Y:S04]  /*54770*/  STL.64 [R1+0x10], R12 ;  /* 0x0000100c01007387 */ /* 0x000fe80000100a00 */
[----:B------:R-:W-:Y:S04]  /*54780*/  STL.64 [R1+0x18], R14 ;  /* 0x0000180e01007387 */ /* 0x000fe80000100a00 */
[----:B------:R-:W-:Y:S04]  /*54790*/  STL.64 [R1+0x51f0], R250 ;  /* 0x0051f0fa01007387 */ /* 0x000fe80000100a00 */
[----:B------:R-:W-:Y:S04]  /*547a0*/  STL.64 [R1], R4 ;  /* 0x0000000401007387 */ /* 0x000fe80000100a00 */
[----:B------:R1:W-:Y:S04]  /*547b0*/  STL.64 [R1+0x8], R6 ;  /* 0x0000080601007387 */ /* 0x0003e80000100a00 */
[----:B------:R-:W-:Y:S04]  /*547c0*/  STL.64 [R1+0x51e8], R248 ;  /* 0x0051e8f801007387 */ /* 0x000fe80000100a00 */
        /* <DEDUP_REMOVED lines=13> */
[----:B------:R-:W-:Y:S04]  /*548a0*/  LDS R12, [R240+UR10+0xc500] ;  /* 0x00c5000af00c7984 */ /* 0x000fe80008000800 */
[----:B------:R-:W-:Y:S04]  /*548b0*/  LDS R14, [R240+UR10+0xe500] ;  /* 0x00e5000af00e7984 */ /* 0x000fe80008000800 */
[----:B------:R-:W-:Y:S04]  /*548c0*/  LDS R13, [R242+UR10+0xc500] ;  /* 0x00c5000af20d7984 */ /* 0x000fe80008000800 */
[----:B------:R-:W2:Y:S04]  /*548d0*/  LDS R15, [R242+UR10+0xe500] ;  /* 0x00e5000af20f7984 */ /* 0x000ea80008000800 */
[----:B------:R-:W-:Y:S04]  /*548e0*/  STL [R1+0x50b8], R4 ;  /* 0x0050b80401007387 */ /* 0x000fe80000100800 */
[----:B------:R-:W-:Y:S04]  /*548f0*/  STL [R1+0x50b4], R5 ;  /* 0x0050b40501007387 */ /* 0x000fe80000100800 */
[----:B------:R-:W-:Y:S04]  /*54900*/  STL [R1+0x50b0], R6 ;  /* 0x0050b00601007387 */ /* 0x000fe80000100800 */
[----:B------:R2:W-:Y:S04]  /*54910*/  STL [R1+0x50ac], R7 ;  /* 0x0050ac0701007387 */ /* 0x0005e80000100800 */
[----:B------:R-:W4:Y:S04]  /*54920*/  LDL.LU R224, [R1+0xcd0] ;  /* 0x000cd00001e07983 */ /* 0x000f280000300800 */
[----:B------:R-:W4:Y:S04]  /*54930*/  LDL.LU R225, [R1+0xcd4] ;  /* 0x000cd40001e17983 */ /* 0x000f280000300800 */
[----:B------:R-:W4:Y:S04]  /*54940*/  LDL.LU R226, [R1+0xcd8] ;  /* 0x000cd80001e27983 */ /* 0x000f280000300800 */
[----:B------:R-:W4:Y:S01]  /*54950*/  LDL.LU R227, [R1+0xcdc] ;  /* 0x000cdc0001e37983 */ /* 0x000f220000300800 */
[----:B------:R-:W-:Y:S03]  /*54960*/  HMMA.1688.F32.TF32 R8, R8, R118, R20 ;  /* 0x000000760808723c */ /* 0x000fe60000081014 */
[----:B------:R-:W-:Y:S04]  /*54970*/  LDS R18, [R243+UR10+0xe500] ;  /* 0x00e5000af3127984 */ /* 0x000fe80008000800 */
[----:B------:R-:W-:Y:S04]  /*54980*/  LDS R17, [R252+UR10+0xc500] ;  /* 0x00c5000afc117984 */ /* 0x000fe80008000800 */
[----:B------:R-:W1:Y:S04]  /*54990*/  LDS R19, [R252+UR10+0xe500] ;  /* 0x00e5000afc137984 */ /* 0x000e680008000800 */
[----:B------:R-:W-:Y:S04]  /*549a0*/  LDS R20, [R240+UR10+0xc580] ;  /* 0x00c5800af0147984 */ /* 0x000fe80008000800 */
[----:B------:R-:W-:Y:S04]  /*549b0*/  STL [R1+0x50c4], R8 ;  /* 0x0050c40801007387 */ /* 0x000fe80000100800 */
[----:B------:R-:W-:Y:S04]  /*549c0*/  STL [R1+0x50c0], R9 ;  /* 0x0050c00901007387 */ /* 0x000fe80000100800 */
[----:B------:R-:W-:Y:S04]  /*549d0*/  STL [R1+0x50bc], R10 ;  /* 0x0050bc0a01007387 */ /* 0x000fe80000100800 */
[----:B------:R3:W-:Y:S04]  /*549e0*/  STL [R1+0x50a8], R11 ;  /* 0x0050a80b01007387 */ /* 0x0007e80000100800 */
[----:B------:R-:W-:Y:S04]  /*549f0*/  LDS R22, [R240+UR10+0xe580] ;  /* 0x00e5800af0167984 */ /* 0x000fe80008000800 */
[----:B------:R-:W-:Y:S04]  /*54a00*/  LDS R21, [R242+UR10+0xc580] ;  /* 0x00c5800af2157984 */ /* 0x000fe80008000800 */
[----:B------:R-:W1:Y:S01]  /*54a10*/  LDS R23, [R242+UR10+0xe580] ;  /* 0x00e5800af2177984 */ /* 0x000e620008000800 */
[----:B--2---:R-:W-:Y:S03]  /*54a20*/  HMMA.1688.F32.TF32 R4, R12, R90, R24 ;  /* 0x0000005a0c04723c */ /* 0x004fe60000081018 */
[----:B------:R-:W2:-:S15]  /*54a30*/  LDL.LU R24, [R1+0xcc0] ;  /* 0x000cc00001187983 */ /* 0x000e9e0000300800 */
[----:B------:R-:W-:Y:S01]  /*54a40*/  NOP ;  /* 0x0000000000007918 */ /* 0x000fe20000000000 */
[----:B------:R-:W-:Y:S04]  /*54a50*/  STL.64 [R1+0x13a0], R4 ;  /* 0x0013a00401007387 */ /* 0x000fe80000100a00 */
[----:B------:R1:W-:Y:S04]  /*54a60*/  STL.64 [R1+0x13a8], R6 ;  /* 0x0013a80601007387 */ /* 0x0003e80000100a00 */
[----:B------:R-:W2:Y:S04]  /*54a70*/  LDL.LU R25, [R1+0xcc4] ;  /* 0x000cc40001197983 */ /* 0x000ea80000300800 */
[----:B------:R-:W2:Y:S04]  /*54a80*/  LDL.LU R26, [R1+0xcc8] ;  /* 0x000cc800011a7983 */ /* 0x000ea80000300800 */
[----:B------:R-:W2:Y:S01]  /*54a90*/  LDL.LU R27, [R1+0xccc] ;  /* 0x000ccc00011b7983 */ /* 0x000ea20000300800 */
[----:B---3--:R-:W-:Y:S03]  /*54aa0*/  HMMA.1688.F32.TF32 R8, R12, R94, R220 ;  /* 0x0000005e0c08723c */ /* 0x008fe600000810dc */
        /* <DEDUP_REMOVED lines=12> */
[----:B-1----:R-:W-:Y:S01]  /*54b70*/  MOV R7, R10 ;  /* 0x0000000a00077202 */ /* 0x002fe20000000f00 */
[----:B------:R-:W-:-:S02]  /*54b80*/  IMAD.MOV.U32 R5, RZ, RZ, R8 ;  /* 0x000000ffff057224 */ /* 0x000fc400078e0008 */
[----:B------:R-:W-:Y:S01]  /*54b90*/  IMAD.MOV.U32 R6, RZ, RZ, R9 ;  /* 0x000000ffff067224 */ /* 0x000fe200078e0009 */
[----:B------:R1:W-:Y:S01]  /*54ba0*/  STL [R1+0x50d4], R11 ;  /* 0x0050d40b01007387 */ /* 0x0003e20000100800 */
[----:B----4-:R-:W-:Y:S03]  /*54bb0*/  HMMA.1688.F32.TF32 R36, R12, R98, R224 ;  /* 0x000000620c24723c */ /* 0x010fe600000810e0 */
[----:B------:R4:W-:Y:S04]  /*54bc0*/  STL [R1+0x50d0], R7 ;  /* 0x0050d00701007387 */ /* 0x0009e80000100800 */
[----:B------:R1:W-:Y:S04]  /*54bd0*/  STL [R1+0x50cc], R5 ;  /* 0x0050cc0501007387 */ /* 0x0003e80000100800 */
[----:B------:R1:W-:Y:S04]  /*54be0*/  STL [R1+0x50c8], R6 ;  /* 0x0050c80601007387 */ /* 0x0003e80000100800 */
[----:B------:R-:W3:Y:S04]  /*54bf0*/  LDL.LU R224, [R1+0x850] ;  /* 0x0008500001e07983 */ /* 0x000ee80000300800 */
[----:B------:R-:W3:Y:S04]  /*54c00*/  LDL.LU R225, [R1+0x854] ;  /* 0x0008540001e17983 */ /* 0x000ee80000300800 */
[----:B------:R-:W3:Y:S04]  /*54c10*/  LDL.LU R226, [R1+0x858] ;  /* 0x0008580001e27983 */ /* 0x000ee80000300800 */
[----:B------:R-:W3:Y:S01]  /*54c20*/  LDL.LU R227, [R1+0x85c] ;  /* 0x00085c0001e37983 */ /* 0x000ee20000300800 */
[----:B------:R-:W-:Y:S01]  /*54c30*/  IMAD.MOV.U32 R4, RZ, RZ, R39 ;  /* 0x000000ffff047224 */ /* 0x000fe200078e0027 */
[----:B------:R-:W-:Y:S01]  /*54c40*/  MOV R10, R38 ;  /* 0x00000026000a7202 */ /* 0x000fe20000000f00 */
[----:B------:R-:W-:-:S02]  /*54c50*/  IMAD.MOV.U32 R8, RZ, RZ, R36 ;  /* 0x000000ffff087224 */ /* 0x000fc400078e0024 */
[----:B------:R-:W-:Y:S01]  /*54c60*/  IMAD.MOV.U32 R9, RZ, RZ, R37 ;  /* 0x000000ffff097224 */ /* 0x000fe200078e0025 */
[----:B------:R-:W-:Y:S04]  /*54c70*/  STL [R1+0x50e4], R4 ;  /* 0x0050e40401007387 */ /* 0x000fe80000100800 */
[----:B------:R-:W-:Y:S04]  /*54c80*/  STL [R1+0x50e0], R10 ;  /* 0x0050e00a01007387 */ /* 0x000fe80000100800 */
[----:B------:R-:W-:Y:S04]  /*54c90*/  STL [R1+0x50dc], R8 ;  /* 0x0050dc0801007387 */ /* 0x000fe80000100800 */
[----:B------:R-:W-:Y:S01]  /*54ca0*/  STL [R1+0x50d8], R9 ;  /* 0x0050d80901007387 */ /* 0x000fe20000100800 */
[----:B--2---:R-:W-:-:S15]  /*54cb0*/  HMMA.1688.F32.TF32 R24, R12, R102, R24 ;  /* 0x000000660c18723c */ /* 0x004fde0000081018 */
[----:B------:R-:W-:-:S04]  /*54cc0*/  NOP ;  /* 0x0000000000007918 */ /* 0x000fc80000000000 */
[----:B-1----:R-:W-:Y:S01]  /*54cd0*/  IMAD.MOV.U32 R11, RZ, RZ, R24 ;  /* 0x000000ffff0b7224 */ /* 0x002fe200078e0018 */
[----:B----4-:R-:W-:Y:S01]  /*54ce0*/  MOV R7, R25 ;  /* 0x0000001900077202 */ /* 0x010fe20000000f00 */
[----:B------:R-:W2:Y:S01]  /*54cf0*/  LDL.LU R24, [R1+0x840] ;  /* 0x0008400001187983 */ /* 0x000ea20000300800 */
[----:B------:R-:W-:Y:S02]  /*54d00*/  IMAD.MOV.U32 R5, RZ, RZ, R26 ;  /* 0x000000ffff057224 */ /* 0x000fe400078e001a */
[----:B------:R-:W-:Y:S01]  /*54d10*/  IMAD.MOV.U32 R6, RZ, RZ, R27 ;  /* 0x000000ffff067224 */ /* 0x000fe200078e001b */
[----:B------:R-:W2:Y:S04]  /*54d20*/  LDL.LU R25, [R1+0x844] ;  /* 0x0008440001197983 */ /* 0x000ea80000300800 */
[----:B------:R-:W2:Y:S04]  /*54d30*/  LDL.LU R26, [R1+0x848] ;  /* 0x00084800011a7983 */ /* 0x000ea80000300800 */
[----:B------:R-:W2:Y:S04]  /*54d40*/  LDL.LU R27, [R1+0x84c] ;  /* 0x00084c00011b7983 */ /* 0x000ea80000300800 */
[----:B------:R-:W-:Y:S04]  /*54d50*/  STL [R1+0x50f4], R6 ;  /* 0x0050f40601007387 */ /* 0x000fe80000100800 */
[----:B------:R-:W-:Y:S04]  /*54d60*/  STL [R1+0x50f0], R5 ;  /* 0x0050f00501007387 */ /* 0x000fe80000100800 */
[----:B------:R3:W-:Y:S04]  /*54d70*/  STL [R1+0x50ec], R7 ;  /* 0x0050ec0701007387 */ /* 0x0007e80000100800 */
[----:B------:R1:W-:Y:S01]  /*54d80*/  STL [R1+0x50e8], R11 ;  /* 0x0050e80b01007387 */ /* 0x0003e20000100800 */
[C---:B---3--:R-:W-:Y:S08]  /*54d90*/  HMMA.1688.F32.TF32 R4, R12.reuse, R106, R32 ;  /* 0x0000006a0c04723c */ /* 0x048ff00000081020 */
[C---:B-1----:R-:W-:Y:S08]  /*54da0*/  HMMA.1688.F32.TF32 R8, R12.reuse, R110, R28 ;  /* 0x0000006e0c08723c */ /* 0x042ff0000008101c */
[----:B------:R-:W-:Y:S03]  /*54db0*/  HMMA.1688.F32.TF32 R28, R12, R114, R220 ;  /* 0x000000720c1c723c */ /* 0x000fe600000810dc */
[----:B------:R-:W-:Y:S04]  /*54dc0*/  STL.64 [R1+0x1360], R4 ;  /* 0x0013600401007387 */ /* 0x000fe80000100a00 */
[----:B------:R-:W-:Y:S04]  /*54dd0*/  STL.64 [R1+0x1368], R6 ;  /* 0x0013680601007387 */ /* 0x000fe80000100a00 */
[----:B------:R1:W-:Y:S04]  /*54de0*/  STL.64 [R1+0x1350], R8 ;  /* 0x0013500801007387 */ /* 0x0003e80000100a00 */
[----:B------:R3:W-:Y:S04]  /*54df0*/  STL.64 [R1+0x1358], R10 ;  /* 0x0013580a01007387 */ /* 0x0007e80000100a00 */
[----:B------:R-:W4:Y:S04]  /*54e00*/  LDL.LU R220, [R1+0x830] ;  /* 0x0008300001dc7983 */ /* 0x000f280000300800 */
[----:B------:R-:W4:Y:S04]  /*54e10*/  LDL.LU R221, [R1+0x834] ;  /* 0x0008340001dd7983 */ /* 0x000f280000300800 */
[----:B------:R-:W4:Y:S04]  /*54e20*/  LDL.LU R222, [R1+0x838] ;  /* 0x0008380001de7983 */ /* 0x000f280000300800 */
[----:B------:R-:W4:Y:S01]  /*54e30*/  LDL.LU R223, [R1+0x83c] ;  /* 0x00083c0001df7983 */ /* 0x000f220000300800 */
[----:B-1----:R-:W-:Y:S01]  /*54e40*/  MOV R9, R31 ;  /* 0x0000001f00097202 */ /* 0x002fe20000000f00 */
[----:B------:R-:W-:Y:S01]  /*54e50*/  IMAD.MOV.U32 R8, RZ, RZ, R30 ;  /* 0x000000ffff087224 */ /* 0x000fe200078e001e */
[----:B------:R-:W-:Y:S01]  /*54e60*/  MOV R4, R28 ;  /* 0x0000001c00047202 */ /* 0x000fe20000000f00 */
[----:B---3--:R-:W-:-:S02]  /*54e70*/  IMAD.MOV.U32 R10, RZ, RZ, R29 ;  /* 0x000000ffff0a7224 */ /* 0x008fc400078e001d */
[----:B------:R-:W-:Y:S01]  /*54e80*/  STL [R1+0x5114], R9 ;  /* 0x0051140901007387 */ /* 0x000fe20000100800 */
[----:B------:R-:W-:Y:S03]  /*54e90*/  HMMA.1688.F32.TF32 R12, R12, R118, R224 ;  /* 0x000000760c0c723c */ /* 0x000fe600000810e0 */
[----:B------:R-:W-:Y:S04]  /*54ea0*/  STL [R1+0x5110], R8 ;  /* 0x0051100801007387 */ /* 0x000fe80000100800 */
[----:B------:R-:W-:Y:S04]  /*54eb0*/  STL [R1+0x510c], R10 ;  /* 0x00510c0a01007387 */ /* 0x000fe80000100800 */
        /* <DEDUP_REMOVED lines=12> */
[----:B------:R1:W-:Y:S01]  /*54f80*/  STL [R1+0x5118], R6 ;  /* 0x0051180601007387 */ /* 0x0003e20000100800 */
[----:B--2---:R-:W-:Y:S03]  /*54f90*/  HMMA.1688.F32.TF32 R12, R16, R90, R24 ;  /* 0x0000005a100c723c */ /* 0x004fe60000081018 */
[----:B------:R-:W2:Y:S04]  /*54fa0*/  LDL.LU R24, [R1+0x800] ;  /* 0x0008000001187983 */ /* 0x000ea80000300800 */
[----:B------:R-:W2:Y:S04]  /*54fb0*/  LDL.LU R25, [R1+0x804] ;  /* 0x0008040001197983 */ /* 0x000ea80000300800 */
[----:B------:R-:W2:Y:S04]  /*54fc0*/  LDL.LU R26, [R1+0x808] ;  /* 0x00080800011a7983 */ /* 0x000ea80000300800 */
[----:B------:R-:W2:Y:S04]  /*54fd0*/  LDL.LU R27, [R1+0x80c] ;  /* 0x00080c00011b7983 */ /* 0x000ea80000300800 */
[----:B-1----:R-:W-:Y:S01]  /*54fe0*/  IMAD.MOV.U32 R4, RZ, RZ, R15 ;  /* 0x000000ffff047224 */ /* 0x002fe200078e000f */
[----:B------:R-:W-:Y:S01]  /*54ff0*/  MOV R246, R13 ;  /* 0x0000000d00f67202 */ /* 0x000fe20000000f00 */
[----:B------:R-:W-:-:S02]  /*55000*/  IMAD.MOV.U32 R247, RZ, RZ, R14 ;  /* 0x000000fffff77224 */ /* 0x000fc400078e000e */
[----:B------:R-:W-:Y:S01]  /*55010*/  IMAD.MOV.U32 R245, RZ, RZ, R12 ;  /* 0x000000fffff57224 */ /* 0x000fe200078e000c */
[----:B------:R-:W-:Y:S04]  /*55020*/  STL [R1+0x5134], R4 ;  /* 0x0051340401007387 */ /* 0x000fe80000100800 */
[----:B------:R-:W-:Y:S04]  /*55030*/  STL [R1+0x5130], R247 ;  /* 0x005130f701007387 */ /* 0x000fe80000100800 */
[----:B------:R-:W-:Y:S04]  /*55040*/  STL [R1+0x512c], R246 ;  /* 0x00512cf601007387 */ /* 0x000fe80000100800 */
[----:B------:R1:W-:Y:S01]  /*55050*/  STL [R1+0x5128], R245 ;  /* 0x005128f501007387 */ /* 0x0003e20000100800 */
[----:B----4-:R-:W-:Y:S03]  /*55060*/  HMMA.1688.F32.TF32 R12, R16, R94, R220 ;  /* 0x0000005e100c723c */ /* 0x010fe600000810dc */
[----:B------:R-:W4:Y:S04]  /*55070*/  LDL.LU R220, [R1+0x7f0] ;  /* 0x0007f00001dc7983 */ /* 0x000f280000300800 */
[----:B------:R-:W4:Y:S04]  /*55080*/  LDL.LU R221, [R1+0x7f4] ;  /* 0x0007f40001dd7983 */ /* 0x000f280000300800 */
[----:B------:R-:W4:Y:S04]  /*55090*/  LDL.LU R222, [R1+0x7f8] ;  /* 0x0007f80001de7983 */ /* 0x000f280000300800 */
[----:B------:R-:W4:Y:S04]  /*550a0*/  LDL.LU R223, [R1+0x7fc] ;  /* 0x0007fc0001df7983 */ /* 0x000f280000300800 */
[----:B------:R-:W-:Y:S01]  /*550b0*/  MOV R244, R15 ;  /* 0x0000000f00f47202 */ /* 0x000fe20000000f00 */
[----:B------:R-:W-:Y:S01]  /*550c0*/  IMAD.MOV.U32 R10, RZ, RZ, R14 ;  /* 0x000000ffff0a7224 */ /* 0x000fe200078e000e */
[----:B------:R-:W-:Y:S01]  /*550d0*/  MOV R9, R12 ;  /* 0x0000000c00097202 */ /* 0x000fe20000000f00 */
[----:B------:R-:W-:-:S02]  /*550e0*/  IMAD.MOV.U32 R8, RZ, RZ, R13 ;  /* 0x000000ffff087224 */ /* 0x000fc400078e000d */
[----:B------:R-:W-:Y:S04]  /*550f0*/  STL [R1+0x5144], R244 ;  /* 0x005144f401007387 */ /* 0x000fe80000100800 */
[----:B------:R-:W-:Y:S04]  /*55100*/  STL [R1+0x5140], R10 ;  /* 0x0051400a01007387 */ /* 0x000fe80000100800 */
[----:B------:R-:W-:Y:S01]  /*55110*/  STL [R1+0x513c], R8 ;  /* 0x00513c0801007387 */ /* 0x000fe20000100800 */
[----:B---3--:R-:W-:Y:S03]  /*55120*/  HMMA.1688.F32.TF32 R12, R16, R98, R224 ;  /* 0x00000062100c723c */ /* 0x008fe600000810e0 */
        /* <DEDUP_REMOVED lines=31> */
[----:B---3--:R-:W-:Y:S01]  /*55320*/  MOV R9, R15 ;  /* 0x0000000f00097202 */ /* 0x008fe20000000f00 */
[----:B------:R-:W-:Y:S01]  /*55330*/  IMAD.MOV.U32 R8, RZ, RZ, R14 ;  /* 0x000000ffff087224 */ /* 0x000fe200078e000e */
[----:B------:R-:W-:Y:S01]  /*55340*/  MOV R244, R12 ;  /* 0x0000000c00f47202 */ /* 0x000fe20000000f00 */
[----:B------:R-:W-:-:S02]  /*55350*/  IMAD.MOV.U32 R10, RZ, RZ, R13 ;  /* 0x000000ffff0a7224 */ /* 0x000fc400078e000d */
[----:B------:R-:W-:Y:S04]  /*55360*/  STL [R1+0x5174], R9 ;  /* 0x0051740901007387 */ /* 0x000fe80000100800 */
[----:B------:R-:W-:Y:S04]  /*55370*/  STL [R1+0x5170], R8 ;  /* 0x0051700801007387 */ /* 0x000fe80000100800 */
[----:B------:R-:W-:Y:S04]  /*55380*/  STL [R1+0x516c], R10 ;  /* 0x00516c0a01007387 */ /* 0x000fe80000100800 */
[----:B------:R3:W-:Y:S01]  /*55390*/  STL [R1+0x5168], R244 ;  /* 0x005168f401007387 */ /* 0x0007e20000100800 */
[----:B------:R-:W-:Y:S03]  /*553a0*/  HMMA.1688.F32.TF32 R12, R16, R110, R224 ;  /* 0x0000006e100c723c */ /* 0x000fe600000810e0 */
[----:B------:R-:W3:Y:S04]  /*553b0*/  LDL.LU R224, [R1+0x560] ;  /* 0x0005600001e07983 */ /* 0x000ee80000300800 */
[----:B------:R-:W3:Y:S04]  /*553c0*/  LDL.LU R225, [R1+0x564] ;  /* 0x0005640001e17983 */ /* 0x000ee80000300800 */
[----:B------:R-:W3:Y:S04]  /*553d0*/  LDL.LU R226, [R1+0x568] ;  /* 0x0005680001e27983 */ /* 0x000ee80000300800 */
[----:B------:R-:W3:Y:S04]  /*553e0*/  LDL.LU R227, [R1+0x56c] ;  /* 0x00056c0001e37983 */ /* 0x000ee80000300800 */
[----:B------:R-:W-:Y:S01]  /*553f0*/  IMAD.MOV.U32 R11, RZ, RZ, R15 ;  /* 0x000000ffff0b7224 */ /* 0x000fe200078e000f */
[----:B------:R-:W-:Y:S01]  /*55400*/  MOV R7, R14 ;  /* 0x0000000e00077202 */ /* 0x000fe20000000f00 */
[----:B------:R-:W-:-:S02]  /*55410*/  IMAD.MOV.U32 R5, RZ, RZ, R13 ;  /* 0x000000ffff057224 */ /* 0x000fc400078e000d */
[----:B------:R-:W-:Y:S01]  /*55420*/  IMAD.MOV.U32 R6, RZ, RZ, R12 ;  /* 0x000000ffff067224 */ /* 0x000fe200078e000c */
[----:B------:R1:W-:Y:S04]  /*55430*/  STL [R1+0x5184], R11 ;  /* 0x0051840b01007387 */ /* 0x0003e80000100800 */
[----:B------:R-:W-:Y:S04]  /*55440*/  STL [R1+0x5180], R7 ;  /* 0x0051800701007387 */ /* 0x000fe80000100800 */
[----:B------:R1:W-:Y:S04]  /*55450*/  STL [R1+0x517c], R5 ;  /* 0x00517c0501007387 */ /* 0x0003e80000100800 */
        /* <DEDUP_REMOVED lines=35> */
[----:B------:R-:W-:-:S05]  /*55690*/  IMAD.MOV.U32 R6, RZ, RZ, R15 ;  /* 0x000000ffff067224 */ /* 0x000fca00078e000f */
[----:B------:R1:W-:Y:S04]  /*556a0*/  STL [R1+0x51b4], R6 ;  /* 0x0051b40601007387 */ /* 0x0003e80000100800 */
[----:B------:R-:W-:Y:S04]  /*556b0*/  STL [R1+0x51b0], R5 ;  /* 0x0051b00501007387 */ /* 0x000fe80000100800 */
[----:B------:R1:W-:Y:S04]  /*556c0*/  STL [R1+0x51ac], R7 ;  /* 0x0051ac0701007387 */ /* 0x0003e80000100800 */
[----:B------:R1:W-:Y:S04]  /*556d0*/  STL [R1+0x51a8], R11 ;  /* 0x0051a80b01007387 */ /* 0x0003e80000100800 */
[----:B------:R-:W3:Y:S04]  /*556e0*/  LDL.LU R32, [R1+0x520] ;  /* 0x0005200001207983 */ /* 0x000ee80000300800 */
[----:B------:R-:W3:Y:S04]  /*556f0*/  LDL.LU R33, [R1+0x524] ;  /* 0x0005240001217983 */ /* 0x000ee80000300800 */
[----:B------:R-:W3:Y:S04]  /*55700*/  LDL.LU R34, [R1+0x528] ;  /* 0x0005280001227983 */ /* 0x000ee80000300800 */
[----:B------:R-:W3:Y:S01]  /*55710*/  LDL.LU R35, [R1+0x52c] ;  /* 0x00052c0001237983 */ /* 0x000ee20000300800 */
[----:B--2---:R-:W-:-:S15]  /*55720*/  HMMA.1688.F32.TF32 R12, R20, R94, R24 ;  /* 0x0000005e140c723c */ /* 0x004fde0000081018 */
[----:B------:R-:W-:-:S04]  /*55730*/  NOP ;  /* 0x0000000000007918 */ /* 0x000fc80000000000 */
[----:B-1----:R-:W-:Y:S01]  /*55740*/  IMAD.MOV.U32 R245, RZ, RZ, R15 ;  /* 0x000000fffff57224 */ /* 0x002fe200078e000f */
[----:B------:R-:W-:Y:S01]  /*55750*/  MOV R247, R13 ;  /* 0x0000000d00f77202 */ /* 0x000fe20000000f00 */
[----:B------:R-:W-:Y:S02]  /*55760*/  IMAD.MOV.U32 R246, RZ, RZ, R14 ;  /* 0x000000fffff67224 */ /* 0x000fe400078e000e */
[----:B------:R-:W-:Y:S01]  /*55770*/  IMAD.MOV.U32 R4, RZ, RZ, R12 ;  /* 0x000000ffff047224 */ /* 0x000fe200078e000c */
[----:B------:R1:W-:Y:S04]  /*55780*/  STL [R1+0x51c4], R245 ;  /* 0x0051c4f501007387 */ /* 0x0003e80000100800 */
[----:B------:R2:W-:Y:S04]  /*55790*/  STL [R1+0x51c0], R246 ;  /* 0x0051c0f601007387 */ /* 0x0005e80000100800 */
[----:B------:R1:W-:Y:S04]  /*557a0*/  STL [R1+0x51bc], R247 ;  /* 0x0051bcf701007387 */ /* 0x0003e80000100800 */
[----:B------:R1:W-:Y:S04]  /*557b0*/  STL [R1+0x51b8], R4 ;  /* 0x0051b80401007387 */ /* 0x0003e80000100800 */
        /* <DEDUP_REMOVED lines=8> */
[----:B----4-:R-:W-:-:S15]  /*55840*/  HMMA.1688.F32.TF32 R12, R20, R98, R220 ;  /* 0x00000062140c723c */ /* 0x010fde00000810dc */
[----:B------:R-:W-:-:S04]  /*55850*/  NOP ;  /* 0x0000000000007918 */ /* 0x000fc80000000000 */
[----:B---3--:R-:W-:Y:S01]  /*55860*/  MOV R9, R15 ;  /* 0x0000000f00097202 */ /* 0x008fe20000000f00 */
[----:B------:R-:W-:Y:S01]  /*55870*/  IMAD.MOV.U32 R8, RZ, RZ, R14 ;  /* 0x000000ffff087224 */ /* 0x000fe200078e000e */
[----:B------:R-:W-:Y:S01]  /*55880*/  MOV R244, R12 ;  /* 0x0000000c00f47202 */ /* 0x000fe20000000f00 */
[----:B------:R-:W-:Y:S02]  /*55890*/  IMAD.MOV.U32 R10, RZ, RZ, R13 ;  /* 0x000000ffff0a7224 */ /* 0x000fe400078e000d */
[----:B------:R3:W-:Y:S04]  /*558a0*/  STL [R1+0x51d4], R9 ;  /* 0x0051d40901007387 */ /* 0x0007e80000100800 */
[----:B------:R4:W-:Y:S04]  /*558b0*/  STL [R1+0x51d0], R8 ;  /* 0x0051d00801007387 */ /* 0x0009e80000100800 */
[----:B------:R-:W-:Y:S04]  /*558c0*/  STL [R1+0x51cc], R10 ;  /* 0x0051cc0a01007387 */ /* 0x000fe80000100800 */
[----:B------:R1:W-:Y:S01]  /*558d0*/  STL [R1+0x51c8], R244 ;  /* 0x0051c8f401007387 */ /* 0x0003e20000100800 */
[----:B------:R-:W-:Y:S03]  /*558e0*/  HMMA.1688.F32.TF32 R12, R20, R102, R224 ;  /* 0x00000066140c723c */ /* 0x000fe600000810e0 */
[----:B------:R-:W4:Y:S04]  /*558f0*/  LDL.LU R224, [R1+0x240] ;  /* 0x0002400001e07983 */ /* 0x000f280000300800 */
[----:B------:R-:W4:Y:S04]  /*55900*/  LDL.LU R225, [R1+0x244] ;  /* 0x0002440001e17983 */ /* 0x000f280000300800 */
[----:B------:R-:W4:Y:S04]  /*55910*/  LDL.LU R226, [R1+0x248] ;  /* 0x0002480001e27983 */ /* 0x000f280000300800 */
[----:B------:R-:W4:Y:S04]  /*55920*/  LDL.LU R227, [R1+0x24c] ;  /* 0x00024c0001e37983 */ /* 0x000f280000300800 */
[----:B------:R-:W4:Y:S01]  /*55930*/  LDL.LU R220, [R1+0x4f0] ;  /* 0x0004f00001dc7983 */ /* 0x000f220000300800 */
[----:B------:R-:W-:Y:S01]  /*55940*/  IMAD.MOV.U32 R6, RZ, RZ, R12 ;  /* 0x000000ffff067224 */ /* 0x000fe200078e000c */
[----:B------:R-:W-:Y:S01]  /*55950*/  MOV R7, R14 ;  /* 0x0000000e00077202 */ /* 0x000fe20000000f00 */
[----:B------:R-:W-:Y:S01]  /*55960*/  IMAD.MOV.U32 R5, RZ, RZ, R13 ;  /* 0x000000ffff057224 */ /* 0x000fe200078e000d */
[----:B------:R-:W4:Y:S01]  /*55970*/  LDL.LU R221, [R1+0x4f4] ;  /* 0x0004f40001dd7983 */ /* 0x000f220000300800 */
[----:B------:R-:W-:-:S03]  /*55980*/  IMAD.MOV.U32 R11, RZ, RZ, R15 ;  /* 0x000000ffff0b7224 */ /* 0x000fc600078e000f */
[----:B------:R-:W4:Y:S04]  /*55990*/  LDL.LU R222, [R1+0x4f8] ;  /* 0x0004f80001de7983 */ /* 0x000f280000300800 */
[----:B------:R-:W4:Y:S01]  /*559a0*/  LDL.LU R223, [R1+0x4fc] ;  /* 0x0004fc0001df7983 */ /* 0x000f220000300800 */
[----:B------:R-:W-:-:S15]  /*559b0*/  HMMA.1688.F32.TF32 R12, R20, R106, R32 ;  /* 0x0000006a140c723c */ /* 0x000fde0000081020 */
[----:B------:R-:W-:-:S04]  /*559c0*/  NOP ;  /* 0x0000000000007918 */ /* 0x000fc80000000000 */
[----:B-1----:R-:W-:Y:S01]  /*559d0*/  IMAD.MOV.U32 R245, RZ, RZ, R12 ;  /* 0x000000fffff57224 */ /* 0x002fe200078e000c */
[----:B--2---:R-:W-:Y:S01]  /*559e0*/  MOV R246, R13 ;  /* 0x0000000d00f67202 */ /* 0x004fe20000000f00 */
[----:B------:R-:W-:Y:S02]  /*559f0*/  IMAD.MOV.U32 R247, RZ, RZ, R14 ;  /* 0x000000fffff77224 */ /* 0x000fe400078e000e */
[----:B------:R-:W-:Y:S01]  /*55a00*/  IMAD.MOV.U32 R4, RZ, RZ, R15 ;  /* 0x000000ffff047224 */ /* 0x000fe200078e000f */
[----:B------:R-:W-:Y:S04]  /*55a10*/  STL [R1+0x51e4], R11 ;  /* 0x0051e40b01007387 */ /* 0x000fe80000100800 */
[----:B------:R1:W-:Y:S04]  /*55a20*/  STL [R1+0x51e0], R7 ;  /* 0x0051e00701007387 */ /* 0x0003e80000100800 */
[----:B------:R2:W-:Y:S04]  /*55a30*/  STL [R1+0x51dc], R5 ;  /* 0x0051dc0501007387 */ /* 0x0005e80000100800 */
[----:B------:R1:W-:Y:S04]  /*55a40*/  STL [R1+0x51d8], R6 ;  /* 0x0051d80601007387 */ /* 0x0003e80000100800 */
[----:B------:R-:W-:Y:S01]  /*55a50*/  STL.64 [R1+0x5200], R246 ;  /* 0x005200f601007387 */ /* 0x000fe20000100a00 */
[----:B------:R-:W-:-:S15]  /*55a60*/  HMMA.1688.F32.TF32 R12, R20, R110, R28 ;  /* 0x0000006e140c723c */ /* 0x000fde000008101c */
[----:B------:R-:W-:-:S04]  /*55a70*/  NOP ;  /* 0x0000000000007918 */ /* 0x000fc80000000000 */
[----:B---3--:R-:W-:Y:S01]  /*55a80*/  MOV R9, R12 ;  /* 0x0000000c00097202 */ /* 0x008fe20000000f00 */
[----:B----4-:R-:W-:Y:S01]  /*55a90*/  IMAD.MOV.U32 R8, RZ, RZ, R13 ;  /* 0x000000ffff087224 */ /* 0x010fe200078e000d */
[----:B------:R-:W-:Y:S01]  /*55aa0*/  MOV R244, R15 ;  /* 0x0000000f00f47202 */ /* 0x000fe20000000f00 */
[----:B------:R-:W-:Y:S02]  /*55ab0*/  IMAD.MOV.U32 R10, RZ, RZ, R14 ;  /* 0x000000ffff0a7224 */ /* 0x000fe400078e000e */
[----:B------:R-:W-:Y:S02]  /*55ac0*/  HMMA.1688.F32.TF32 R12, R20, R114, R24 ;  /* 0x00000072140c723c */ /* 0x000fe40000081018 */
[----:B------:R-:W-:Y:S04]  /*55ad0*/  STL.64 [R1+0x51f8], R244 ;  /* 0x0051f8f401007387 */ /* 0x000fe80000100a00 */
[----:B------:R-:W3:Y:S04]  /*55ae0*/  LDL.LU R24, [R1+0x6d0] ;  /* 0x0006d00001187983 */ /* 0x000ee80000300800 */
[----:B------:R-:W3:Y:S04]  /*55af0*/  LDL.LU R25, [R1+0x6d4] ;  /* 0x0006d40001197983 */ /* 0x000ee80000300800 */
[----:B------:R-:W3:Y:S04]  /*55b00*/  LDL.LU R26, [R1+0x6d8] ;  /* 0x0006d800011a7983 */ /* 0x000ee80000300800 */
[----:B------:R-:W3:Y:S01]  /*55b10*/  LDL.LU R27, [R1+0x6dc] ;  /* 0x0006dc00011b7983 */ /* 0x000ee20000300800 */
[----:B-1----:R-:W-:Y:S01]  /*55b20*/  IMAD.MOV.U32 R7, RZ, RZ, R13 ;  /* 0x000000ffff077224 */ /* 0x002fe200078e000d */
[----:B--2---:R-:W-:Y:S01]  /*55b30*/  MOV R5, R14 ;  /* 0x0000000e00057202 */ /* 0x004fe20000000f00 */
[----:B------:R-:W-:-:S02]  /*55b40*/  IMAD.MOV.U32 R6, RZ, RZ, R15 ;  /* 0x000000ffff067224 */ /* 0x000fc400078e000f */
[----:B------:R-:W-:-:S03]  /*55b50*/  IMAD.MOV.U32 R11, RZ, RZ, R12 ;  /* 0x000000ffff0b7224 */ /* 0x000fc600078e000c */
[----:B------:R-:W-:Y:S04]  /*55b60*/  STL.64 [R1+0x5220], R6 ;  /* 0x0052200601007387 */ /* 0x000fe80000100a00 */
[----:B------:R-:W-:Y:S04]  /*55b70*/  STL.64 [R1+0x5218], R4 ;  /* 0x0052180401007387 */ /* 0x000fe80000100a00 */
[----:B------:R-:W-:Y:S04]  /*55b80*/  STL.64 [R1+0x5210], R10 ;  /* 0x0052100a01007387 */ /* 0x000fe80000100a00 */
[----:B------:R1:W-:Y:S01]  /*55b90*/  STL.64 [R1+0x5208], R8 ;  /* 0x0052080801007387 */ /* 0x0003e20000100a00 */
[----:B------:R-:W-:Y:S03]  /*55ba0*/  HMMA.1688.F32.TF32 R12, R20, R118, R224 ;  /* 0x00000076140c723c */ /* 0x000fe600000810e0 */
[----:B------:R-:W2:Y:S04]  /*55bb0*/  LDL.LU R224, [R1+0x890] ;  /* 0x0008900001e07983 */ /* 0x000ea80000300800 */
[----:B------:R-:W2:Y:S04]  /*55bc0*/  LDL.LU R225, [R1+0x894] ;  /* 0x0008940001e17983 */ /* 0x000ea80000300800 */
[----:B------:R-:W2:Y:S04]  /*55bd0*/  LDL.LU R226, [R1+0x898] ;  /* 0x0008980001e27983 */ /* 0x000ea80000300800 */
[----:B------:R-:W2:Y:S04]  /*55be0*/  LDL.LU R227, [R1+0x89c] ;  /* 0x00089c0001e37983 */ /* 0x000ea80000300800 */
[----:B------:R-:W-:Y:S04]  /*55bf0*/  STL [R1+0x4f54], R12 ;  /* 0x004f540c01007387 */ /* 0x000fe80000100800 */
[----:B------:R-:W-:Y:S04]  /*55c00*/  STL [R1+0x4f50], R13 ;  /* 0x004f500d01007387 */ /* 0x000fe80000100800 */
[----:B------:R-:W-:Y:S04]  /*55c10*/  STL [R1+0x4f4c], R14 ;  /* 0x004f4c0e01007387 */ /* 0x000fe80000100800 */
[----:B------:R-:W-:Y:S04]  /*55c20*/  STL [R1+0x4f48], R15 ;  /* 0x004f480f01007387 */ /* 0x000fe80000100800 */
        /* <DEDUP_REMOVED lines=17> */
[----:B------:R-:W-:Y:S04]  /*55d40*/  STL [R1+0x4f40], R16 ;  /* 0x004f401001007387 */ /* 0x000fe80000100800 */
[----:B------:R-:W-:Y:S04]  /*55d50*/  STL [R1+0x4f3c], R17 ;  /* 0x004f3c1101007387 */ /* 0x000fe80000100800 */
[----:B------:R-:W-:Y:S04]  /*55d60*/  STL [R1+0x4f38], R18 ;  /* 0x004f381201007387 */ /* 0x000fe80000100800 */
[----:B------:R-:W-:Y:S01]  /*55d70*/  STL [R1+0x4f34], R19 ;  /* 0x004f341301007387 */ /* 0x000fe20000100800 */
[----:B---3--:R-:W-:-:S15]  /*55d80*/  HMMA.1688.F32.TF32 R20, R44, R94, R24 ;  /* 0x0000005e2c14723c */ /* 0x008fde0000081018 */
[----:B------:R-:W-:-:S04]  /*55d90*/  NOP ;  /* 0x0000000000007918 */ /* 0x000fc80000000000 */
[----:B------:R-:W-:Y:S04]  /*55da0*/  STL [R1+0x4f30], R20 ;  /* 0x004f301401007387 */ /* 0x000fe80000100800 */
[----:B------:R-:W-:Y:S04]  /*55db0*/  STL [R1+0x4f2c], R21 ;  /* 0x004f2c1501007387 */ /* 0x000fe80000100800 */
[----:B------:R-:W-:Y:S04]  /*55dc0*/  STL [R1+0x4f28], R22 ;  /* 0x004f281601007387 */ /* 0x000fe80000100800 */
[----:B------:R-:W-:Y:S01]  /*55dd0*/  STL [R1+0x4f24], R23 ;  /* 0x004f241701007387 */ /* 0x000fe20000100800 */
[C---:B--2---:R-:W-:Y:S03]  /*55de0*/  HMMA.1688.F32.TF32 R24, R44.reuse, R98, R224 ;  /* 0x000000622c18723c */ /* 0x044fe600000810e0 */
[----:B------:R-:W2:Y:S04]  /*55df0*/  LDL.LU R224, [R1+0xa30] ;  /* 0x000a300001e07983 */ /* 0x000ea80000300800 */
[----:B------:R-:W2:Y:S04]  /*55e00*/  LDL.LU R225, [R1+0xa34] ;  /* 0x000a340001e17983 */ /* 0x000ea80000300800 */
[----:B------:R-:W2:Y:S04]  /*55e10*/  LDL.LU R226, [R1+0xa38] ;  /* 0x000a380001e27983 */ /* 0x000ea80000300800 */
[----:B------:R-:W2:Y:S04]  /*55e20*/  LDL.LU R227, [R1+0xa3c] ;  /* 0x000a3c0001e37983 */ /* 0x000ea80000300800 */
[----:B------:R-:W-:Y:S01]  /*55e30*/  STL [R1+0x4f20], R24 ;  /* 0x004f201801007387 */ /* 0x000fe20000100800 */
[C---:B----4-:R-:W-:Y:S03]  /*55e40*/  HMMA.1688.F32.TF32 R28, R44.reuse, R102, R28 ;  /* 0x000000662c1c723c */ /* 0x050fe6000008101c */
[----:B------:R-:W-:Y:S05]  /*55e50*/  STL [R1+0x4f1c], R25 ;  /* 0x004f1c1901007387 */ /* 0x000fea0000100800 */
[C---:B------:R-:W-:Y:S01]  /*55e60*/  HMMA.1688.F32.TF32 R32, R44.reuse, R106, R32 ;  /* 0x0000006a2c20723c */ /* 0x040fe20000081020 */
[----:B------:R-:W-:Y:S04]  /*55e70*/  STL [R1+0x4f18], R26 ;  /* 0x004f181a01007387 */ /* 0x000fe80000100800 */
[----:B------:R-:W-:Y:S03]  /*55e80*/  STL [R1+0x4f14], R27 ;  /* 0x004f141b01007387 */ /* 0x000fe60000100800 */
[C---:B------:R-:W-:Y:S03]  /*55e90*/  HMMA.1688.F32.TF32 R36, R44.reuse, R110, R36 ;  /* 0x0000006e2c24723c */ /* 0x040fe60000081024 */
[----:B------:R-:W-:Y:S04]  /*55ea0*/  STL [R1+0x4f10], R28 ;  /* 0x004f101c01007387 */ /* 0x000fe80000100800 */
[----:B------:R-:W-:Y:S04]  /*55eb0*/  STL [R1+0x4f0c], R29 ;  /* 0x004f0c1d01007387 */ /* 0x000fe80000100800 */
[----:B------:R-:W-:Y:S04]  /*55ec0*/  STL [R1+0x4f08], R30 ;  /* 0x004f081e01007387 */ /* 0x000fe80000100800 */
[----:B------:R3:W-:Y:S04]  /*55ed0*/  STL [R1+0x4f04], R31 ;  /* 0x004f041f01007387 */ /* 0x0007e80000100800 */
        /* <DEDUP_REMOVED lines=8> */
[----:B------:R-:W3:Y:S04]  /*55f60*/  LDL.LU R60, [R1+0xc70] ;  /* 0x000c7000013c7983 */ /* 0x000ee80000300800 */
[----:B------:R-:W3:Y:S04]  /*55f70*/  LDL.LU R61, [R1+0xc74] ;  /* 0x000c7400013d7983 */ /* 0x000ee80000300800 */
[----:B------:R-:W3:Y:S04]  /*55f80*/  LDL.LU R62, [R1+0xc78] ;  /* 0x000c7800013e7983 */ /* 0x000ee80000300800 */
[----:B------:R-:W3:Y:S04]  /*55f90*/  LDL.LU R63, [R1+0xc7c] ;  /* 0x000c7c00013f7983 */ /* 0x000ee80000300800 */
[----:B------:R-:W1:Y:S04]  /*55fa0*/  LDL.LU R64, [R1+0xc80] ;  /* 0x000c800001407983 */ /* 0x000e680000300800 */
[----:B------:R-:W1:Y:S04]  /*55fb0*/  LDL.LU R65, [R1+0xc84] ;  /* 0x000c840001417983 */ /* 0x000e680000300800 */
[----:B------:R-:W1:Y:S04]  /*55fc0*/  LDL.LU R66, [R1+0xc88] ;  /* 0x000c880001427983 */ /* 0x000e680000300800 */
[----:B------:R-:W1:Y:S01]  /*55fd0*/  LDL.LU R67, [R1+0xc8c] ;  /* 0x000c8c0001437983 */ /* 0x000e620000300800 */
[----:B------:R-:W-:-:S15]  /*55fe0*/  HMMA.1688.F32.TF32 R40, R44, R114, R220 ;  /* 0x000000722c28723c */ /* 0x000fde00000810dc */
[----:B------:R-:W-:-:S04]  /*55ff0*/  NOP ;  /* 0x0000000000007918 */ /* 0x000fc80000000000 */
        /* <DEDUP_REMOVED lines=13> */
[----:B------:R1:W-:Y:S04]  /*560d0*/  STL [R1+0x4f90], R44 ;  /* 0x004f902c01007387 */ /* 0x0003e80000100800 */
[----:B------:R-:W-:Y:S04]  /*560e0*/  STL [R1+0x4f8c], R45 ;  /* 0x004f8c2d01007387 */ /* 0x000fe80000100800 */
[----:B------:R1:W-:Y:S04]  /*560f0*/  STL [R1+0x4f88], R46 ;  /* 0x004f882e01007387 */ /* 0x0003e80000100800 */
[----:B------:R1:W-:Y:S02]  /*56100*/  STL [R1+0x4f84], R47 ;  /* 0x004f842f01007387 */ /* 0x0003e40000100800 */
[C---:B-1----:R-:W-:Y:S08]  /*56110*/  HMMA.1688.F32.TF32 R8, R48.reuse, R90, R64 ;  /* 0x0000005a3008723c */ /* 0x042ff00000081040 */
[----:B---3--:R-:W-:Y:S11]  /*56120*/  HMMA.1688.F32.TF32 R4, R48, R94, R60 ;  /* 0x0000005e3004723c */ /* 0x008ff6000008103c */
[----:B------:R-:W-:Y:S04]  /*56130*/  STL.64 [R1+0x1330], R8 ;  /* 0x0013300801007387 */ /* 0x000fe80000100a00 */
[----:B------:R-:W-:Y:S04]  /*56140*/  STL.64 [R1+0x1338], R10 ;  /* 0x0013380a01007387 */ /* 0x000fe80000100a00 */
        /* <DEDUP_REMOVED lines=17> */
[----:B------:R-:W-:Y:S01]  /*56260*/  MOV R27, R7 ;  /* 0x00000007001b7202 */ /* 0x000fe20000000f00 */
[----:B------:R-:W-:Y:S01]  /*56270*/  IMAD.MOV.U32 R26, RZ, RZ, R6 ;  /* 0x000000ffff1a7224 */ /* 0x000fe200078e0006 */
[----:B------:R-:W-:Y:S01]  /*56280*/  MOV R24, R4 ;  /* 0x0000000400187202 */ /* 0x000fe20000000f00 */
[----:B------:R-:W-:-:S02]  /*56290*/  IMAD.MOV.U32 R25, RZ, RZ, R5 ;  /* 0x000000ffff197224 */ /* 0x000fc400078e0005 */
[----:B------:R-:W-:Y:S01]  /*562a0*/  STL [R1+0x4fb0], R27 ;  /* 0x004fb01b01007387 */ /* 0x000fe20000100800 */
[----:B------:R-:W-:Y:S03]  /*562b0*/  HMMA.1688.F32.TF32 R4, R48, R102, R224 ;  /* 0x000000663004723c */ /* 0x000fe600000810e0 */
[----:B------:R-:W-:Y:S04]  /*562c0*/  STL [R1+0x4fac], R26 ;  /* 0x004fac1a01007387 */ /* 0x000fe80000100800 */
[----:B------:R-:W-:Y:S04]  /*562d0*/  STL [R1+0x4fa8], R25 ;  /* 0x004fa81901007387 */ /* 0x000fe80000100800 */
[----:B------:R1:W-:Y:S04]  /*562e0*/  STL [R1+0x4fa4], R24 ;  /* 0x004fa41801007387 */ /* 0x0003e80000100800 */
[----:B------:R-:W4:Y:S04]  /*562f0*/  LDL.LU R224, [R1+0xc20] ;  /* 0x000c200001e07983 */ /* 0x000f280000300800 */
[----:B------:R-:W4:Y:S04]  /*56300*/  LDL.LU R225, [R1+0xc24] ;  /* 0x000c240001e17983 */ /* 0x000f280000300800 */
[----:B------:R-:W4:Y:S04]  /*56310*/  LDL.LU R226, [R1+0xc28] ;  /* 0x000c280001e27983 */ /* 0x000f280000300800 */
[----:B------:R-:W4:Y:S01]  /*56320*/  LDL.LU R227, [R1+0xc2c] ;  /* 0x000c2c0001e37983 */ /* 0x000f220000300800 */
        /* <DEDUP_REMOVED lines=8> */
[----:B---3--:R-:W-:Y:S03]  /*563b0*/  HMMA.1688.F32.TF32 R4, R48, R106, R60 ;  /* 0x0000006a3004723c */ /* 0x008fe6000008103c */
        /* <DEDUP_REMOVED lines=12> */
[----:B--2---:R-:W-:Y:S03]  /*56480*/  HMMA.1688.F32.TF32 R4, R48, R110, R220 ;  /* 0x0000006e3004723c */ /* 0x004fe600000810dc */
[----:B------:R-:W2:Y:S04]  /*56490*/  LDL.LU R220, [R1+0xb90] ;  /* 0x000b900001dc7983 */ /* 0x000ea80000300800 */
[----:B------:R-:W2:Y:S04]  /*564a0*/  LDL.LU R221, [R1+0xb94] ;  /* 0x000b940001dd7983 */ /* 0x000ea80000300800 */
[----:B------:R-:W2:Y:S04]  /*564b0*/  LDL.LU R222, [R1+0xb98] ;  /* 0x000b980001de7983 */ /* 0x000ea80000300800 */
[----:B------:R-:W2:Y:S04]  /*564c0*/  LDL.LU R223, [R1+0xb9c] ;  /* 0x000b9c0001df7983 */ /* 0x000ea80000300800 */
[----:B----4-:R-:W-:Y:S01]  /*564d0*/  MOV R35, R7 ;  /* 0x0000000700237202 */ /* 0x010fe20000000f00 */
[----:B------:R-:W-:Y:S01]  /*564e0*/  IMAD.MOV.U32 R15, RZ, RZ, R6 ;  /* 0x000000ffff0f7224 */ /* 0x000fe200078e0006 */
[----:B------:R-:W-:Y:S01]  /*564f0*/  MOV R13, R4 ;  /* 0x00000004000d7202 */ /* 0x000fe20000000f00 */
[----:B------:R-:W-:-:S02]  /*56500*/  IMAD.MOV.U32 R14, RZ, RZ, R5 ;  /* 0x000000ffff0e7224 */ /* 0x000fc400078e0005 */
        /* <DEDUP_REMOVED lines=9> */
[----:B------:R-:W-:Y:S01]  /*565a0*/  IMAD.MOV.U32 R12, RZ, RZ, R7 ;  /* 0x000000ffff0c7224 */ /* 0x000fe200078e0007 */
[----:B------:R-:W-:Y:S01]  /*565b0*/  MOV R34, R6 ;  /* 0x0000000600227202 */ /* 0x000fe20000000f00 */
[----:B------:R-:W-:-:S02]  /*565c0*/  IMAD.MOV.U32 R33, RZ, RZ, R5 ;  /* 0x000000ffff217224 */ /* 0x000fc400078e0005 */
[----:B------:R-:W-:Y:S01]  /*565d0*/  IMAD.MOV.U32 R32, RZ, RZ, R4 ;  /* 0x000000ffff207224 */ /* 0x000fe200078e0004 */
[----:B------:R-:W-:Y:S04]  /*565e0*/  STL [R1+0x4ff0], R12 ;  /* 0x004ff00c01007387 */ /* 0x000fe80000100800 */
[----:B------:R1:W-:Y:S04]  /*565f0*/  STL [R1+0x4fec], R34 ;  /* 0x004fec2201007387 */ /* 0x0003e80000100800 */
[----:B------:R1:W-:Y:S04]  /*56600*/  STL [R1+0x4fe8], R33 ;  /* 0x004fe82101007387 */ /* 0x0003e80000100800 */
        /* <DEDUP_REMOVED lines=23> */
[----:B------:R1:W-:Y:S04]  /*56780*/  STL [R1+0x5010], R43 ;  /* 0x0050102b01007387 */ /* 0x0003e80000100800 */
[----:B------:R1:W-:Y:S04]  /*56790*/  STL [R1+0x500c], R42 ;  /* 0x00500c2a01007387 */ /* 0x0003e80000100800 */
[----:B------:R-:W-:Y:S04]  /*567a0*/  STL [R1+0x5008], R41 ;  /* 0x0050082901007387 */ /* 0x000fe80000100800 */
[----:B------:R1:W-:Y:S01]  /*567b0*/  STL [R1+0x5004], R40 ;  /* 0x0050042801007387 */ /* 0x0003e20000100800 */
[----:B----4-:R-:W-:Y:S03]  /*567c0*/  HMMA.1688.F32.TF32 R4, R52, R94, R224 ;  /* 0x0000005e3404723c */ /* 0x010fe600000810e0 */
[----:B------:R-:W4:Y:S04]  /*567d0*/  LDL.LU R224, [R1+0xb50] ;  /* 0x000b500001e07983 */ /* 0x000f280000300800 */
[----:B------:R-:W4:Y:S04]  /*567e0*/  LDL.LU R225, [R1+0xb54] ;  /* 0x000b540001e17983 */ /* 0x000f280000300800 */
[----:B------:R-:W4:Y:S04]  /*567f0*/  LDL.LU R226, [R1+0xb58] ;  /* 0x000b580001e27983 */ /* 0x000f280000300800 */
[----:B------:R-:W4:Y:S04]  /*56800*/  LDL.LU R227, [R1+0xb5c] ;  /* 0x000b5c0001e37983 */ /* 0x000f280000300800 */
[----:B------:R-:W-:Y:S01]  /*56810*/  IMAD.MOV.U32 R44, RZ, RZ, R4 ;  /* 0x000000ffff2c7224 */ /* 0x000fe200078e0004 */
[----:B------:R-:W-:Y:S01]  /*56820*/  MOV R46, R6 ;  /* 0x00000006002e7202 */ /* 0x000fe20000000f00 */
[----:B------:R-:W-:-:S02]  /*56830*/  IMAD.MOV.U32 R45, RZ, RZ, R5 ;  /* 0x000000ffff2d7224 */ /* 0x000fc400078e0005 */
[----:B------:R-:W-:-:S05]  /*56840*/  IMAD.MOV.U32 R47, RZ, RZ, R7 ;  /* 0x000000ffff2f7224 */ /* 0x000fca00078e0007 */
[----:B------:R1:W-:Y:S04]  /*56850*/  STL [R1+0x5020], R47 ;  /* 0x0050202f01007387 */ /* 0x0003e80000100800 */
[----:B------:R-:W-:Y:S04]  /*56860*/  STL [R1+0x501c], R46 ;  /* 0x00501c2e01007387 */ /* 0x000fe80000100800 */
[----:B------:R1:W-:Y:S04]  /*56870*/  STL [R1+0x5018], R45 ;  /* 0x0050182d01007387 */ /* 0x0003e80000100800 */
[----:B------:R1:W-:Y:S01]  /*56880*/  STL [R1+0x5014], R44 ;  /* 0x0050142c01007387 */ /* 0x0003e20000100800 */
[----:B---3--:R-:W-:Y:S03]  /*56890*/  HMMA.1688.F32.TF32 R4, R52, R98, R60 ;  /* 0x000000623404723c */ /* 0x008fe6000008103c */
[----:B------:R-:W3:Y:S04]  /*568a0*/  LDL.LU R60, [R1+0xb40] ;  /* 0x000b4000013c7983 */ /* 0x000ee80000300800 */
[----:B------:R-:W3:Y:S04]  /*568b0*/  LDL.LU R61, [R1+0xb44] ;  /* 0x000b4400013d7983 */ /* 0x000ee80000300800 */
[----:B------:R-:W3:Y:S04]  /*568c0*/  LDL.LU R62, [R1+0xb48] ;  /* 0x000b4800013e7983 */ /* 0x000ee80000300800 */
[----:B------:R-:W3:Y:S04]  /*568d0*/  LDL.LU R63, [R1+0xb4c] ;  /* 0x000b4c00013f7983 */ /* 0x000ee80000300800 */
[----:B-1----:R-:W-:Y:S01]  /*568e0*/  IMAD.MOV.U32 R28, RZ, RZ, R7 ;  /* 0x000000ffff1c7224 */ /* 0x002fe200078e0007 */
        /* <DEDUP_REMOVED lines=16> */
[----:B------:R-:W-:Y:S01]  /*569f0*/  MOV R24, R7 ;  /* 0x0000000700187202 */ /* 0x000fe20000000f00 */
[----:B------:R-:W-:Y:S01]  /*56a00*/  IMAD.MOV.U32 R25, RZ, RZ, R6 ;  /* 0x000000ffff197224 */ /* 0x000fe200078e0006 */
[----:B------:R-:W-:Y:S01]  /*56a10*/  MOV R27, R4 ;  /* 0x00000004001b7202 */ /* 0x000fe20000000f00 */
[----:B------:R-:W-:-:S02]  /*56a20*/  IMAD.MOV.U32 R26, RZ, RZ, R5 ;  /* 0x000000ffff1a7224 */ /* 0x000fc400078e0005 */
[----:B------:R1:W-:Y:S04]  /*56a30*/  STL [R1+0x5040], R24 ;  /* 0x0050401801007387 */ /* 0x0003e80000100800 */
[----:B------:R1:W-:Y:S01]  /*56a40*/  STL [R1+0x503c], R25 ;  /* 0x00503c1901007387 */ /* 0x0003e20000100800 */
[----:B----4-:R-:W-:Y:S03]  /*56a50*/  HMMA.1688.F32.TF32 R4, R52, R106, R224 ;  /* 0x0000006a3404723c */ /* 0x010fe600000810e0 */
        /* <DEDUP_REMOVED lines=23> */
[----:B------:R-:W-:Y:S04]  /*56bd0*/  STL [R1+0x5060], R16 ;  /* 0x0050601001007387 */ /* 0x000fe80000100800 */
[----:B------:R-:W-:Y:S04]  /*56be0*/  STL [R1+0x505c], R17 ;  /* 0x00505c1101007387 */ /* 0x000fe80000100800 */
[----:B------:R1:W-:Y:S04]  /*56bf0*/  STL [R1+0x5058], R18 ;  /* 0x0050581201007387 */ /* 0x0003e80000100800 */
[----:B------:R1:W-:Y:S01]  /*56c00*/  STL [R1+0x5054], R19 ;  /* 0x0050541301007387 */ /* 0x0003e20000100800 */
[----:B--2---:R-:W-:-:S15]  /*56c10*/  HMMA.1688.F32.TF32 R4, R52, R114, R64 ;  /* 0x000000723404723c */ /* 0x004fde0000081040 */
[----:B------:R-:W-:-:S04]  /*56c20*/  NOP ;  /* 0x0000000000007918 */ /* 0x000fc80000000000 */
[----:B------:R-:W-:Y:S01]  /*56c30*/  MOV R35, R4 ;  /* 0x0000000400237202 */ /* 0x000fe20000000f00 */
[----:B------:R-:W-:Y:S01]  /*56c40*/  IMAD.MOV.U32 R15, RZ, RZ, R5 ;  /* 0x000000ffff0f7224 */ /* 0x000fe200078e0005 */
[----:B------:R-:W-:Y:S01]  /*56c50*/  MOV R13, R7 ;  /* 0x00000007000d7202 */ /* 0x000fe20000000f00 */
[----:B------:R-:W-:Y:S02]  /*56c60*/  IMAD.MOV.U32 R14, RZ, RZ, R6 ;  /* 0x000000ffff0e7224 */ /* 0x000fe400078e0006 */
[----:B------:R-:W-:Y:S01]  /*56c70*/  HMMA.1688.F32.TF32 R4, R52, R118, R220 ;  /* 0x000000763404723c */ /* 0x000fe200000810dc */
[----:B------:R-:W2:Y:S04]  /*56c80*/  LDL.LU R220, [R1+0xa90] ;  /* 0x000a900001dc7983 */ /* 0x000ea80000300800 */
[----:B------:R-:W2:Y:S04]  /*56c90*/  LDL.LU R221, [R1+0xa94] ;  /* 0x000a940001dd7983 */ /* 0x000ea80000300800 */
[----:B------:R-:W2:Y:S04]  /*56ca0*/  LDL.LU R222, [R1+0xa98] ;  /* 0x000a980001de7983 */ /* 0x000ea80000300800 */
[----:B------:R-:W2:Y:S06]  /*56cb0*/  LDL.LU R223, [R1+0xa9c] ;  /* 0x000a9c0001df7983 */ /* 0x000eac0000300800 */
[----:B------:R-:W-:Y:S01]  /*56cc0*/  IMAD.MOV.U32 R34, RZ, RZ, R5 ;  /* 0x000000ffff227224 */ /* 0x000fe200078e0005 */
[----:B------:R-:W-:Y:S01]  /*56cd0*/  MOV R33, R6 ;  /* 0x0000000600217202 */ /* 0x000fe20000000f00 */
[----:B------:R-:W-:-:S02]  /*56ce0*/  IMAD.MOV.U32 R32, RZ, RZ, R7 ;  /* 0x000000ffff207224 */ /* 0x000fc400078e0007 */
[----:B------:R-:W-:Y:S01]  /*56cf0*/  IMAD.MOV.U32 R12, RZ, RZ, R4 ;  /* 0x000000ffff0c7224 */ /* 0x000fe200078e0004 */
[----:B------:R-:W-:Y:S01]  /*56d00*/  STL.64 [R1+0x5080], R34 ;  /* 0x0050802201007387 */ /* 0x000fe20000100a00 */
[----:B----4-:R-:W-:Y:S03]  /*56d10*/  HMMA.1688.F32.TF32 R4, R56, R90, R224 ;  /* 0x0000005a3804723c */ /* 0x010fe600000810e0 */
[----:B------:R-:W-:Y:S04]  /*56d20*/  STL.64 [R1+0x5078], R32 ;  /* 0x0050782001007387 */ /* 0x000fe80000100a00 */
[----:B------:R-:W-:Y:S04]  /*56d30*/  STL.64 [R1+0x5070], R14 ;  /* 0x0050700e01007387 */ /* 0x000fe80000100a00 */
[----:B------:R-:W-:Y:S04]  /*56d40*/  STL.64 [R1+0x5068], R12 ;  /* 0x0050680c01007387 */ /* 0x000fe80000100a00 */
[----:B------:R-:W4:Y:S04]  /*56d50*/  LDL.LU R224, [R1+0xa80] ;  /* 0x000a800001e07983 */ /* 0x000f280000300800 */
[----:B------:R-:W4:Y:S04]  /*56d60*/  LDL.LU R225, [R1+0xa84] ;  /* 0x000a840001e17983 */ /* 0x000f280000300800 */
[----:B------:R-:W4:Y:S04]  /*56d70*/  LDL.LU R226, [R1+0xa88] ;  /* 0x000a880001e27983 */ /* 0x000f280000300800 */
[----:B------:R-:W4:Y:S01]  /*56d80*/  LDL.LU R227, [R1+0xa8c] ;  /* 0x000a8c0001e37983 */ /* 0x000f220000300800 */
[----:B------:R-:W-:Y:S01]  /*56d90*/  IMAD.MOV.U32 R39, RZ, RZ, R4 ;  /* 0x000000ffff277224 */ /* 0x000fe200078e0004 */
[----:B------:R-:W-:Y:S01]  /*56da0*/  MOV R38, R5 ;  /* 0x0000000500267202 */ /* 0x000fe20000000f00 */
[----:B------:R-:W-:-:S02]  /*56db0*/  IMAD.MOV.U32 R37, RZ, RZ, R6 ;  /* 0x000000ffff257224 */ /* 0x000fc400078e0006 */
[----:B------:R-:W-:Y:S02]  /*56dc0*/  IMAD.MOV.U32 R36, RZ, RZ, R7 ;  /* 0x000000ffff247224 */ /* 0x000fe400078e0007 */
        /* <DEDUP_REMOVED lines=10> */
[----:B---3--:R-:W-:-:S15]  /*56e70*/  HMMA.1688.F32.TF32 R4, R56, R94, R60 ;  /* 0x0000005e3804723c */ /* 0x008fde000008103c */
[----:B------:R-:W-:-:S04]  /*56e80*/  NOP ;  /* 0x0000000000007918 */ /* 0x000fc80000000000 */
[----:B------:R-:W-:Y:S01]  /*56e90*/  MOV R43, R4 ;  /* 0x00000004002b7202 */ /* 0x000fe20000000f00 */
[----:B------:R-:W-:Y:S01]  /*56ea0*/  IMAD.MOV.U32 R42, RZ, RZ, R5 ;  /* 0x000000ffff2a7224 */ /* 0x000fe200078e0005 */
[----:B------:R-:W-:Y:S01]  /*56eb0*/  MOV R40, R7 ;  /* 0x0000000700287202 */ /* 0x000fe20000000f00 */
[----:B------:R-:W-:-:S03]  /*56ec0*/  IMAD.MOV.U32 R41, RZ, RZ, R6 ;  /* 0x000000ffff297224 */ /* 0x000fc600078e0006 */
[----:B------:R-:W-:Y:S04]  /*56ed0*/  STL.64 [R1+0x50a0], R42 ;  /* 0x0050a02a01007387 */ /* 0x000fe80000100a00 */
[----:B------:R-:W-:Y:S04]  /*56ee0*/  STL.64 [R1+0x5098], R40 ;  /* 0x0050982801007387 */ /* 0x000fe80000100a00 */
        /* <DEDUP_REMOVED lines=9> */
[----:B------:R-:W-:Y:S01]  /*56f80*/  IMAD.MOV.U32 R47, RZ, RZ, R4 ;  /* 0x000000ffff2f7224 */ /* 0x000fe200078e0004 */
[----:B------:R-:W-:Y:S01]  /*56f90*/  MOV R45, R6 ;  /* 0x00000006002d7202 */ /* 0x000fe20000000f00 */
[----:B------:R-:W-:-:S02]  /*56fa0*/  IMAD.MOV.U32 R46, RZ, RZ, R5 ;  /* 0x000000ffff2e7224 */ /* 0x000fc400078e0005 */
[----:B------:R-:W-:-:S03]  /*56fb0*/  IMAD.MOV.U32 R44, RZ, RZ, R7 ;  /* 0x000000ffff2c7224 */ /* 0x000fc600078e0007 */
[----:B------:R-:W-:Y:S04]  /*56fc0*/  STL.64 [R1+0x5230], R46 ;  /* 0x0052302e01007387 */ /* 0x000fe80000100a00 */
[----:B------:R-:W-:Y:S01]  /*56fd0*/  STL.64 [R1+0x5228], R44 ;  /* 0x0052282c01007387 */ /* 0x000fe20000100a00 */
[----:B----4-:R-:W-:Y:S03]  /*56fe0*/  HMMA.1688.F32.TF32 R4, R56, R102, R224 ;  /* 0x000000663804723c */ /* 0x010fe600000810e0 */
[----:B------:R-:W4:Y:S04]  /*56ff0*/  LDL.LU R224, [R1+0xa00] ;  /* 0x000a000001e07983 */ /* 0x000f280000300800 */
[----:B------:R-:W4:Y:S04]  /*57000*/  LDL.LU R225, [R1+0xa04] ;  /* 0x000a040001e17983 */ /* 0x000f280000300800 */
[----:B------:R-:W4:Y:S04]  /*57010*/  LDL.LU R226, [R1+0xa08] ;  /* 0x000a080001e27983 */ /* 0x000f280000300800 */
[----:B------:R-:W4:Y:S04]  /*57020*/  LDL.LU R227, [R1+0xa0c] ;  /* 0x000a0c0001e37983 */ /* 0x000f280000300800 */
[----:B-1----:R-:W-:Y:S01]  /*57030*/  IMAD.MOV.U32 R28, RZ, RZ, R4 ;  /* 0x000000ffff1c7224 */ /* 0x002fe200078e0004 */
[----:B------:R-:W-:Y:S01]  /*57040*/  MOV R29, R5 ;  /* 0x00000005001d7202 */ /* 0x000fe20000000f00 */
[----:B------:R-:W-:-:S02]  /*57050*/  IMAD.MOV.U32 R30, RZ, RZ, R6 ;  /* 0x000000ffff1e7224 */ /* 0x000fc400078e0006 */
[----:B------:R-:W-:Y:S02]  /*57060*/  IMAD.MOV.U32 R31, RZ, RZ, R7 ;  /* 0x000000ffff1f7224 */ /* 0x000fe400078e0007 */
[----:B------:R-:W-:-:S15]  /*57070*/  HMMA.1688.F32.TF32 R4, R56, R106, R68 ;  /* 0x0000006a3804723c */ /* 0x000fde0000081044 */
[----:B------:R-:W-:-:S04]  /*57080*/  NOP ;  /* 0x0000000000007918 */ /* 0x000fc80000000000 */
[----:B------:R-:W-:Y:S01]  /*57090*/  MOV R24, R4 ;  /* 0x0000000400187202 */ /* 0x000fe20000000f00 */
[----:B------:R-:W-:Y:S01]  /*570a0*/  IMAD.MOV.U32 R25, RZ, RZ, R5 ;  /* 0x000000ffff197224 */ /* 0x000fe200078e0005 */
[----:B------:R-:W-:Y:S01]  /*570b0*/  MOV R27, R7 ;  /* 0x00000007001b7202 */ /* 0x000fe20000000f00 */
[----:B------:R-:W-:Y:S02]  /*570c0*/  IMAD.MOV.U32 R26, RZ, RZ, R6 ;  /* 0x000000ffff1a7224 */ /* 0x000fe400078e0006 */
[----:B------:R-:W-:-:S15]  /*570d0*/  HMMA.1688.F32.TF32 R4, R56, R110, R64 ;  /* 0x0000006e3804723c */ /* 0x000fde0000081040 */
[----:B------:R-:W-:-:S04]  /*570e0*/  NOP ;  /* 0x0000000000007918 */ /* 0x000fc80000000000 */
[----:B------:R-:W-:Y:S01]  /*570f0*/  IMAD.MOV.U32 R20, RZ, RZ, R4 ;  /* 0x000000ffff147224 */ /* 0x000fe200078e0004 */
[----:B------:R-:W-:Y:S01]  /*57100*/  MOV R22, R6 ;  /* 0x0000000600167202 */ /* 0x000fe20000000f00 */
[----:B------:R-:W-:Y:S02]  /*57110*/  IMAD.MOV.U32 R21, RZ, RZ, R5 ;  /* 0x000000ffff157224 */ /* 0x000fe400078e0005 */
[----:B------:R-:W-:Y:S01]  /*57120*/  IMAD.MOV.U32 R23, RZ, RZ, R7 ;  /* 0x000000ffff177224 */ /* 0x000fe200078e0007 */
[----:B------:R-:W-:Y:S01]  /*57130*/  STL.64 [R1+0x5240], R30 ;  /* 0x0052401e01007387 */ /* 0x000fe20000100a00 */
[----:B---3--:R-:W-:Y:S03]  /*57140*/  HMMA.1688.F32.TF32 R4, R56, R114, R60 ;  /* 0x000000723804723c */ /* 0x008fe6000008103c */
[----:B------:R-:W-:Y:S04]  /*57150*/  STL.64 [R1+0x5238], R28 ;  /* 0x0052381c01007387 */ /* 0x000fe80000100a00 */
[----:B------:R-:W-:Y:S04]  /*57160*/  STL.64 [R1+0x5250], R26 ;  /* 0x0052501a01007387 */ /* 0x000fe80000100a00 */
[----:B------:R-:W-:Y:S04]  /*57170*/  STL.64 [R1+0x5248], R24 ;  /* 0x0052481801007387 */ /* 0x000fe80000100a00 */
[----:B------:R-:W-:Y:S04]  /*57180*/  STL.64 [R1+0x5260], R22 ;  /* 0x0052601601007387 */ /* 0x000fe80000100a00 */
[----:B------:R-:W-:Y:S01]  /*57190*/  IMAD.MOV.U32 R18, RZ, RZ, R6 ;  /* 0x000000ffff127224 */ /* 0x000fe200078e0006 */
[----:B------:R-:W-:Y:S01]  /*571a0*/  MOV R17, R5 ;  /* 0x0000000500117202 */ /* 0x000fe20000000f00 */
[----:B------:R-:W-:-:S02]  /*571b0*/  IMAD.MOV.U32 R19, RZ, RZ, R7 ;  /* 0x000000ffff137224 */ /* 0x000fc400078e0007 */
[----:B------:R-:W-:Y:S01]  /*571c0*/  IMAD.MOV.U32 R16, RZ, RZ, R4 ;  /* 0x000000ffff107224 */ /* 0x000fe200078e0004 */
[----:B------:R-:W-:Y:S04]  /*571d0*/  STL.64 [R1+0x5258], R20 ;  /* 0x0052581401007387 */ /* 0x000fe80000100a00 */
[----:B------:R-:W-:Y:S04]  /*571e0*/  STL.64 [R1+0x5290], R18 ;  /* 0x0052901201007387 */ /* 0x000fe80000100a00 */
[----:B------:R-:W-:Y:S04]  /*571f0*/  STL.64 [R1+0x5288], R16 ;  /* 0x0052881001007387 */ /* 0x000fe80000100a00 */
        /* <DEDUP_REMOVED lines=8> */
[----:B--2---:R-:W-:-:S15]  /*57280*/  HMMA.1688.F32.TF32 R48, R56, R118, R220 ;  /* 0x000000763830723c */ /* 0x004fde00000810dc */
[----:B------:R-:W-:-:S04]  /*57290*/  NOP ;  /* 0x0000000000007918 */ /* 0x000fc80000000000 */
        /* <DEDUP_REMOVED lines=20> */
[C---:B----4-:R-:W-:Y:S03]  /*573e0*/  HMMA.1688.F32.TF32 R52, R80.reuse, R90, R224 ;  /* 0x0000005a5034723c */ /* 0x050fe600000810e0 */
        /* <DEDUP_REMOVED lines=8> */
[C---:B---3--:R-:W-:Y:S08]  /*57470*/  HMMA.1688.F32.TF32 R56, R80.reuse, R94, R76 ;  /* 0x0000005e5038723c */ /* 0x048ff0000008104c */
[C---:B------:R-:W-:Y:S11]  /*57480*/  HMMA.1688.F32.TF32 R60, R80.reuse, R98, R60 ;  /* 0x00000062503c723c */ /* 0x040ff6000008103c */
[----:B------:R-:W-:Y:S04]  /*57490*/  STL [R1+0x4e60], R56 ;  /* 0x004e603801007387 */ /* 0x000fe80000100800 */
[----:B------:R-:W-:Y:S04]  /*574a0*/  STL [R1+0x4e5c], R57 ;  /* 0x004e5c3901007387 */ /* 0x000fe80000100800 */
[----:B------:R-:W-:Y:S04]  /*574b0*/  STL [R1+0x4e58], R58 ;  /* 0x004e583a01007387 */ /* 0x000fe80000100800 */
[----:B------:R-:W-:Y:S04]  /*574c0*/  STL [R1+0x4e34], R59 ;  /* 0x004e343b01007387 */ /* 0x000fe80000100800 */
[----:B------:R-:W-:Y:S04]  /*574d0*/  STL [R1+0x4e70], R60 ;  /* 0x004e703c01007387 */ /* 0x000fe80000100800 */
[----:B------:R-:W-:Y:S04]  /*574e0*/  STL [R1+0x4e6c], R61 ;  /* 0x004e6c3d01007387 */ /* 0x000fe80000100800 */
[----:B------:R-:W-:Y:S04]  /*574f0*/  STL [R1+0x4e68], R62 ;  /* 0x004e683e01007387 */ /* 0x000fe80000100800 */
[----:B------:R-:W-:Y:S01]  /*57500*/  STL [R1+0x4e64], R63 ;  /* 0x004e643f01007387 */ /* 0x000fe20000100800 */
[C---:B--2---:R-:W-:Y:S08]  /*57510*/  HMMA.1688.F32.TF32 R64, R80.reuse, R102, R64 ;  /* 0x000000665040723c */ /* 0x044ff00000081040 */
[C---:B------:R-:W-:Y:S11]  /*57520*/  HMMA.1688.F32.TF32 R68, R80.reuse, R106, R68 ;  /* 0x0000006a5044723c */ /* 0x040ff60000081044 */
[----:B------:R-:W-:Y:S01]  /*57530*/  STL [R1+0x4e7c], R64 ;  /* 0x004e7c4001007387 */ /* 0x000fe20000100800 */
[C---:B------:R-:W-:Y:S03]  /*57540*/  HMMA.1688.F32.TF32 R72, R80.reuse, R110, R72 ;  /* 0x0000006e5048723c */ /* 0x040fe60000081048 */
[----:B------:R-:W-:Y:S04]  /*57550*/  STL [R1+0x4e78], R65 ;  /* 0x004e784101007387 */ /* 0x000fe80000100800 */
[----:B------:R-:W-:Y:S01]  /*57560*/  STL [R1+0x4e74], R66 ;  /* 0x004e744201007387 */ /* 0x000fe20000100800 */
[C---:B------:R-:W-:Y:S03]  /*57570*/  HMMA.1688.F32.TF32 R76, R80.reuse, R114, R220 ;  /* 0x00000072504c723c */ /* 0x040fe600000810dc */
        /* <DEDUP_REMOVED lines=9> */
[----:B----4-:R-:W-:Y:S03]  /*57610*/  HMMA.1688.F32.TF32 R80, R80, R118, R224 ;  /* 0x000000765050723c */ /* 0x010fe600000810e0 */
        /* <DEDUP_REMOVED lines=16> */
[----:B------:R-:W3:Y:S04]  /*57720*/  LDL.LU R132, [R1+0xbf0] ;  /* 0x000bf00001847983 */ /* 0x000ee80000300800 */
[----:B------:R-:W4:Y:S04]  /*57730*/  LDL.LU R133, [R1+0xbf4] ;  /* 0x000bf40001857983 */ /* 0x000f280000300800 */
[----:B------:R-:W4:Y:S04]  /*57740*/  LDL.LU R134, [R1+0xbf8] ;  /* 0x000bf80001867983 */ /* 0x000f280000300800 */
[----:B------:R-:W4:Y:S04]  /*57750*/  LDL.LU R135, [R1+0xbfc] ;  /* 0x000bfc0001877983 */ /* 0x000f280000300800 */
[----:B------:R-:W-:Y:S04]  /*57760*/  STL [R1+0x4eb4], R80 ;  /* 0x004eb45001007387 */ /* 0x000fe80000100800 */
[----:B------:R-:W-:Y:S04]  /*57770*/  STL [R1+0x4eb0], R81 ;  /* 0x004eb05101007387 */ /* 0x000fe80000100800 */
[----:B------:R-:W-:Y:S04]  /*57780*/  STL [R1+0x4eac], R82 ;  /* 0x004eac5201007387 */ /* 0x000fe80000100800 */
[----:B------:R-:W-:Y:S01]  /*57790*/  STL [R1+0x4e28], R83 ;  /* 0x004e285301007387 */ /* 0x000fe20000100800 */
        /* <DEDUP_REMOVED lines=13> */
[----:B------:R-:W-:Y:S01]  /*57870*/  MOV R49, R4 ;  /* 0x0000000400317202 */ /* 0x000fe20000000f00 */
[----:B------:R-:W-:Y:S01]  /*57880*/  IMAD.MOV.U32 R50, RZ, RZ, R5 ;  /* 0x000000ffff327224 */ /* 0x000fe200078e0005 */
[----:B------:R-:W-:Y:S01]  /*57890*/  MOV R59, R7 ;  /* 0x00000007003b7202 */ /* 0x000fe20000000f00 */
[----:B------:R-:W-:-:S02]  /*578a0*/  IMAD.MOV.U32 R51, RZ, RZ, R6 ;  /* 0x000000ffff337224 */ /* 0x000fc400078e0006 */
[----:B----4-:R-:W-:-:S15]  /*578b0*/  HMMA.1688.F32.TF32 R4, R84, R98, R132 ;  /* 0x000000625404723c */ /* 0x010fde0000081084 */
[----:B------:R-:W-:-:S04]  /*578c0*/  NOP ;  /* 0x0000000000007918 */ /* 0x000fc80000000000 */
[----:B------:R-:W-:Y:S01]  /*578d0*/  IMAD.MOV.U32 R53, RZ, RZ, R4 ;  /* 0x000000ffff357224 */ /* 0x000fe200078e0004 */
[----:B------:R-:W-:Y:S01]  /*578e0*/  MOV R55, R6 ;  /* 0x0000000600377202 */ /* 0x000fe20000000f00 */
[----:B------:R-:W-:Y:S02]  /*578f0*/  IMAD.MOV.U32 R54, RZ, RZ, R5 ;  /* 0x000000ffff367224 */ /* 0x000fe400078e0005 */
[----:B------:R-:W-:Y:S02]  /*57900*/  IMAD.MOV.U32 R48, RZ, RZ, R7 ;  /* 0x000000ffff307224 */ /* 0x000fe400078e0007 */
[----:B------:R-:W-:Y:S01]  /*57910*/  HMMA.1688.F32.TF32 R4, R84, R102, R228 ;  /* 0x000000665404723c */ /* 0x000fe200000810e4 */
[----:B------:R-:W-:Y:S04]  /*57920*/  STL [R1+0x4ec4], R59 ;  /* 0x004ec43b01007387 */ /* 0x000fe80000100800 */
[----:B------:R-:W-:-:S14]  /*57930*/  STL [R1+0x4ec0], R51 ;  /* 0x004ec03301007387 */ /* 0x000fdc0000100800 */
[----:B------:R-:W-:Y:S01]  /*57940*/  IMAD.MOV.U32 R56, RZ, RZ, R4 ;  /* 0x000000ffff387224 */ /* 0x000fe200078e0004 */
[----:B------:R-:W-:Y:S01]  /*57950*/  MOV R57, R5 ;  /* 0x0000000500397202 */ /* 0x000fe20000000f00 */
[----:B------:R-:W-:Y:S02]  /*57960*/  IMAD.MOV.U32 R58, RZ, RZ, R6 ;  /* 0x000000ffff3a7224 */ /* 0x000fe400078e0006 */
[----:B------:R-:W-:Y:S01]  /*57970*/  IMAD.MOV.U32 R52, RZ, RZ, R7 ;  /* 0x000000ffff347224 */ /* 0x000fe200078e0007 */
        /* <DEDUP_REMOVED lines=19> */
[----:B---3--:R-:W-:Y:S02]  /*57ab0*/  HMMA.1688.F32.TF32 R4, R84, R110, R220 ;  /* 0x0000006e5404723c */ /* 0x008fe400000810dc */
[----:B------:R-:W-:Y:S04]  /*57ac0*/  STL [R1+0x4ef4], R63 ;  /* 0x004ef43f01007387 */ /* 0x000fe80000100800 */
[----:B------:R-:W-:Y:S04]  /*57ad0*/  STL [R1+0x4ef0], R62 ;  /* 0x004ef03e01007387 */ /* 0x000fe80000100800 */
[----:B------:R-:W-:Y:S04]  /*57ae0*/  STL [R1+0x4eec], R61 ;  /* 0x004eec3d01007387 */ /* 0x000fe80000100800 */
[----:B------:R-:W-:Y:S05]  /*57af0*/  STL [R1+0x4ee8], R60 ;  /* 0x004ee83c01007387 */ /* 0x000fea0000100800 */
[----:B------:R2:W-:Y:S04]  /*57b00*/  STL [R1+0x127c], R7 ;  /* 0x00127c0701007387 */ /* 0x0005e80000100800 */
        /* <DEDUP_REMOVED lines=26> */
[----:B------:R-:W-:-:S04]  /*57cb0*/  IMAD.MOV.U32 R75, RZ, RZ, R5 ;  /* 0x000000ffff4b7224 */ /* 0x000fc800078e0005 */
[----:B------:R1:W-:Y:S04]  /*57cc0*/  STL [R1+0x4f00], R83 ;  /* 0x004f005301007387 */ /* 0x0003e80000100800 */
[----:B------:R-:W-:Y:S04]  /*57cd0*/  STL [R1+0x4efc], R75 ;  /* 0x004efc4b01007387 */ /* 0x000fe80000100800 */
[----:B------:R1:W-:Y:S01]  /*57ce0*/  STL [R1+0x4ef8], R67 ;  /* 0x004ef84301007387 */ /* 0x0003e20000100800 */
        /* <DEDUP_REMOVED lines=8> */
[----:B------:R-:W-:Y:S02]  /*57d70*/  IMAD.MOV.U32 R66, RZ, RZ, R7 ;  /* 0x000000ffff427224 */ /* 0x000fe400078e0007 */
[----:B---3--:R-:W-:-:S15]  /*57d80*/  HMMA.1688.F32.TF32 R4, R84, R118, R144 ;  /* 0x000000765404723c */ /* 0x008fde0000081090 */
[----:B------:R-:W-:-:S04]  /*57d90*/  NOP ;  /* 0x0000000000007918 */ /* 0x000fc80000000000 */
[----:B------:R-:W-:Y:S01]  /*57da0*/  IMAD.MOV.U32 R74, RZ, RZ, R4 ;  /* 0x000000ffff4a7224 */ /* 0x000fe200078e0004 */
[----:B------:R-:W-:Y:S01]  /*57db0*/  MOV R68, R5 ;  /* 0x0000000500447202 */ /* 0x000fe20000000f00 */
[----:B------:R-:W-:Y:S02]  /*57dc0*/  IMAD.MOV.U32 R69, RZ, RZ, R6 ;  /* 0x000000ffff457224 */ /* 0x000fe400078e0006 */
[----:B------:R-:W-:Y:S02]  /*57dd0*/  IMAD.MOV.U32 R70, RZ, RZ, R7 ;  /* 0x000000ffff467224 */ /* 0x000fe400078e0007 */
[----:B----4-:R-:W-:-:S15]  /*57de0*/  HMMA.1688.F32.TF32 R4, R124, R90, R140 ;  /* 0x0000005a7c04723c */ /* 0x010fde000008108c */
        /* <DEDUP_REMOVED lines=10> */
[----:B------:R-:W-:Y:S02]  /*57e90*/  IMAD.MOV.U32 R77, RZ, RZ, R7 ;  /* 0x000000ffff4d7224 */ /* 0x000fe400078e0007 */
[----:B------:R-:W-:-:S15]  /*57ea0*/  HMMA.1688.F32.TF32 R4, R124, R98, R132 ;  /* 0x000000627c04723c */ /* 0x000fde0000081084 */
[----:B------:R-:W-:-:S04]  /*57eb0*/  NOP ;  /* 0x0000000000007918 */ /* 0x000fc80000000000 */
[----:B------:R-:W-:Y:S01]  /*57ec0*/  IMAD.MOV.U32 R51, RZ, RZ, R4 ;  /* 0x000000ffff337224 */ /* 0x000fe200078e0004 */
[----:B------:R-:W-:Y:S01]  /*57ed0*/  MOV R50, R5 ;  /* 0x0000000500327202 */ /* 0x000fe20000000f00 */
[----:B------:R-:W-:Y:S02]  /*57ee0*/  IMAD.MOV.U32 R49, RZ, RZ, R6 ;  /* 0x000000ffff317224 */ /* 0x000fe400078e0006 */
[----:B------:R-:W-:Y:S02]  /*57ef0*/  IMAD.MOV.U32 R80, RZ, RZ, R7 ;  /* 0x000000ffff507224 */ /* 0x000fe400078e0007 */
[----:B------:R-:W-:Y:S01]  /*57f00*/  HMMA.1688.F32.TF32 R4, R124, R102, R228 ;  /* 0x000000667c04723c */ /* 0x000fe200000810e4 */
[----:B------:R-:W-:Y:S02]  /*57f10*/  IMAD.MOV.U32 R228, RZ, RZ, R93 ;  /* 0x000000ffffe47224 */ /* 0x000fe400078e005d */
[----:B------:R-:W3:Y:S01]  /*57f20*/  LDL.LU R93, [R1+0x52f0] ;  /* 0x0052f000015d7983 */ /* 0x000ee20000300800 */
        /* <DEDUP_REMOVED lines=52> */
[----:B------:R-:W-:Y:S01]  /*58270*/  IMAD.MOV.U32 R54, RZ, RZ, R5 ;  /* 0x000000ffff367224 */ /* 0x000fe200078e0005 */
[----:B------:R-:W-:Y:S01]  /*58280*/  MOV R59, R7 ;  /* 0x00000007003b7202 */ /* 0x000fe20000000f00 */
[----:B------:R-:W-:-:S02]  /*58290*/  IMAD.MOV.U32 R53, RZ, RZ, R6 ;  /* 0x000000ffff357224 */ /* 0x000fc400078e0006 */
[----:B------:R-:W-:-:S15]  /*582a0*/  HMMA.1688.F32.TF32 R4, R124, R106, R220 ;  /* 0x0000006a7c04723c */ /* 0x000fde00000810dc */
[----:B------:R-:W-:-:S04]  /*582b0*/  NOP ;  /* 0x0000000000007918 */ /* 0x000fc80000000000 */
[----:B------:R-:W-:Y:S01]  /*582c0*/  IMAD.MOV.U32 R58, RZ, RZ, R4 ;  /* 0x000000ffff3a7224 */ /* 0x000fe200078e0004 */
[----:B------:R-:W-:Y:S01]  /*582d0*/  MOV R56, R6 ;  /* 0x0000000600387202 */ /* 0x000fe20000000f00 */
[----:B------:R-:W-:Y:S02]  /*582e0*/  IMAD.MOV.U32 R57, RZ, RZ, R5 ;  /* 0x000000ffff397224 */ /* 0x000fe400078e0005 */
[----:B------:R-:W-:Y:S02]  /*582f0*/  IMAD.MOV.U32 R48, RZ, RZ, R7 ;  /* 0x000000ffff307224 */ /* 0x000fe400078e0007 */
[----:B--2---:R-:W-:-:S15]  /*58300*/  HMMA.1688.F32.TF32 R4, R124, R110, R224 ;  /* 0x0000006e7c04723c */ /* 0x004fde00000810e0 */
[----:B------:R-:W-:-:S04]  /*58310*/  NOP ;  /* 0x0000000000007918 */ /* 0x000fc80000000000 */
[----:B------:R-:W-:Y:S01]  /*58320*/  IMAD.MOV.U32 R62, RZ, RZ, R4 ;  /* 0x000000ffff3e7224 */ /* 0x000fe200078e0004 */
[----:B------:R-:W-:Y:S01]  /*58330*/  MOV R61, R5 ;  /* 0x00000005003d7202 */ /* 0x000fe20000000f00 */
[----:B------:R-:W-:Y:S02]  /*58340*/  IMAD.MOV.U32 R60, RZ, RZ, R6 ;  /* 0x000000ffff3c7224 */ /* 0x000fe400078e0006 */
[----:B------:R-:W-:Y:S01]  /*58350*/  IMAD.MOV.U32 R52, RZ, RZ, R7 ;  /* 0x000000ffff347224 */ /* 0x000fe200078e0007 */
[----:B------:R-:W-:Y:S01]  /*58360*/  MOV R223, R0 ;  /* 0x0000000000df7202 */ /* 0x000fe20000000f00 */
[----:B------:R-:W-:Y:S02]  /*58370*/  IMAD.MOV.U32 R221, RZ, RZ, R3 ;  /* 0x000000ffffdd7224 */ /* 0x000fe400078e0003 */
[----:B------:R-:W-:Y:S01]  /*58380*/  IMAD.MOV.U32 R222, RZ, RZ, R2 ;  /* 0x000000ffffde7224 */ /* 0x000fe200078e0002 */
[----:B------:R-:W-:Y:S01]  /*58390*/  MOV R220, R88 ;  /* 0x0000005800dc7202 */ /* 0x000fe20000000f00 */
[----:B------:R-:W-:-:S02]  /*583a0*/  IMAD.MOV.U32 R139, RZ, RZ, R89 ;  /* 0x000000ffff8b7224 */ /* 0x000fc400078e0059 */
[----:B------:R-:W-:Y:S01]  /*583b0*/  IMAD.MOV.U32 R138, RZ, RZ, R92 ;  /* 0x000000ffff8a7224 */ /* 0x000fe200078e005c */
[----:B------:R-:W-:Y:S01]  /*583c0*/  MOV R224, R113 ;  /* 0x0000007100e07202 */ /* 0x000fe20000000f00 */
[----:B------:R-:W-:Y:S01]  /*583d0*/  IMAD.MOV.U32 R225, RZ, RZ, R112 ;  /* 0x000000ffffe17224 */ /* 0x000fe200078e0070 */
[----:B------:R-:W-:Y:S01]  /*583e0*/  MOV R227, R108 ;  /* 0x0000006c00e37202 */ /* 0x000fe20000000f00 */
[----:B------:R-:W-:Y:S01]  /*583f0*/  IMAD.MOV.U32 R226, RZ, RZ, R109 ;  /* 0x000000ffffe27224 */ /* 0x000fe200078e006d */
[----:B---3--:R-:W-:Y:S01]  /*58400*/  MOV R137, R93 ;  /* 0x0000005d00897202 */ /* 0x008fe20000000f00 */
[----:B----4-:R-:W-:-:S15]  /*58410*/  HMMA.1688.F32.TF32 R4, R124, R114, R184 ;  /* 0x000000727c04723c */ /* 0x010fde00000810b8 */
[----:B------:R-:W-:-:S04]  /*58420*/  NOP ;  /* 0x0000000000007918 */ /* 0x000fc80000000000 */
[----:B-1----:R-:W-:Y:S01]  /*58430*/  IMAD.MOV.U32 R83, RZ, RZ, R4 ;  /* 0x000000ffff537224 */ /* 0x002fe200078e0004 */
[----:B------:R-:W-:Y:S01]  /*58440*/  MOV R67, R6 ;  /* 0x0000000600437202 */ /* 0x000fe20000000f00 */
[----:B------:R-:W-:Y:S02]  /*58450*/  IMAD.MOV.U32 R75, RZ, RZ, R5 ;  /* 0x000000ffff4b7224 */ /* 0x000fe400078e0005 */
[----:B------:R-:W-:Y:S02]  /*58460*/  IMAD.MOV.U32 R63, RZ, RZ, R7 ;  /* 0x000000ffff3f7224 */ /* 0x000fe400078e0007 */
[----:B------:R-:W-:-:S15]  /*58470*/  HMMA.1688.F32.TF32 R4, R124, R118, R180 ;  /* 0x000000767c04723c */ /* 0x000fde00000810b4 */
[----:B------:R-:W-:-:S04]  /*58480*/  NOP ;  /* 0x0000000000007918 */ /* 0x000fc80000000000 */
[----:B------:R-:W-:Y:S01]  /*58490*/  IMAD.MOV.U32 R3, RZ, RZ, R5 ;  /* 0x000000ffff037224 */ /* 0x000fe200078e0005 */
[----:B------:R-:W-:Y:S01]  /*584a0*/  MOV R2, R6 ;  /* 0x0000000600027202 */ /* 0x000fe20000000f00 */
[----:B------:R1:W-:Y:S01]  /*584b0*/  STL [R1+0x7a0], R4 ;  /* 0x0007a00401007387 */ /* 0x0003e20000100800 */
[----:B------:R-:W-:Y:S02]  /*584c0*/  IMAD.MOV.U32 R0, RZ, RZ, R7 ;  /* 0x000000ffff007224 */ /* 0x000fe400078e0007 */
[C---:B-1----:R-:W-:Y:S08]  /*584d0*/  HMMA.1688.F32.TF32 R4, R128.reuse, R90, R176 ;  /* 0x0000005a8004723c */ /* 0x042ff000000810b0 */
[C---:B------:R-:W-:Y:S08]  /*584e0*/  HMMA.1688.F32.TF32 R12, R128.reuse, R94, R172 ;  /* 0x0000005e800c723c */ /* 0x040ff000000810ac */
[C---:B------:R-:W-:Y:S03]  /*584f0*/  HMMA.1688.F32.TF32 R8, R128.reuse, R98, R168 ;  /* 0x000000628008723c */ /* 0x040fe600000810a8 */
[----:B------:R-:W-:Y:S04]  /*58500*/  STL.64 [R1+0x790], R4 ;  /* 0x0007900401007387 */ /* 0x000fe80000100a00 */
[----:B------:R1:W-:Y:S02]  /*58510*/  STL.64 [R1+0x798], R6 ;  /* 0x0007980601007387 */ /* 0x0003e40000100a00 */
[C---:B-1----:R-:W-:Y:S02]  /*58520*/  HMMA.1688.F32.TF32 R4, R128.reuse, R102, R164 ;  /* 0x000000668004723c */ /* 0x042fe400000810a4 */
[----:B------:R-:W-:Y:S04]  /*58530*/  STL.64 [R1+0x780], R12 ;  /* 0x0007800c01007387 */ /* 0x000fe80000100a00 */
[----:B------:R1:W-:Y:S04]  /*58540*/  STL.64 [R1+0x788], R14 ;  /* 0x0007880e01007387 */ /* 0x0003e80000100a00 */
[----:B------:R-:W-:Y:S01]  /*58550*/  STL.64 [R1+0x770], R8 ;  /* 0x0007700801007387 */ /* 0x000fe20000100a00 */
[----:B------:R-:W-:Y:S03]  /*58560*/  HMMA.1688.F32.TF32 R84, R128, R118, R148 ;  /* 0x000000768054723c */ /* 0x000fe60000081094 */
[----:B------:R2:W-:Y:S01]  /*58570*/  STL.64 [R1+0x778], R10 ;  /* 0x0007780a01007387 */ /* 0x0005e20000100a00 */
[----:B------:R-:W-:Y:S01]  /*58580*/  MOV R230, R105 ;  /* 0x0000006900e67202 */ /* 0x000fe20000000f00 */
[----:B------:R-:W-:-:S02]  /*58590*/  IMAD.MOV.U32 R231, RZ, RZ, R104 ;  /* 0x000000ffffe77224 */ /* 0x000fc400078e0068 */
[----:B------:R-:W-:Y:S01]  /*585a0*/  LDS R164, [R240+UR10+0x10000] ;  /* 0x0100000af0a47984 */ /* 0x000fe20008000800 */
[C---:B-1----:R-:W-:Y:S03]  /*585b0*/  HMMA.1688.F32.TF32 R12, R128.reuse, R106, R160 ;  /* 0x0000006a800c723c */ /* 0x042fe600000810a0 */
[----:B------:R-:W-:Y:S04]  /*585c0*/  STL.64 [R1+0x760], R4 ;  /* 0x0007600401007387 */ /* 0x000fe80000100a00 */
[----:B------:R-:W-:Y:S01]  /*585d0*/  LDS R166, [R240+UR10+0x12000] ;  /* 0x0120000af0a67984 */ /* 0x000fe20008000800 */
[----:B--2---:R-:W-:Y:S03]  /*585e0*/  HMMA.1688.F32.TF32 R8, R128, R110, R156 ;  /* 0x0000006e8008723c */ /* 0x004fe6000008109c */
[----:B------:R1:W-:Y:S04]  /*585f0*/  STL.64 [R1+0x768], R6 ;  /* 0x0007680601007387 */ /* 0x0003e80000100a00 */
[----:B------:R-:W-:Y:S01]  /*58600*/  LDS R165, [R242+UR10+0x10000] ;  /* 0x0100000af2a57984 */ /* 0x000fe20008000800 */
[----:B------:R-:W-:Y:S03]  /*58610*/  HMMA.1688.F32.TF32 R88, R120, R90, R144 ;  /* 0x0000005a7858723c */ /* 0x000fe60000081090 */
[----:B------:R-:W-:Y:S01]  /*58620*/  LDS R167, [R242+UR10+0x12000] ;  /* 0x0120000af2a77984 */ /* 0x000fe20008000800 */
[----:B------:R-:W-:Y:S01]  /*58630*/  IMAD.MOV.U32 R133, RZ, RZ, R101 ;  /* 0x000000ffff857224 */ /* 0x000fe200078e0065 */
[----:B------:R-:W-:Y:S01]  /*58640*/  MOV R134, R100 ;  /* 0x0000006400867202 */ /* 0x000fe20000000f00 */
[----:B------:R-:W-:Y:S01]  /*58650*/  IMAD.MOV.U32 R135, RZ, RZ, R97 ;  /* 0x000000ffff877224 */ /* 0x000fe200078e0061 */
[----:B------:R-:W-:Y:S01]  /*58660*/  LDS R160, [R243+UR10+0x10000] ;  /* 0x0100000af3a07984 */ /* 0x000fe20008000800 */
[----:B-1----:R-:W-:Y:S08]  /*58670*/  HMMA.1688.F32.TF32 R4, R128, R114, R152 ;  /* 0x000000728004723c */ /* 0x002ff00000081098 */
[C---:B------:R-:W-:Y:S01]  /*58680*/  HMMA.1688.F32.TF32 R92, R120.reuse, R94, R140 ;  /* 0x0000005e785c723c */ /* 0x040fe2000008108c */
[----:B------:R-:W-:Y:S04]  /*58690*/  STL.64 [R1+0xd10], R12 ;  /* 0x000d100c01007387 */ /* 0x000fe80000100a00 */
[----:B------:R-:W-:Y:S04]  /*586a0*/  STL.64 [R1+0xd18], R14 ;  /* 0x000d180e01007387 */ /* 0x000fe80000100a00 */
[----:B------:R-:W-:Y:S04]  /*586b0*/  STL.64 [R1+0xd00], R8 ;  /* 0x000d000801007387 */ /* 0x000fe80000100a00 */
[----:B------:R-:W-:Y:S04]  /*586c0*/  STL.64 [R1+0xd08], R10 ;  /* 0x000d080a01007387 */ /* 0x000fe80000100a00 */
[----:B------:R-:W-:Y:S04]  /*586d0*/  STL [R1+0x4e18], R84 ;  /* 0x004e185401007387 */ /* 0x000fe80000100800 */
[----:B------:R-:W-:Y:S04]  /*586e0*/  STL.64 [R1+0xcf0], R4 ;  /* 0x000cf00401007387 */ /* 0x000fe80000100a00 */
[----:B------:R-:W-:Y:S04]  /*586f0*/  STL.64 [R1+0xcf8], R6 ;  /* 0x000cf80601007387 */ /* 0x000fe80000100a00 */
[----:B------:R-:W-:Y:S04]  /*58700*/  STL [R1+0x4e14], R85 ;  /* 0x004e145501007387 */ /* 0x000fe80000100800 */
[----:B------:R-:W-:Y:S04]  /*58710*/  STL [R1+0x4e10], R86 ;  /* 0x004e105601007387 */ /* 0x000fe80000100800 */
[----:B------:R-:W-:Y:S01]  /*58720*/  STL [R1+0x4e0c], R87 ;  /* 0x004e0c5701007387 */ /* 0x000fe20000100800 */
[----:B------:R-:W-:Y:S03]  /*58730*/  HMMA.1688.F32.TF32 R112, R120, R114, R224 ;  /* 0x000000727870723c */ /* 0x000fe600000810e0 */
[----:B------:R-:W-:Y:S01]  /*58740*/  STL [R1+0x4e24], R89 ;  /* 0x004e245901007387 */ /* 0x000fe20000100800 */
[----:B------:R-:W-:-:S03]  /*58750*/  IMAD.MOV.U32 R225, RZ, RZ, R116 ;  /* 0x000000ffffe17224 */ /* 0x000fc600078e0074 */
[----:B------:R-:W-:Y:S01]  /*58760*/  STL [R1+0x4e20], R90 ;  /* 0x004e205a01007387 */ /* 0x000fe20000100800 */
[----:B------:R-:W-:-:S03]  /*58770*/  MOV R226, R238 ;  /* 0x000000ee00e27202 */ /* 0x000fc60000000f00 */
[----:B------:R-:W-:Y:S01]  /*58780*/  STL [R1+0x4e1c], R91 ;  /* 0x004e1c5b01007387 */ /* 0x000fe20000100800 */
[----:B------:R-:W-:-:S03]  /*58790*/  IMAD.MOV.U32 R227, RZ, RZ, R239 ;  /* 0x000000ffffe37224 */ /* 0x000fc600078e00ef */
[----:B------:R-:W-:Y:S04]  /*587a0*/  STL [R1+0x4e08], R95 ;  /* 0x004e085f01007387 */ /* 0x000fe80000100800 */
[----:B------:R-:W2:Y:S01]  /*587b0*/  LDL.LU R224, [R1+0x1540] ;  /* 0x0015400001e07983 */ /* 0x000ea20000300800 */
[----:B------:R-:W-:Y:S03]  /*587c0*/  HMMA.1688.F32.TF32 R108, R120, R110, R220 ;  /* 0x0000006e786c723c */ /* 0x000fe600000810dc */
[----:B------:R-:W3:Y:S01]  /*587d0*/  LDL.LU R116, [R1+0x52e8] ;  /* 0x0052e80001747983 */ /* 0x000ee20000300800 */
[----:B------:R-:W-:-:S03]  /*587e0*/  IMAD.MOV.U32 R220, RZ, RZ, R237 ;  /* 0x000000ffffdc7224 */ /* 0x000fc600078e00ed */
[----:B------:R-:W4:Y:S01]  /*587f0*/  LDL.LU R238, [R1+0x52e4] ;  /* 0x0052e40001ee7983 */ /* 0x000f220000300800 */
[----:B------:R-:W-:-:S03]  /*58800*/  MOV R221, R236 ;  /* 0x000000ec00dd7202 */ /* 0x000fc60000000f00 */
[----:B------:R-:W2:Y:S01]  /*58810*/  LDL.LU R239, [R1+0x52e0] ;  /* 0x0052e00001ef7983 */ /* 0x000ea20000300800 */
[----:B------:R-:W-:-:S03]  /*58820*/  IMAD.MOV.U32 R222, RZ, RZ, R117 ;  /* 0x000000ffffde7224 */ /* 0x000fc600078e0075 */
[----:B------:R-:W2:Y:S01]  /*58830*/  LDL.LU R237, [R1+0x52dc] ;  /* 0x0052dc0001ed7983 */ /* 0x000ea20000300800 */
[----:B------:R-:W-:-:S03]  /*58840*/  IMAD.MOV.U32 R223, RZ, RZ, R241 ;  /* 0x000000ffffdf7224 */ /* 0x000fc600078e00f1 */
[----:B------:R-:W2:Y:S04]  /*58850*/  LDL.LU R236, [R1+0x52d8] ;  /* 0x0052d80001ec7983 */ /* 0x000ea80000300800 */
[----:B------:R-:W2:Y:S04]  /*58860*/  LDL.LU R117, [R1+0x52d4] ;  /* 0x0052d40001757983 */ /* 0x000ea80000300800 */
[----:B------:R-:W2:Y:S01]  /*58870*/  LDL.LU R241, [R1+0x52d0] ;  /* 0x0052d00001f17983 */ /* 0x000ea20000300800 */
[----:B------:R-:W-:Y:S03]  /*58880*/  HMMA.1688.F32.TF32 R104, R120, R106, R228 ;  /* 0x0000006a7868723c */ /* 0x000fe600000810e4 */
[----:B------:R-:W2:Y:S01]  /*58890*/  LDL.LU R228, [R1+0x1560] ;  /* 0x0015600001e47983 */ /* 0x000ea20000300800 */
[----:B------:R-:W-:-:S03]  /*588a0*/  IMAD.MOV.U32 R136, RZ, RZ, R96 ;  /* 0x000000ffff887224 */ /* 0x000fc600078e0060 */
[----:B------:R-:W-:Y:S01]  /*588b0*/  LDS R162, [R243+UR10+0x12000] ;  /* 0x0120000af3a27984 */ /* 0x000fe20008000800 */
        /* <DEDUP_REMOVED lines=11> */
[----:B---3--:R-:W-:-:S02]  /*58970*/  IMAD.MOV.U32 R231, RZ, RZ, R116 ;  /* 0x000000ffffe77224 */ /* 0x008fc400078e0074 */
[----:B----4-:R-:W-:Y:S01]  /*58980*/  IMAD.MOV.U32 R230, RZ, RZ, R238 ;  /* 0x000000ffffe67224 */ /* 0x010fe200078e00ee */
[----:B--2---:R-:W-:Y:S02]  /*58990*/  MOV R229, R239 ;  /* 0x000000ef00e57202 */ /* 0x004fe40000000f00 */
[----:B------:R-:W2:Y:S04]  /*589a0*/  LDL.LU R239, [R1+0x52cc] ;  /* 0x0052cc0001ef7983 */ /* 0x000ea80000300800 */
[----:B------:R-:W3:Y:S04]  /*589b0*/  LDL.LU R238, [R1+0x52c8] ;  /* 0x0052c80001ee7983 */ /* 0x000ee80000300800 */
[----:B------:R-:W4:Y:S01]  /*589c0*/  LDL.LU R116, [R1+0x52c4] ;  /* 0x0052c40001747983 */ /* 0x000f220000300800 */
[----:B------:R-:W-:-:S03]  /*589d0*/  MOV R168, R117 ;  /* 0x0000007500a87202 */ /* 0x000fc60000000f00 */
[----:B------:R-:W4:Y:S01]  /*589e0*/  LDL.LU R117, [R1+0x52c0] ;  /* 0x0052c00001757983 */ /* 0x000f220000300800 */
[----:B------:R-:W-:-:S03]  /*589f0*/  IMAD.MOV.U32 R169, RZ, RZ, R241 ;  /* 0x000000ffffa97224 */ /* 0x000fc600078e00f1 */
[----:B------:R-:W4:Y:S01]  /*58a00*/  LDL.LU R241, [R1+0x52bc] ;  /* 0x0052bc0001f17983 */ /* 0x000f220000300800 */
[----:B------:R-:W-:Y:S01]  /*58a10*/  IMAD.MOV.U32 R170, RZ, RZ, R236 ;  /* 0x000000ffffaa7224 */ /* 0x000fe200078e00ec */
[----:B------:R-:W-:Y:S02]  /*58a20*/  MOV R171, R237 ;  /* 0x000000ed00ab7202 */ /* 0x000fe40000000f00 */
[----:B------:R-:W4:Y:S04]  /*58a30*/  LDL.LU R236, [R1+0x52b8] ;  /* 0x0052b80001ec7983 */ /* 0x000f280000300800 */
[----:B------:R-:W4:Y:S01]  /*58a40*/  LDL.LU R237, [R1+0x52b4] ;  /* 0x0052b40001ed7983 */ /* 0x000f220000300800 */
[----:B--2---:R-:W-:Y:S02]  /*58a50*/  IMAD.MOV.U32 R173, RZ, RZ, R239 ;  /* 0x000000ffffad7224 */ /* 0x004fe400078e00ef */
[----:B---3--:R-:W-:-:S02]  /*58a60*/  IMAD.MOV.U32 R172, RZ, RZ, R238 ;  /* 0x000000ffffac7224 */ /* 0x008fc400078e00ee */
[----:B------:R-:W2:Y:S04]  /*58a70*/  LDL.LU R238, [R1+0x52b0] ;  /* 0x0052b00001ee7983 */ /* 0x000ea80000300800 */
[----:B------:R-:W2:Y:S04]  /*58a80*/  LDL.LU R239, [R1+0x52ac] ;  /* 0x0052ac0001ef7983 */ /* 0x000ea80000300800 */
[----:B------:R-:W3:Y:S01]  /*58a90*/  LDL.LU R174, [R1+0x1588] ;  /* 0x0015880001ae7983 */ /* 0x000ee20000300800 */
[----:B----4-:R-:W-:-:S03]  /*58aa0*/  MOV R177, R241 ;  /* 0x000000f100b17202 */ /* 0x010fc60000000f00 */
[----:B------:R-:W3:Y:S04]  /*58ab0*/  LDL.LU R175, [R1+0x158c] ;  /* 0x00158c0001af7983 */ /* 0x000ee80000300800 */
[----:B------:R-:W4:Y:S04]  /*58ac0*/  LDL.LU R176, [R1+0x1590] ;  /* 0x0015900001b07983 */ /* 0x000f280000300800 */
[----:B------:R-:W3:Y:S01]  /*58ad0*/  LDL.LU R241, [R1+0x52a8] ;  /* 0x0052a80001f17983 */ /* 0x000ee20000300800 */
[----:B------:R-:W-:Y:S01]  /*58ae0*/  IMAD.MOV.U32 R178, RZ, RZ, R117 ;  /* 0x000000ffffb27224 */ /* 0x000fe200078e0075 */
[----:B------:R-:W-:Y:S01]  /*58af0*/  HMMA.1688.F32.TF32 R96, R120, R98, R136 ;  /* 0x000000627860723c */ /* 0x000fe20000081088 */
[----:B------:R-:W-:-:S07]  /*58b00*/  IMAD.MOV.U32 R179, RZ, RZ, R116 ;  /* 0x000000ffffb37224 */ /* 0x000fce00078e0074 */
[----:B--2---:R-:W-:Y:S01]  /*58b10*/  HMMA.1688.F32.TF32 R116, R120, R118, R236 ;  /* 0x000000767874723c */ /* 0x004fe200000810ec */
[----:B---3--:R-:W1:Y:S04]  /*58b20*/  LDSM.16.M88.4 R124, [R241+UR11+0x40880] ;  /* 0x0408800bf17c783b */ /* 0x008e680008000200 */
[----:B------:R-:W4:Y:S04]  /*58b30*/  LDSM.16.M88.4 R120, [R241+UR11+0x40080] ;  /* 0x0400800bf178783b */ /* 0x000f280008000200 */
[----:B------:R-:W2:Y:S04]  /*58b40*/  LDSM.16.M88.4 R128, [R241+UR11+0x41080] ;  /* 0x0410800bf180783b */ /* 0x000ea80008000200 */
[----:B------:R-:W3:Y:S04]  /*58b50*/  LDSM.16.M88.4 R132, [R241+UR11+0x41880] ;  /* 0x0418800bf184783b */ /* 0x000ee80008000200 */
[----:B------:R-:W3:Y:S04]  /*58b60*/  LDSM.16.M88.4 R136, [R241+UR11+0x42080] ;  /* 0x0420800bf188783b */ /* 0x000ee80008000200 */
[----:B------:R-:W3:Y:S04]  /*58b70*/  LDSM.16.M88.4 R140, [R241+UR11+0x42880] ;  /* 0x0428800bf18c783b */ /* 0x000ee80008000200 */
[----:B------:R-:W3:Y:S04]  /*58b80*/  LDSM.16.M88.4 R144, [R241+UR11+0x43080] ;  /* 0x0430800bf190783b */ /* 0x000ee80008000200 */
[----:B------:R-:W3:Y:S01]  /*58b90*/  LDSM.16.M88.4 R148, [R241+UR11+0x43880] ;  /* 0x0438800bf194783b */ /* 0x000ee20008000200 */
[C---:B-1----:R-:W-:Y:S08]  /*58ba0*/  HMMA.1688.F32.TF32 R4, R164.reuse, R124, R172 ;  /* 0x0000007ca404723c */ /* 0x042ff000000810ac */
[----:B----4-:R-:W-:Y:S01]  /*58bb0*/  HMMA.1688.F32.TF32 R8, R164, R120, R176 ;  /* 0x00000078a408723c */ /* 0x010fe200000810b0 */
[----:B--2---:R-:W-:Y:S04]  /*58bc0*/  STL [R1+0x4df0], R130 ;  /* 0x004df08201007387 */ /* 0x004fe80000100800 */
[----:B------:R-:W-:Y:S06]  /*58bd0*/  STL [R1+0x4dec], R131 ;  /* 0x004dec8301007387 */ /* 0x000fec0000100800 */
[----:B------:R-:W-:Y:S01]  /*58be0*/  MOV R85, R4 ;  /* 0x0000000400557202 */ /* 0x000fe20000000f00 */
[----:B------:R-:W-:Y:S01]  /*58bf0*/  IMAD.MOV.U32 R86, RZ, RZ, R5 ;  /* 0x000000ffff567224 */ /* 0x000fe200078e0005 */
[----:B------:R-:W-:Y:S01]  /*58c00*/  MOV R95, R7 ;  /* 0x00000007005f7202 */ /* 0x000fe20000000f00 */
[----:B------:R-:W-:-:S02]  /*58c10*/  IMAD.MOV.U32 R87, RZ, RZ, R6 ;  /* 0x000000ffff577224 */ /* 0x000fc400078e0006 */
[----:B------:R-:W-:Y:S01]  /*58c20*/  HMMA.1688.F32.TF32 R4, R164, R128, R168 ;  /* 0x00000080a404723c */ /* 0x000fe200000810a8 */
[----:B---3--:R-:W-:Y:S04]  /*58c30*/  STL [R1+0x4de4], R134 ;  /* 0x004de48601007387 */ /* 0x008fe80000100800 */
        /* <DEDUP_REMOVED lines=10> */
[----:B------:R-:W-:-:S03]  /*58ce0*/  IMAD.MOV.U32 R89, RZ, RZ, R4 ;  /* 0x000000ffff597224 */ /* 0x000fc600078e0004 */
[----:B------:R-:W-:Y:S01]  /*58cf0*/  STL.64 [R1+0x570], R8 ;  /* 0x0005700801007387 */ /* 0x000fe20000100a00 */
[----:B------:R-:W-:Y:S01]  /*58d00*/  IMAD.MOV.U32 R90, RZ, RZ, R5 ;  /* 0x000000ffff5a7224 */ /* 0x000fe200078e0005 */
[----:B------:R-:W-:Y:S02]  /*58d10*/  MOV R91, R6 ;  /* 0x00000006005b7202 */ /* 0x000fe40000000f00 */
[----:B------:R1:W-:Y:S01]  /*58d20*/  STL.64 [R1+0x578], R10 ;  /* 0x0005780a01007387 */ /* 0x0003e20000100a00 */
[----:B------:R-:W-:Y:S02]  /*58d30*/  IMAD.MOV.U32 R84, RZ, RZ, R7 ;  /* 0x000000ffff547224 */ /* 0x000fe400078e0007 */
[C---:B------:R-:W-:Y:S08]  /*58d40*/  HMMA.1688.F32.TF32 R4, R164.reuse, R136, R220 ;  /* 0x00000088a404723c */ /* 0x040ff000000810dc */
[----:B-1----:R-:W-:Y:S11]  /*58d50*/  HMMA.1688.F32.TF32 R8, R164, R132, R228 ;  /* 0x00000084a408723c */ /* 0x002ff600000810e4 */
[----:B------:R-:W-:Y:S01]  /*58d60*/  IMAD.MOV.U32 R146, RZ, RZ, R6 ;  /* 0x000000ffff927224 */ /* 0x000fe200078e0006 */
[----:B------:R-:W-:-:S07]  /*58d70*/  MOV R147, R7 ;  /* 0x0000000700937202 */ /* 0x000fce0000000f00 */
[----:B------:R-:W-:Y:S04]  /*58d80*/  STL.64 [R1+0x540], R8 ;  /* 0x0005400801007387 */ /* 0x000fe80000100a00 */
[----:B------:R-:W-:Y:S04]  /*58d90*/  STL.64 [R1+0x548], R10 ;  /* 0x0005480a01007387 */ /* 0x000fe80000100a00 */
[----:B------:R1:W-:Y:S02]  /*58da0*/  STL.64 [R1+0x420], R4 ;  /* 0x0004200401007387 */ /* 0x0003e40000100a00 */
[----:B-1----:R-:W-:Y:S02]  /*58db0*/  HMMA.1688.F32.TF32 R4, R164, R140, R224 ;  /* 0x0000008ca404723c */ /* 0x002fe400000810e0 */
        /* <DEDUP_REMOVED lines=104> */
[----:B--2---:R-:W-:Y:S08]  /*59440*/  HMMA.1688.F32.TF32 R16, R164, R144, R44 ;  /* 0x00000090a410723c */ /* 0x004ff0000008102c */
[----:B------:R-:W-:Y:S08]  /*59450*/  HMMA.1688.F32.TF32 R12, R160, R124, R12 ;  /* 0x0000007ca00c723c */ /* 0x000ff0000008100c */
[----:B---3--:R-:W-:Y:S01]  /*59460*/  HMMA.1688.F32.TF32 R20, R164, R148, R40 ;  /* 0x00000094a414723c */ /* 0x008fe20000081028 */
[----:B------:R-:W-:Y:S02]  /*59470*/  LDS R164, [R243+UR10+0x10180] ;  /* 0x0101800af3a47984 */ /* 0x000fe40008000800 */
[----:B------:R-:W-:Y:S01]  /*59480*/  IMAD.MOV.U32 R131, RZ, RZ, R16 ;  /* 0x000000ffff837224 */ /* 0x000fe200078e0010 */
[----:B------:R-:W-:Y:S01]  /*59490*/  MOV R139, R17 ;  /* 0x00000011008b7202 */ /* 0x000fe20000000f00 */
[----:B------:R-:W-:Y:S01]  /*594a0*/  IMAD.MOV.U32 R134, RZ, RZ, R18 ;  /* 0x000000ffff867224 */ /* 0x000fe200078e0012 */
[----:B------:R-:W-:Y:S01]  /*594b0*/  LDS R166, [R243+UR10+0x12180] ;  /* 0x0121800af3a67984 */ /* 0x000fe20008000800 */
[----:B------:R-:W-:-:S03]  /*594c0*/  IMAD.MOV.U32 R135, RZ, RZ, R19 ;  /* 0x000000ffff877224 */ /* 0x000fc600078e0013 */
[----:B------:R-:W-:Y:S04]  /*594d0*/  LDS R165, [R252+UR10+0x10180] ;  /* 0x0101800afca57984 */ /* 0x000fe80008000800 */
[----:B------:R-:W-:Y:S01]  /*594e0*/  LDS R167, [R252+UR10+0x12180] ;  /* 0x0121800afca77984 */ /* 0x000fe20008000800 */
[C---:B----4-:R-:W-:Y:S04]  /*594f0*/  HMMA.1688.F32.TF32 R16, R160.reuse, R120, R36 ;  /* 0x00000078a010723c */ /* 0x050fe80000081024 */
[----:B------:R-:W-:Y:S04]  /*59500*/  STL.64 [R1+0x3f0], R20 ;  /* 0x0003f01401007387 */ /* 0x000fe80000100a00 */
[----:B------:R1:W-:Y:S02]  /*59510*/  STL.64 [R1+0x3f8], R22 ;  /* 0x0003f81601007387 */ /* 0x0003e40000100a00 */
[C---:B-1----:R-:W-:Y:S09]  /*59520*/  HMMA.1688.F32.TF32 R20, R160.reuse, R128, R32 ;  /* 0x00000080a014723c */ /* 0x042ff20000081020 */
[----:B------:R-:W-:Y:S04]  /*59530*/  STL.64 [R1+0x3e0], R16 ;  /* 0x0003e01001007387 */ /* 0x000fe80000100a00 */
[----:B------:R1:W-:Y:S04]  /*59540*/  STL.64 [R1+0x3e8], R18 ;  /* 0x0003e81201007387 */ /* 0x0003e80000100a00 */
[----:B------:R-:W-:Y:S04]  /*59550*/  STL.64 [R1+0x3d0], R12 ;  /* 0x0003d00c01007387 */ /* 0x000fe80000100a00 */
[----:B------:R2:W-:Y:S01]  /*59560*/  STL.64 [R1+0x3d8], R14 ;  /* 0x0003d80e01007387 */ /* 0x0005e20000100a00 */
[C---:B-1----:R-:W-:Y:S08]  /*59570*/  HMMA.1688.F32.TF32 R16, R160.reuse, R132, R8 ;  /* 0x00000084a010723c */ /* 0x042ff00000081008 */
[C---:B--2---:R-:W-:Y:S08]  /*59580*/  HMMA.1688.F32.TF32 R12, R160.reuse, R136, R4 ;  /* 0x00000088a00c723c */ /* 0x044ff00000081004 */
        /* <DEDUP_REMOVED lines=51> */
[----:B------:R-:W-:Y:S04]  /*598c0*/  STL.64 [R1+0xc8], R14 ;  /* 0x0000c80e01007387 */ /* 0x000fe80000100a00 */
[----:B------:R-:W-:Y:S04]  /*598d0*/  STL.64 [R1+0xb0], R8 ;  /* 0x0000b00801007387 */ /* 0x000fe80000100a00 */
[----:B------:R1:W-:Y:S01]  /*598e0*/  STL.64 [R1+0xb8], R10 ;  /* 0x0000b80a01007387 */ /* 0x0003e20000100a00 */
[----:B------:R-:W-:Y:S01]  /*598f0*/  MOV R150, R5 ;  /* 0x0000000500967202 */ /* 0x000fe20000000f00 */
[----:B------:R-:W-:-:S02]  /*59900*/  IMAD.MOV.U32 R151, RZ, RZ, R6 ;  /* 0x000000ffff977224 */ /* 0x000fc400078e0006 */
[----:B------:R-:W-:Y:S04]  /*59910*/  STL [R1+0xa0], R4 ;  /* 0x0000a00401007387 */ /* 0x000fe80000100800 */
[----:B------:R2:W-:Y:S01]  /*59920*/  STL [R1+0xac], R7 ;  /* 0x0000ac0701007387 */ /* 0x0005e20000100800 */
[C---:B-1----:R-:W-:Y:S08]  /*59930*/  HMMA.1688.F32.TF32 R8, R152.reuse, R132, R168 ;  /* 0x000000849808723c */ /* 0x042ff000000810a8 */
[C---:B--2---:R-:W-:Y:S01]  /*59940*/  HMMA.1688.F32.TF32 R4, R152.reuse, R136, R228 ;  /* 0x000000889804723c */ /* 0x044fe200000810e4 */
[----:B------:R1:W-:Y:S04]  /*59950*/  STL [R1+0x4ddc], R151 ;  /* 0x004ddc9701007387 */ /* 0x0003e80000100800 */
[----:B------:R2:W-:Y:S03]  /*59960*/  STL [R1+0x4dd8], R150 ;  /* 0x004dd89601007387 */ /* 0x0005e60000100800 */
[C---:B------:R-:W-:Y:S03]  /*59970*/  HMMA.1688.F32.TF32 R12, R152.reuse, R140, R220 ;  /* 0x0000008c980c723c */ /* 0x040fe600000810dc */
[----:B------:R-:W-:Y:S04]  /*59980*/  STL.64 [R1+0x90], R8 ;  /* 0x0000900801007387 */ /* 0x000fe80000100a00 */
[----:B------:R3:W-:Y:S04]  /*59990*/  STL.64 [R1+0x98], R10 ;  /* 0x0000980a01007387 */ /* 0x0007e80000100a00 */
[----:B-1----:R-:W-:Y:S01]  /*599a0*/  IMAD.MOV.U32 R151, RZ, RZ, R6 ;  /* 0x000000ffff977224 */ /* 0x002fe200078e0006 */
[----:B------:R1:W-:Y:S01]  /*599b0*/  STL.64 [R1+0x80], R4 ;  /* 0x0000800401007387 */ /* 0x0003e20000100a00 */
[----:B--2---:R-:W-:Y:S01]  /*599c0*/  MOV R150, R7 ;  /* 0x0000000700967202 */ /* 0x004fe20000000f00 */
[C---:B---3--:R-:W-:Y:S08]  /*599d0*/  HMMA.1688.F32.TF32 R8, R152.reuse, R144, R224 ;  /* 0x000000909808723c */ /* 0x048ff000000810e0 */
[----:B-1----:R-:W-:Y:S01]  /*599e0*/  HMMA.1688.F32.TF32 R4, R152, R148, R232 ;  /* 0x000000949804723c */ /* 0x002fe200000810e8 */
        /* <DEDUP_REMOVED lines=130> */
[----:B------:R-:W-:Y:S04]  /*5a210*/  LDS R152, [R240+UR10+0x10100] ;  /* 0x0101000af0987984 */ /* 0x000fe80008000800 */
[----:B------:R-:W-:Y:S04]  /*5a220*/  LDS R154, [R240+UR10+0x12100] ;  /* 0x0121000af09a7984 */ /* 0x000fe80008000800 */
[----:B------:R-:W-:Y:S04]  /*5a230*/  LDS R153, [R242+UR10+0x10100] ;  /* 0x0101000af2997984 */ /* 0x000fe80008000800 */
[----:B------:R-:W2:Y:S02]  /*5a240*/  LDS R155, [R242+UR10+0x12100] ;  /* 0x0121000af29b7984 */ /* 0x000ea40008000800 */
[----:B--2---:R-:W-:-:S15]  /*5a250*/  HMMA.1688.F32.TF32 R224, R152, R120, R224 ;  /* 0x0000007898e0723c */ /* 0x004fde00000810e0 */
[----:B------:R-:W-:-:S04]  /*5a260*/  NOP ;  /* 0x0000000000007918 */ /* 0x000fc80000000000 */
[----:B------:R-:W-:Y:S04]  /*5a270*/  STL.64 [R1+0x6d0], R224 ;  /* 0x0006d0e001007387 */ /* 0x000fe80000100a00 */
[----:B------:R1:W-:Y:S04]  /*5a280*/  STL.64 [R1+0x6d8], R226 ;  /* 0x0006d8e201007387 */ /* 0x0003e80000100a00 */
[----:B-1----:R-:W2:Y:S04]  /*5a290*/  LDL.LU.64 R226, [R1+0x52a0] ;  /* 0x0052a00001e27983 */ /* 0x002ea80000300a00 */
[----:B------:R-:W2:Y:S01]  /*5a2a0*/  LDL.LU.64 R224, [R1+0x5298] ;  /* 0x0052980001e07983 */ /* 0x000ea20000300a00 */
[C---:B------:R-:W-:Y:S08]  /*5a2b0*/  HMMA.1688.F32.TF32 R232, R152.reuse, R124, R232 ;  /* 0x0000007c98e8723c */ /* 0x040ff000000810e8 */
[C---:B---3--:R-:W-:Y:S11]  /*5a2c0*/  HMMA.1688.F32.TF32 R236, R152.reuse, R128, R236 ;  /* 0x0000008098ec723c */ /* 0x048ff600000810ec */
[----:B------:R-:W-:Y:S04]  /*5a2d0*/  STL.64 [R1+0x6c0], R232 ;  /* 0x0006c0e801007387 */ /* 0x000fe80000100a00 */
[----:B------:R1:W-:Y:S02]  /*5a2e0*/  STL.64 [R1+0x6c8], R234 ;  /* 0x0006c8ea01007387 */ /* 0x0003e40000100a00 */
[C---:B-1----:R-:W-:Y:S08]  /*5a2f0*/  HMMA.1688.F32.TF32 R232, R152.reuse, R132, R16 ;  /* 0x0000008498e8723c */ /* 0x042ff00000081010 */
[C---:B------:R-:W-:Y:S01]  /*5a300*/  HMMA.1688.F32.TF32 R16, R152.reuse, R136, R20 ;  /* 0x000000889810723c */ /* 0x040fe20000081014 */
[----:B------:R-:W-:Y:S04]  /*5a310*/  STL.64 [R1+0x6b0], R236 ;  /* 0x0006b0ec01007387 */ /* 0x000fe80000100a00 */
[----:B------:R-:W-:Y:S03]  /*5a320*/  STL.64 [R1+0x6b8], R238 ;  /* 0x0006b8ee01007387 */ /* 0x000fe60000100a00 */
[C---:B------:R-:W-:Y:S03]  /*5a330*/  HMMA.1688.F32.TF32 R24, R152.reuse, R140, R24 ;  /* 0x0000008c9818723c */ /* 0x040fe60000081018 */
[----:B------:R-:W-:Y:S04]  /*5a340*/  STL.64 [R1+0x6a0], R232 ;  /* 0x0006a0e801007387 */ /* 0x000fe80000100a00 */
[----:B------:R-:W-:Y:S01]  /*5a350*/  STL.64 [R1+0x6a8], R234 ;  /* 0x0006a8ea01007387 */ /* 0x000fe20000100a00 */
[C---:B------:R-:W-:Y:S03]  /*5a360*/  HMMA.1688.F32.TF32 R20, R152.reuse, R144, R28 ;  /* 0x000000909814723c */ /* 0x040fe6000008101c */
[----:B------:R-:W-:Y:S04]  /*5a370*/  STL.64 [R1+0x690], R16 ;  /* 0x0006901001007387 */ /* 0x000fe80000100a00 */
[----:B------:R1:W-:Y:S02]  /*5a380*/  STL.64 [R1+0x698], R18 ;  /* 0x0006981201007387 */ /* 0x0003e40000100a00 */
[----:B-1----:R-:W-:Y:S02]  /*5a390*/  HMMA.1688.F32.TF32 R16, R152, R148, R44 ;  /* 0x000000949810723c */ /* 0x002fe4000008102c */
[----:B------:R-:W-:Y:S04]  /*5a3a0*/  STL.64 [R1+0x680], R24 ;  /* 0x0006801801007387 */ /* 0x000fe80000100a00 */
[----:B------:R1:W-:Y:S04]  /*5a3b0*/  STL.64 [R1+0x688], R26 ;  /* 0x0006881a01007387 */ /* 0x0003e80000100a00 */
[----:B------:R-:W-:Y:S04]  /*5a3c0*/  STL.64 [R1+0x670], R20 ;  /* 0x0006701401007387 */ /* 0x000fe80000100a00 */
[----:B------:R3:W-:Y:S01]  /*5a3d0*/  STL.64 [R1+0x678], R22 ;  /* 0x0006781601007387 */ /* 0x0007e20000100a00 */
[C---:B-1----:R-:W-:Y:S03]  /*5a3e0*/  HMMA.1688.F32.TF32 R24, R156.reuse, R120, R40 ;  /* 0x000000789c18723c */ /* 0x042fe60000081028 */
[----:B------:R-:W-:Y:S04]  /*5a3f0*/  LDS R152, [R240+UR10+0x10200] ;  /* 0x0102000af0987984 */ /* 0x000fe80008000800 */
[----:B------:R-:W-:Y:S01]  /*5a400*/  STL.64 [R1+0x530], R16 ;  /* 0x0005301001007387 */ /* 0x000fe20000100a00 */
[C---:B---3--:R-:W-:Y:S03]  /*5a410*/  HMMA.1688.F32.TF32 R20, R156.reuse, R124, R36 ;  /* 0x0000007c9c14723c */ /* 0x048fe60000081024 */
[----:B------:R1:W-:Y:S04]  /*5a420*/  STL.64 [R1+0x538], R18 ;  /* 0x0005381201007387 */ /* 0x0003e80000100a00 */
[----:B------:R-:W-:Y:S01]  /*5a430*/  LDS R154, [R240+UR10+0x12200] ;  /* 0x0122000af09a7984 */ /* 0x000fe20008000800 */
[C---:B------:R-:W-:Y:S03]  /*5a440*/  HMMA.1688.F32.TF32 R8, R156.reuse, R136, R8 ;  /* 0x000000889c08723c */ /* 0x040fe60000081008 */
[----:B------:R-:W-:Y:S04]  /*5a450*/  LDS R153, [R242+UR10+0x10200] ;  /* 0x0102000af2997984 */ /* 0x000fe80008000800 */
[----:B------:R-:W3:Y:S01]  /*5a460*/  LDS R155, [R242+UR10+0x12200] ;  /* 0x0122000af29b7984 */ /* 0x000ee20008000800 */
        /* <DEDUP_REMOVED lines=13> */
[C---:B----4-:R-:W-:Y:S03]  /*5a540*/  HMMA.1688.F32.TF32 R12, R156.reuse, R144, R244 ;  /* 0x000000909c0c723c */ /* 0x050fe600000810f4 */
[----:B------:R-:W-:Y:S04]  /*5a550*/  STL.64 [R1+0x4d0], R4 ;  /* 0x0004d00401007387 */ /* 0x000fe80000100a00 */
[----:B------:R4:W-:Y:S01]  /*5a560*/  STL.64 [R1+0x4d8], R6 ;  /* 0x0004d80601007387 */ /* 0x0009e20000100a00 */
[----:B-1----:R-:W-:Y:S03]  /*5a570*/  HMMA.1688.F32.TF32 R8, R156, R148, R248 ;  /* 0x000000949c08723c */ /* 0x002fe600000810f8 */
[----:B------:R-:W-:Y:S04]  /*5a580*/  LDS R156, [R243+UR10+0x10200] ;  /* 0x0102000af39c7984 */ /* 0x000fe80008000800 */
[----:B------:R-:W-:Y:S01]  /*5a590*/  LDS R158, [R243+UR10+0x12200] ;  /* 0x0122000af39e7984 */ /* 0x000fe20008000800 */
[C---:B----4-:R-:W-:Y:S03]  /*5a5a0*/  HMMA.1688.F32.TF32 R4, R160.reuse, R120, R216 ;  /* 0x00000078a004723c */ /* 0x050fe600000810d8 */
        /* <DEDUP_REMOVED lines=8> */
[C---:B----4-:R-:W-:Y:S03]  /*5a630*/  HMMA.1688.F32.TF32 R8, R160.reuse, R128, R208 ;  /* 0x00000080a008723c */ /* 0x050fe600000810d0 */
[----:B------:R-:W4:Y:S05]  /*5a640*/  LDS R159, [R252+UR10+0x12200] ;  /* 0x0122000afc9f7984 */ /* 0x000f2a0008000800 */
        /* <DEDUP_REMOVED lines=17> */
[C---:B---3--:R-:W-:Y:S03]  /*5a760*/  HMMA.1688.F32.TF32 R8, R164.reuse, R120, R184 ;  /* 0x00000078a408723c */ /* 0x048fe600000810b8 */
        /* <DEDUP_REMOVED lines=12> */
[----:B------:R-:W3:Y:S05]  /*5a830*/  LDS R163, [R242+UR10+0x12280] ;  /* 0x0122800af2a37984 */ /* 0x000eea0008000800 */
        /* <DEDUP_REMOVED lines=143> */
[----:B------:R-:W1:Y:S01]  /*5b130*/  LDS R167, [R252+UR10+0x12280] ;  /* 0x0122800afca77984 */ /* 0x000e620008000800 */
[C---:B--2---:R-:W-:Y:S08]  /*5b140*/  HMMA.1688.F32.TF32 R228, R152.reuse, R124, R228 ;  /* 0x0000007c98e4723c */ /* 0x044ff000000810e4 */
[C---:B---3--:R-:W-:Y:S08]  /*5b150*/  HMMA.1688.F32.TF32 R16, R152.reuse, R120, R16 ;  /* 0x000000789810723c */ /* 0x048ff00000081010 */
[C---:B----4-:R-:W-:Y:S11]  /*5b160*/  HMMA.1688.F32.TF32 R220, R152.reuse, R128, R220 ;  /* 0x0000008098dc723c */ /* 0x050ff600000810dc */
[----:B------:R-:W-:Y:S04]  /*5b170*/  STL.64 [R1+0x660], R16 ;  /* 0x0006601001007387 */ /* 0x000fe80000100a00 */
[----:B------:R2:W-:Y:S04]  /*5b180*/  STL.64 [R1+0x668], R18 ;  /* 0x0006681201007387 */ /* 0x0005e80000100a00 */
[----:B--2---:R-:W2:Y:S04]  /*5b190*/  LDL.LU.64 R18, [R1+0x5290] ;  /* 0x0052900001127983 */ /* 0x004ea80000300a00 */
        /* <DEDUP_REMOVED lines=8> */
[----:B------:R-:W2:Y:S01]  /*5b220*/  LDL.LU.64 R220, [R1+0x5268] ;  /* 0x0052680001dc7983 */ /* 0x000ea20000300a00 */
[----:B------:R-:W-:-:S15]  /*5b230*/  HMMA.1688.F32.TF32 R224, R152, R132, R224 ;  /* 0x0000008498e0723c */ /* 0x000fde00000810e0 */
[----:B------:R-:W-:-:S04]  /*5b240*/  NOP ;  /* 0x0000000000007918 */ /* 0x000fc80000000000 */
[----:B------:R-:W-:Y:S04]  /*5b250*/  STL.64 [R1+0x630], R224 ;  /* 0x000630e001007387 */ /* 0x000fe80000100a00 */
[----:B------:R1:W-:Y:S02]  /*5b260*/  STL.64 [R1+0x638], R226 ;  /* 0x000638e201007387 */ /* 0x0003e40000100a00 */
[C---:B-1----:R-:W-:Y:S08]  /*5b270*/  HMMA.1688.F32.TF32 R224, R152.reuse, R136, R232 ;  /* 0x0000008898e0723c */ /* 0x042ff000000810e8 */
[----:B------:R-:W-:Y:S01]  /*5b280*/  HMMA.1688.F32.TF32 R232, R152, R140, R236 ;  /* 0x0000008c98e8723c */ /* 0x000fe200000810ec */
[----:B------:R-:W-:Y:S04]  /*5b290*/  LDS R236, [R243+UR10+0x10480] ;  /* 0x0104800af3ec7984 */ /* 0x000fe80008000800 */
[----:B------:R-:W-:Y:S03]  /*5b2a0*/  LDS R238, [R243+UR10+0x12480] ;  /* 0x0124800af3ee7984 */ /* 0x000fe60008000800 */
[----:B------:R-:W-:Y:S01]  /*5b2b0*/  HMMA.1688.F32.TF32 R28, R156, R120, R28 ;  /* 0x000000789c1c723c */ /* 0x000fe2000008101c */
[----:B------:R-:W-:Y:S04]  /*5b2c0*/  LDS R237, [R252+UR10+0x10480] ;  /* 0x0104800afced7984 */ /* 0x000fe80008000800 */
[----:B------:R-:W-:Y:S04]  /*5b2d0*/  STL.64 [R1+0x620], R224 ;  /* 0x000620e001007387 */ /* 0x000fe80000100a00 */
[----:B------:R1:W-:Y:S04]  /*5b2e0*/  STL.64 [R1+0x628], R226 ;  /* 0x000628e201007387 */ /* 0x0003e80000100a00 */
[----:B------:R-:W-:Y:S01]  /*5b2f0*/  LDS R239, [R252+UR10+0x12480] ;  /* 0x0124800afcef7984 */ /* 0x000fe20008000800 */
[C---:B-1----:R-:W-:Y:S08]  /*5b300*/  HMMA.1688.F32.TF32 R224, R152.reuse, R144, R20 ;  /* 0x0000009098e0723c */ /* 0x042ff00000081014 */
[----:B------:R-:W-:Y:S01]  /*5b310*/  HMMA.1688.F32.TF32 R20, R152, R148, R24 ;  /* 0x000000949814723c */ /* 0x000fe20000081018 */
[----:B------:R-:W-:Y:S04]  /*5b320*/  STL.64 [R1+0x610], R232 ;  /* 0x000610e801007387 */ /* 0x000fe80000100a00 */
[----:B------:R-:W-:Y:S03]  /*5b330*/  STL.64 [R1+0x618], R234 ;  /* 0x000618ea01007387 */ /* 0x000fe60000100a00 */
[C---:B------:R-:W-:Y:S01]  /*5b340*/  HMMA.1688.F32.TF32 R24, R156.reuse, R124, R44 ;  /* 0x0000007c9c18723c */ /* 0x040fe2000008102c */
[----:B------:R-:W-:Y:S04]  /*5b350*/  LDS R152, [R240+UR10+0x10300] ;  /* 0x0103000af0987984 */ /* 0x000fe80008000800 */
[----:B------:R-:W-:Y:S04]  /*5b360*/  STL.64 [R1+0x600], R224 ;  /* 0x000600e001007387 */ /* 0x000fe80000100a00 */
[----:B------:R-:W-:Y:S04]  /*5b370*/  STL.64 [R1+0x608], R226 ;  /* 0x000608e201007387 */ /* 0x000fe80000100a00 */
[----:B------:R-:W-:Y:S04]  /*5b380*/  STL.64 [R1+0x4b0], R20 ;  /* 0x0004b01401007387 */ /* 0x000fe80000100a00 */
[----:B------:R1:W-:Y:S04]  /*5b390*/  STL.64 [R1+0x4b8], R22 ;  /* 0x0004b81601007387 */ /* 0x0003e80000100a00 */
[----:B------:R-:W-:Y:S04]  /*5b3a0*/  LDS R154, [R240+UR10+0x12300] ;  /* 0x0123000af09a7984 */ /* 0x000fe80008000800 */
[----:B------:R-:W-:Y:S01]  /*5b3b0*/  LDS R153, [R242+UR10+0x10300] ;  /* 0x0103000af2997984 */ /* 0x000fe20008000800 */
[C---:B-1----:R-:W-:Y:S03]  /*5b3c0*/  HMMA.1688.F32.TF32 R20, R156.reuse, R128, R40 ;  /* 0x000000809c14723c */ /* 0x042fe60000081028 */
[----:B------:R-:W-:Y:S04]  /*5b3d0*/  STL.64 [R1+0x4a0], R28 ;  /* 0x0004a01c01007387 */ /* 0x000fe80000100a00 */
[----:B------:R1:W-:Y:S04]  /*5b3e0*/  STL.64 [R1+0x4a8], R30 ;  /* 0x0004a81e01007387 */ /* 0x0003e80000100a00 */
[----:B------:R-:W-:Y:S04]  /*5b3f0*/  STL.64 [R1+0x490], R24 ;  /* 0x0004901801007387 */ /* 0x000fe80000100a00 */
[----:B------:R1:W-:Y:S02]  /*5b400*/  STL.64 [R1+0x498], R26 ;  /* 0x0004981a01007387 */ /* 0x0003e40000100a00 */
[C---:B-1----:R-:W-:Y:S02]  /*5b410*/  HMMA.1688.F32.TF32 R28, R156.reuse, R132, R36 ;  /* 0x000000849c1c723c */ /* 0x042fe40000081024 */
[----:B------:R-:W-:Y:S04]  /*5b420*/  LDS R155, [R242+UR10+0x12300] ;  /* 0x0123000af29b7984 */ /* 0x000fe80008000800 */
[----:B------:R-:W-:Y:S02]  /*5b430*/  STL.64 [R1+0x480], R20 ;  /* 0x0004801401007387 */ /* 0x000fe40000100a00 */
[C---:B------:R-:W-:Y:S02]  /*5b440*/  HMMA.1688.F32.TF32 R24, R156.reuse, R136, R12 ;  /* 0x000000889c18723c */ /* 0x040fe4000008100c */
[----:B------:R1:W-:Y:S04]  /*5b450*/  STL.64 [R1+0x488], R22 ;  /* 0x0004881601007387 */ /* 0x0003e80000100a00 */
[----:B------:R-:W-:Y:S02]  /*5b460*/  LDS R224, [R243+UR10+0x10380] ;  /* 0x0103800af3e07984 */ /* 0x000fe40008000800 */
[C---:B------:R-:W-:Y:S02]  /*5b470*/  HMMA.1688.F32.TF32 R12, R156.reuse, R144, R8 ;  /* 0x000000909c0c723c */ /* 0x040fe40000081008 */
[----:B------:R-:W-:Y:S04]  /*5b480*/  LDS R226, [R243+UR10+0x12380] ;  /* 0x0123800af3e27984 */ /* 0x000fe80008000800 */
[----:B------:R-:W-:Y:S02]  /*5b490*/  LDS R225, [R252+UR10+0x10380] ;  /* 0x0103800afce17984 */ /* 0x000fe40008000800 */
[C---:B-1----:R-:W-:Y:S02]  /*5b4a0*/  HMMA.1688.F32.TF32 R20, R156.reuse, R140, R32 ;  /* 0x0000008c9c14723c */ /* 0x042fe40000081020 */
[----:B------:R-:W-:Y:S04]  /*5b4b0*/  LDS R227, [R252+UR10+0x12380] ;  /* 0x0123800afce37984 */ /* 0x000fe80008000800 */
[----:B------:R-:W-:Y:S02]  /*5b4c0*/  LDS R232, [R240+UR10+0x10480] ;  /* 0x0104800af0e87984 */ /* 0x000fe40008000800 */
[----:B------:R-:W-:Y:S02]  /*5b4d0*/  HMMA.1688.F32.TF32 R8, R156, R148, R4 ;  /* 0x000000949c08723c */ /* 0x000fe40000081004 */
[----:B------:R-:W-:Y:S04]  /*5b4e0*/  LDS R234, [R240+UR10+0x12480] ;  /* 0x0124800af0ea7984 */ /* 0x000fe80008000800 */
[----:B------:R-:W-:Y:S02]  /*5b4f0*/  LDS R233, [R242+UR10+0x10480] ;  /* 0x0104800af2e97984 */ /* 0x000fe40008000800 */
[C---:B------:R-:W-:Y:S02]  /*5b500*/  HMMA.1688.F32.TF32 R4, R160.reuse, R120, R244 ;  /* 0x00000078a004723c */ /* 0x040fe400000810f4 */
        /* <DEDUP_REMOVED lines=14> */
[----:B------:R-:W-:Y:S06]  /*5b5f0*/  LDS R235, [R242+UR10+0x12480] ;  /* 0x0124800af2eb7984 */ /* 0x000fec0008000800 */
[C---:B-1----:R-:W-:Y:S01]  /*5b600*/  HMMA.1688.F32.TF32 R4, R160.reuse, R132, R212 ;  /* 0x00000084a004723c */ /* 0x042fe200000810d4 */
        /* <DEDUP_REMOVED lines=42> */
[----:B------:R-:W1:Y:S05]  /*5b8b0*/  LDS R183, [R252+UR10+0x12300] ;  /* 0x0123000afcb77984 */ /* 0x000e6a0008000800 */
[----:B--2---:R-:W-:Y:S03]  /*5b8c0*/  HMMA.1688.F32.TF32 R4, R164, R148, R220 ;  /* 0x00000094a404723c */ /* 0x004fe600000810dc */
        /* <DEDUP_REMOVED lines=58> */
[----:B-1----:R-:W-:Y:S08]  /*5bc70*/  HMMA.1688.F32.TF32 R164, R180, R132, R176 ;  /* 0x00000084b4a4723c */ /* 0x002ff000000810b0 */
[C---:B---3--:R-:W-:Y:S08]  /*5bc80*/  HMMA.1688.F32.TF32 R4, R152.reuse, R124, R248 ;  /* 0x0000007c9804723c */ /* 0x048ff000000810f8 */
[C---:B--2---:R-:W-:Y:S08]  /*5bc90*/  HMMA.1688.F32.TF32 R8, R152.reuse, R120, R244 ;  /* 0x000000789808723c */ /* 0x044ff000000810f4 */
[C---:B----4-:R-:W-:Y:S11]  /*5bca0*/  HMMA.1688.F32.TF32 R12, R152.reuse, R128, R216 ;  /* 0x00000080980c723c */ /* 0x050ff600000810d8 */
        /* <DEDUP_REMOVED lines=14> */
[----:B-1----:R-:W-:Y:S08]  /*5bd90*/  HMMA.1688.F32.TF32 R4, R152, R148, R192 ;  /* 0x000000949804723c */ /* 0x002ff000000810c0 */
[C---:B------:R-:W-:Y:S08]  /*5bda0*/  HMMA.1688.F32.TF32 R152, R180.reuse, R120, R188 ;  /* 0x00000078b498723c */ /* 0x040ff000000810bc */
[C---:B------:R-:W-:Y:S01]  /*5bdb0*/  HMMA.1688.F32.TF32 R156, R180.reuse, R124, R184 ;  /* 0x0000007cb49c723c */ /* 0x040fe200000810b8 */
[----:B------:R1:W-:Y:S07]  /*5bdc0*/  STL.64 [R1+0x5a0], R12 ;  /* 0x0005a00c01007387 */ /* 0x0003ee0000100a00 */
[C---:B------:R-:W-:Y:S01]  /*5bdd0*/  HMMA.1688.F32.TF32 R160, R180.reuse, R128, R172 ;  /* 0x00000080b4a0723c */ /* 0x040fe200000810ac */
[----:B------:R2:W-:Y:S04]  /*5bde0*/  STL.64 [R1+0x5a8], R14 ;  /* 0x0005a80e01007387 */ /* 0x0005e80000100a00 */
[----:B------:R3:W-:Y:S04]  /*5bdf0*/  STL.64 [R1+0x590], R8 ;  /* 0x0005900801007387 */ /* 0x0007e80000100a00 */
[----:B------:R4:W-:Y:S04]  /*5be00*/  STL.64 [R1+0x598], R10 ;  /* 0x0005980a01007387 */ /* 0x0009e80000100a00 */
[----:B------:R-:W-:Y:S04]  /*5be10*/  STL.64 [R1+0x4c98], R154 ;  /* 0x004c989a01007387 */ /* 0x000fe80000100a00 */
[----:B------:R1:W-:Y:S04]  /*5be20*/  STL.64 [R1+0x430], R4 ;  /* 0x0004300401007387 */ /* 0x0003e80000100a00 */
[----:B------:R1:W-:Y:S04]  /*5be30*/  STL.64 [R1+0x438], R6 ;  /* 0x0004380601007387 */ /* 0x0003e80000100a00 */
[----:B------:R-:W-:Y:S04]  /*5be40*/  STL.64 [R1+0x4c90], R152 ;  /* 0x004c909801007387 */ /* 0x000fe80000100a00 */
[----:B------:R-:W-:Y:S04]  /*5be50*/  STL.64 [R1+0x4ca8], R158 ;  /* 0x004ca89e01007387 */ /* 0x000fe80000100a00 */
[----:B------:R-:W-:Y:S04]  /*5be60*/  STL.64 [R1+0x4ca0], R156 ;  /* 0x004ca09c01007387 */ /* 0x000fe80000100a00 */
[----:B------:R-:W2:Y:S04]  /*5be70*/  LDL.LU R172, [R1+0x10a0] ;  /* 0x0010a00001ac7983 */ /* 0x000ea80000300800 */
[----:B------:R-:W2:Y:S04]  /*5be80*/  LDL.LU R173, [R1+0x10a4] ;  /* 0x0010a40001ad7983 */ /* 0x000ea80000300800 */
[----:B------:R-:W2:Y:S04]  /*5be90*/  LDL.LU R174, [R1+0x10a8] ;  /* 0x0010a80001ae7983 */ /* 0x000ea80000300800 */
[----:B------:R-:W2:Y:S04]  /*5bea0*/  LDL.LU R175, [R1+0x10ac] ;  /* 0x0010ac0001af7983 */ /* 0x000ea80000300800 */
[----:B------:R-:W-:Y:S04]  /*5beb0*/  STL.64 [R1+0x4cb8], R162 ;  /* 0x004cb8a201007387 */ /* 0x000fe80000100a00 */
[----:B------:R-:W-:Y:S04]  /*5bec0*/  STL.64 [R1+0x4cb0], R160 ;  /* 0x004cb0a001007387 */ /* 0x000fe80000100a00 */
[----:B------:R-:W-:Y:S04]  /*5bed0*/  STL [R1+0x4ccc], R164 ;  /* 0x004ccca401007387 */ /* 0x000fe80000100800 */
[----:B------:R-:W-:Y:S04]  /*5bee0*/  STL [R1+0x4cc8], R165 ;  /* 0x004cc8a501007387 */ /* 0x000fe80000100800 */
[----:B------:R-:W-:Y:S04]  /*5bef0*/  STL [R1+0x4cc4], R166 ;  /* 0x004cc4a601007387 */ /* 0x000fe80000100800 */
[----:B------:R-:W-:Y:S04]  /*5bf00*/  STL [R1+0x4cc0], R167 ;  /* 0x004cc0a701007387 */ /* 0x000fe80000100800 */
        /* <DEDUP_REMOVED lines=22> */
[----:B------:R-:W-:Y:S04]  /*5c070*/  STL [R1+0x4cdc], R168 ;  /* 0x004cdca801007387 */ /* 0x000fe80000100800 */
[----:B------:R-:W-:Y:S04]  /*5c080*/  STL [R1+0x4cd8], R169 ;  /* 0x004cd8a901007387 */ /* 0x000fe80000100800 */
        /* <DEDUP_REMOVED lines=10> */
[----:B--2---:R-:W-:-:S15]  /*5c130*/  HMMA.1688.F32.TF32 R172, R180, R140, R172 ;  /* 0x0000008cb4ac723c */ /* 0x004fde00000810ac */
[----:B------:R-:W-:-:S04]  /*5c140*/  NOP ;  /* 0x0000000000007918 */ /* 0x000fc80000000000 */
[----:B------:R-:W-:Y:S04]  /*5c150*/  STL [R1+0x4cec], R172 ;  /* 0x004cecac01007387 */ /* 0x000fe80000100800 */
[----:B------:R-:W-:Y:S01]  /*5c160*/  STL [R1+0x4ce8], R173 ;  /* 0x004ce8ad01007387 */ /* 0x000fe20000100800 */
[C---:B---3--:R-:W-:Y:S03]  /*5c170*/  HMMA.1688.F32.TF32 R176, R180.reuse, R144, R176 ;  /* 0x00000090b4b0723c */ /* 0x048fe600000810b0 */
[----:B------:R2:W-:Y:S04]  /*5c180*/  STL [R1+0x4ce4], R174 ;  /* 0x004ce4ae01007387 */ /* 0x0005e80000100800 */
[----:B------:R3:W-:Y:S01]  /*5c190*/  STL [R1+0x4ce0], R175 ;  /* 0x004ce0af01007387 */ /* 0x0007e20000100800 */
[----:B----4-:R-:W-:Y:S11]  /*5c1a0*/  HMMA.1688.F32.TF32 R180, R180, R148, R204 ;  /* 0x00000094b4b4723c */ /* 0x010ff600000810cc */
        /* <DEDUP_REMOVED lines=10> */
[----:B------:R-:W-:Y:S04]  /*5c250*/  STL.64 [R1+0x4d18], R186 ;  /* 0x004d18ba01007387 */ /* 0x000fe80000100a00 */
[----:B------:R-:W-:Y:S04]  /*5c260*/  STL.64 [R1+0x4d10], R184 ;  /* 0x004d10b801007387 */ /* 0x000fe80000100a00 */
[----:B------:R-:W-:Y:S04]  /*5c270*/  STL.64 [R1+0x4d28], R190 ;  /* 0x004d28be01007387 */ /* 0x000fe80000100a00 */
[----:B------:R-:W-:Y:S04]  /*5c280*/  STL.64 [R1+0x4d20], R188 ;  /* 0x004d20bc01007387 */ /* 0x000fe80000100a00 */
[----:B------:R-:W4:Y:S04]  /*5c290*/  LDL.LU R204, [R1+0xde0] ;  /* 0x000de00001cc7983 */ /* 0x000f280000300800 */
[----:B------:R-:W4:Y:S04]  /*5c2a0*/  LDL.LU R205, [R1+0xde4] ;  /* 0x000de40001cd7983 */ /* 0x000f280000300800 */
[----:B------:R-:W4:Y:S04]  /*5c2b0*/  LDL.LU R206, [R1+0xde8] ;  /* 0x000de80001ce7983 */ /* 0x000f280000300800 */
[----:B------:R-:W4:Y:S01]  /*5c2c0*/  LDL.LU R207, [R1+0xdec] ;  /* 0x000dec0001cf7983 */ /* 0x000f220000300800 */
[C---:B------:R-:W-:Y:S08]  /*5c2d0*/  HMMA.1688.F32.TF32 R192, R212.reuse, R128, R192 ;  /* 0x00000080d4c0723c */ /* 0x040ff000000810c0 */
[C---:B------:R-:W-:Y:S11]  /*5c2e0*/  HMMA.1688.F32.TF32 R196, R212.reuse, R132, R196 ;  /* 0x00000084d4c4723c */ /* 0x040ff600000810c4 */
[----:B------:R-:W-:Y:S04]  /*5c2f0*/  STL.64 [R1+0x4d38], R194 ;  /* 0x004d38c201007387 */ /* 0x000fe80000100a00 */
[----:B------:R-:W-:Y:S04]  /*5c300*/  STL.64 [R1+0x4d30], R192 ;  /* 0x004d30c001007387 */ /* 0x000fe80000100a00 */
[----:B------:R-:W2:Y:S04]  /*5c310*/  LDL.LU R208, [R1+0xdd0] ;  /* 0x000dd00001d07983 */ /* 0x000ea80000300800 */
[----:B------:R-:W2:Y:S04]  /*5c320*/  LDL.LU R209, [R1+0xdd4] ;  /* 0x000dd40001d17983 */ /* 0x000ea80000300800 */
[----:B------:R-:W2:Y:S04]  /*5c330*/  LDL.LU R210, [R1+0xdd8] ;  /* 0x000dd80001d27983 */ /* 0x000ea80000300800 */
[----:B------:R-:W2:Y:S01]  /*5c340*/  LDL.LU R211, [R1+0xddc] ;  /* 0x000ddc0001d37983 */ /* 0x000ea20000300800 */
[C---:B------:R-:W-:Y:S03]  /*5c350*/  HMMA.1688.F32.TF32 R200, R212.reuse, R136, R200 ;  /* 0x00000088d4c8723c */ /* 0x040fe600000810c8 */
[----:B------:R-:W-:Y:S04]  /*5c360*/  STL.64 [R1+0x4d48], R198 ;  /* 0x004d48c601007387 */ /* 0x000fe80000100a00 */
[----:B------:R-:W-:Y:S04]  /*5c370*/  STL.64 [R1+0x4d40], R196 ;  /* 0x004d40c401007387 */ /* 0x000fe80000100a00 */
        /* <DEDUP_REMOVED lines=16> */
[----:B------:R-:W3:Y:S04]  /*5c480*/  LDL.LU R8, [R1+0x6e0] ;  /* 0x0006e00001087983 */ /* 0x000ee80000300800 */
[----:B------:R-:W3:Y:S04]  /*5c490*/  LDL.LU R9, [R1+0x6e4] ;  /* 0x0006e40001097983 */ /* 0x000ee80000300800 */
[----:B------:R-:W3:Y:S04]  /*5c4a0*/  LDL.LU R10, [R1+0x6e8] ;  /* 0x0006e800010a7983 */ /* 0x000ee80000300800 */
[----:B------:R-:W3:Y:S04]  /*5c4b0*/  LDL.LU R11, [R1+0x6ec] ;  /* 0x0006ec00010b7983 */ /* 0x000ee80000300800 */
[----:B------:R-:W-:Y:S04]  /*5c4c0*/  STL.64 [R1+0x4d58], R202 ;  /* 0x004d58ca01007387 */ /* 0x000fe80000100a00 */
[----:B------:R-:W-:Y:S04]  /*5c4d0*/  STL.64 [R1+0x4d50], R200 ;  /* 0x004d50c801007387 */ /* 0x000fe80000100a00 */
[----:B------:R-:W3:Y:S04]  /*5c4e0*/  LDL.LU R4, [R1+0x700] ;  /* 0x0007000001047983 */ /* 0x000ee80000300800 */
[----:B------:R-:W3:Y:S04]  /*5c4f0*/  LDL.LU R5, [R1+0x704] ;  /* 0x0007040001057983 */ /* 0x000ee80000300800 */
[----:B------:R-:W3:Y:S04]  /*5c500*/  LDL.LU R6, [R1+0x708] ;  /* 0x0007080001067983 */ /* 0x000ee80000300800 */
[----:B------:R-:W3:Y:S01]  /*5c510*/  LDL.LU R7, [R1+0x70c] ;  /* 0x00070c0001077983 */ /* 0x000ee20000300800 */
[----:B----4-:R-:W-:-:S15]  /*5c520*/  HMMA.1688.F32.TF32 R204, R212, R140, R204 ;  /* 0x0000008cd4cc723c */ /* 0x010fde00000810cc */
[----:B------:R-:W-:-:S04]  /*5c530*/  NOP ;  /* 0x0000000000007918 */ /* 0x000fc80000000000 */
        /* <DEDUP_REMOVED lines=11> */
[----:B---3--:R-:W-:Y:S11]  /*5c5f0*/  HMMA.1688.F32.TF32 R212, R212, R148, R36 ;  /* 0x00000094d4d4723c */ /* 0x008ff60000081024 */
[----:B------:R-:W-:Y:S01]  /*5c600*/  STL.64 [R1+0x4d78], R210 ;  /* 0x004d78d201007387 */ /* 0x000fe20000100a00 */
[C---:B------:R-:W-:Y:S03]  /*5c610*/  HMMA.1688.F32.TF32 R216, R224.reuse, R120, R216 ;  /* 0x00000078e0d8723c */ /* 0x040fe600000810d8 */
[----:B------:R-:W-:Y:S05]  /*5c620*/  STL.64 [R1+0x4d70], R208 ;  /* 0x004d70d001007387 */ /* 0x000fea0000100a00 */
[C---:B------:R-:W-:Y:S08]  /*5c630*/  HMMA.1688.F32.TF32 R220, R224.reuse, R124, R12 ;  /* 0x0000007ce0dc723c */ /* 0x040ff0000008100c */
[C---:B------:R-:W-:Y:S08]  /*5c640*/  HMMA.1688.F32.TF32 R12, R224.reuse, R128, R32 ;  /* 0x00000080e00c723c */ /* 0x040ff00000081020 */
[C---:B------:R-:W-:Y:S01]  /*5c650*/  HMMA.1688.F32.TF32 R8, R224.reuse, R132, R8 ;  /* 0x00000084e008723c */ /* 0x040fe20000081008 */
[----:B------:R-:W-:Y:S04]  /*5c660*/  STL.64 [R1+0x4d88], R214 ;  /* 0x004d88d601007387 */ /* 0x000fe80000100a00 */
[----:B------:R-:W-:Y:S03]  /*5c670*/  STL.64 [R1+0x4d80], R212 ;  /* 0x004d80d401007387 */ /* 0x000fe60000100a00 */
[----:B------:R-:W-:Y:S01]  /*5c680*/  HMMA.1688.F32.TF32 R4, R224, R136, R4 ;  /* 0x00000088e004723c */ /* 0x000fe20000081004 */
[----:B------:R-:W-:Y:S10]  /*5c690*/  STL.64 [R1+0x4d98], R218 ;  /* 0x004d98da01007387 */ /* 0x000ff40000100a00 */
[----:B------:R-:W-:Y:S01]  /*5c6a0*/  MOV R170, R10 ;  /* 0x0000000a00aa7202 */ /* 0x000fe20000000f00 */
[----:B------:R-:W-:Y:S01]  /*5c6b0*/  IMAD.MOV.U32 R171, RZ, RZ, R11 ;  /* 0x000000ffffab7224 */ /* 0x000fe200078e000b */
[----:B------:R-:W-:Y:S01]  /*5c6c0*/  STL.64 [R1+0x4d90], R216 ;  /* 0x004d90d801007387 */ /* 0x000fe20000100a00 */
[----:B------:R-:W-:-:S02]  /*5c6d0*/  IMAD.MOV.U32 R168, RZ, RZ, R8 ;  /* 0x000000ffffa87224 */ /* 0x000fc400078e0008 */
[----:B------:R-:W-:Y:S01]  /*5c6e0*/  IMAD.MOV.U32 R169, RZ, RZ, R9 ;  /* 0x000000ffffa97224 */ /* 0x000fe200078e0009 */
[----:B------:R-:W-:Y:S04]  /*5c6f0*/  STL.64 [R1+0x4da8], R222 ;  /* 0x004da8de01007387 */ /* 0x000fe80000100a00 */
[----:B------:R-:W-:Y:S04]  /*5c700*/  STL.64 [R1+0x4da0], R220 ;  /* 0x004da0dc01007387 */ /* 0x000fe80000100a00 */
[----:B------:R1:W-:Y:S01]  /*5c710*/  STL.64 [R1+0x580], R12 ;  /* 0x0005800c01007387 */ /* 0x0003e20000100a00 */
[----:B------:R-:W-:Y:S01]  /*5c720*/  IMAD.MOV.U32 R174, RZ, RZ, R6 ;  /* 0x000000ffffae7224 */ /* 0x000fe200078e0006 */
[----:B------:R-:W-:Y:S01]  /*5c730*/  MOV R173, R5 ;  /* 0x0000000500ad7202 */ /* 0x000fe20000000f00 */
[----:B------:R-:W-:Y:S01]  /*5c740*/  IMAD.MOV.U32 R175, RZ, RZ, R7 ;  /* 0x000000ffffaf7224 */ /* 0x000fe200078e0007 */
[----:B------:R2:W-:Y:S01]  /*5c750*/  STL.64 [R1+0x588], R14 ;  /* 0x0005880e01007387 */ /* 0x0005e20000100a00 */
[----:B------:R-:W-:-:S03]  /*5c760*/  IMAD.MOV.U32 R172, RZ, RZ, R4 ;  /* 0x000000ffffac7224 */ /* 0x000fc600078e0004 */
[----:B------:R-:W-:Y:S04]  /*5c770*/  STL.64 [R1+0x4db8], R170 ;  /* 0x004db8aa01007387 */ /* 0x000fe80000100a00 */
[----:B------:R-:W-:Y:S04]  /*5c780*/  STL.64 [R1+0x4db0], R168 ;  /* 0x004db0a801007387 */ /* 0x000fe80000100a00 */
[----:B------:R-:W-:Y:S04]  /*5c790*/  STL.64 [R1+0x4dc8], R174 ;  /* 0x004dc8ae01007387 */ /* 0x000fe80000100a00 */
[----:B------:R3:W-:Y:S04]  /*5c7a0*/  STL.64 [R1+0x4dc0], R172 ;  /* 0x004dc0ac01007387 */ /* 0x0007e80000100a00 */
[----:B------:R-:W3:Y:S04]  /*5c7b0*/  LDL.LU R32, [R1] ;  /* 0x0000000001207983 */ /* 0x000ee80000300800 */
[----:B------:R-:W3:Y:S04]  /*5c7c0*/  LDL.LU R33, [R1+0x4] ;  /* 0x0000040001217983 */ /* 0x000ee80000300800 */
[----:B------:R-:W3:Y:S04]  /*5c7d0*/  LDL.LU R34, [R1+0x8] ;  /* 0x0000080001227983 */ /* 0x000ee80000300800 */
[----:B------:R-:W3:Y:S04]  /*5c7e0*/  LDL.LU R35, [R1+0xc] ;  /* 0x00000c0001237983 */ /* 0x000ee80000300800 */
[----:B-1----:R-:W3:Y:S04]  /*5c7f0*/  LDL.LU R12, [R1+0x10] ;  /* 0x00001000010c7983 */ /* 0x002ee80000300800 */
        /* <DEDUP_REMOVED lines=36> */
[----:B------:R-:W2:Y:S04]  /*5ca40*/  LDL.LU R196, [R1+0xda0] ;  /* 0x000da00001c47983 */ /* 0x000ea80000300800 */
[----:B------:R-:W-:Y:S01]  /*5ca50*/  MOV R176, R4 ;  /* 0x0000000400b07202 */ /* 0x000fe20000000f00 */
[----:B------:R-:W-:Y:S01]  /*5ca60*/  IMAD.MOV.U32 R177, RZ, RZ, R5 ;  /* 0x000000ffffb17224 */ /* 0x000fe200078e0005 */
[----:B------:R-:W-:Y:S01]  /*5ca70*/  MOV R179, R7 ;  /* 0x0000000700b37202 */ /* 0x000fe20000000f00 */
[----:B------:R-:W-:Y:S01]  /*5ca80*/  IMAD.MOV.U32 R178, RZ, RZ, R6 ;  /* 0x000000ffffb27224 */ /* 0x000fe200078e0006 */
        /* <DEDUP_REMOVED lines=12> */
[----:B------:R-:W-:-:S03]  /*5cb50*/  IMAD.MOV.U32 R180, RZ, RZ, R4 ;  /* 0x000000ffffb47224 */ /* 0x000fc600078e0004 */
[----:B------:R-:W2:Y:S01]  /*5cb60*/  LDL.LU R212, [R1+0x1020] ;  /* 0x0010200001d47983 */ /* 0x000ea20000300800 */
[----:B------:R-:W-:Y:S01]  /*5cb70*/  IMAD.MOV.U32 R181, RZ, RZ, R5 ;  /* 0x000000ffffb57224 */ /* 0x000fe200078e0005 */
[----:B------:R-:W-:Y:S02]  /*5cb80*/  MOV R182, R6 ;  /* 0x0000000600b67202 */ /* 0x000fe40000000f00 */
[----:B------:R-:W2:Y:S01]  /*5cb90*/  LDL.LU R213, [R1+0x1024] ;  /* 0x0010240001d57983 */ /* 0x000ea20000300800 */
[----:B------:R-:W-:-:S03]  /*5cba0*/  IMAD.MOV.U32 R183, RZ, RZ, R7 ;  /* 0x000000ffffb77224 */ /* 0x000fc600078e0007 */
        /* <DEDUP_REMOVED lines=11> */
[----:B---3--:R-:W3:Y:S04]  /*5cc60*/  LDL.LU R172, [R1+0x1060] ;  /* 0x0010600001ac7983 */ /* 0x008ee80000300800 */
[----:B------:R-:W3:Y:S04]  /*5cc70*/  LDL.LU R173, [R1+0x1064] ;  /* 0x0010640001ad7983 */ /* 0x000ee80000300800 */
[----:B------:R-:W3:Y:S04]  /*5cc80*/  LDL.LU R174, [R1+0x1068] ;  /* 0x0010680001ae7983 */ /* 0x000ee80000300800 */
[----:B------:R-:W3:Y:S04]  /*5cc90*/  LDL.LU R175, [R1+0x106c] ;  /* 0x00106c0001af7983 */ /* 0x000ee80000300800 */
[----:B------:R-:W2:Y:S04]  /*5cca0*/  LDL.LU R248, [R1+0x1080] ;  /* 0x0010800001f87983 */ /* 0x000ea80000300800 */
[----:B------:R-:W2:Y:S04]  /*5ccb0*/  LDL.LU R249, [R1+0x1084] ;  /* 0x0010840001f97983 */ /* 0x000ea80000300800 */
[----:B------:R-:W2:Y:S04]  /*5ccc0*/  LDL.LU R250, [R1+0x1088] ;  /* 0x0010880001fa7983 */ /* 0x000ea80000300800 */
[----:B------:R-:W2:Y:S01]  /*5ccd0*/  LDL.LU R251, [R1+0x108c] ;  /* 0x00108c0001fb7983 */ /* 0x000ea20000300800 */
[----:B------:R-:W-:-:S03]  /*5cce0*/  IMAD.MOV.U32 R164, RZ, RZ, R4 ;  /* 0x000000ffffa47224 */ /* 0x000fc600078e0004 */
[----:B------:R-:W2:Y:S01]  /*5ccf0*/  LDL.LU R8, [R1+0x13c0] ;  /* 0x0013c00001087983 */ /* 0x000ea20000300800 */
[----:B------:R-:W-:-:S03]  /*5cd00*/  MOV R165, R5 ;  /* 0x0000000500a57202 */ /* 0x000fc60000000f00 */
[----:B------:R-:W2:Y:S01]  /*5cd10*/  LDL.LU R9, [R1+0x13c4] ;  /* 0x0013c40001097983 */ /* 0x000ea20000300800 */
[----:B------:R-:W-:-:S03]  /*5cd20*/  IMAD.MOV.U32 R166, RZ, RZ, R6 ;  /* 0x000000ffffa67224 */ /* 0x000fc600078e0006 */
[----:B------:R-:W2:Y:S01]  /*5cd30*/  LDL.LU R10, [R1+0x13c8] ;  /* 0x0013c800010a7983 */ /* 0x000ea20000300800 */
[----:B------:R-:W-:-:S03]  /*5cd40*/  IMAD.MOV.U32 R167, RZ, RZ, R7 ;  /* 0x000000ffffa77224 */ /* 0x000fc600078e0007 */
        /* <DEDUP_REMOVED lines=50> */
[----:B--2---:R-:W2:Y:S04]  /*5d070*/  LDL.LU.64 R22, [R1+0x5260] ;  /* 0x0052600001167983 */ /* 0x004ea80000300a00 */
[----:B------:R-:W3:Y:S04]  /*5d080*/  LDL.LU.64 R20, [R1+0x5258] ;  /* 0x0052580001147983 */ /* 0x000ee80000300a00 */
[----:B------:R-:W-:Y:S04]  /*5d090*/  STL.64 [R1+0xcd0], R24 ;  /* 0x000cd01801007387 */ /* 0x000fe80000100a00 */
[----:B------:R4:W-:Y:S01]  /*5d0a0*/  STL.64 [R1+0xcd8], R26 ;  /* 0x000cd81a01007387 */ /* 0x0009e20000100a00 */
[----:B------:R-:W-:Y:S03]  /*5d0b0*/  HMMA.1688.F32.TF32 R224, R224, R148, R248 ;  /* 0x00000094e0e0723c */ /* 0x000fe600000810f8 */
[----:B----4-:R-:W4:Y:S04]  /*5d0c0*/  LDL.LU.64 R26, [R1+0x5250] ;  /* 0x00525000011a7983 */ /* 0x010f280000300a00 */
        /* <DEDUP_REMOVED lines=30> */
[----:B------:R-:W-:Y:S08]  /*5d2b0*/  HMMA.1688.F32.TF32 R212, R228, R140, R212 ;  /* 0x0000008ce4d4723c */ /* 0x000ff000000810d4 */
[C---:B------:R-:W-:Y:S08]  /*5d2c0*/  HMMA.1688.F32.TF32 R200, R232.reuse, R120, R200 ;  /* 0x00000078e8c8723c */ /* 0x040ff000000810c8 */
[-C--:B------:R-:W-:Y:S08]  /*5d2d0*/  HMMA.1688.F32.TF32 R188, R232, R132.reuse, R188 ;  /* 0x00000084e8bc723c */ /* 0x080ff000000810bc */
[----:B------:R-:W-:Y:S08]  /*5d2e0*/  HMMA.1688.F32.TF32 R32, R236, R132, R32 ;  /* 0x00000084ec20723c */ /* 0x000ff00000081020 */
[----:B--2---:R-:W-:-:S15]  /*5d2f0*/  HMMA.1688.F32.TF32 R224, R228, R120, R224 ;  /* 0x00000078e4e0723c */ /* 0x004fde00000810e0 */
[----:B------:R-:W-:-:S04]  /*5d300*/  NOP ;  /* 0x0000000000007918 */ /* 0x000fc80000000000 */
[----:B------:R-:W-:Y:S04]  /*5d310*/  STL.64 [R1+0xb10], R224 ;  /* 0x000b10e001007387 */ /* 0x000fe80000100a00 */
[----:B------:R1:W-:Y:S04]  /*5d320*/  STL.64 [R1+0xb18], R226 ;  /* 0x000b18e201007387 */ /* 0x0003e80000100a00 */
[----:B------:R-:W-:Y:S04]  /*5d330*/  STL.64 [R1+0xb00], R172 ;  /* 0x000b00ac01007387 */ /* 0x000fe80000100a00 */
[----:B------:R2:W-:Y:S01]  /*5d340*/  STL.64 [R1+0xb08], R174 ;  /* 0x000b08ae01007387 */ /* 0x0005e20000100a00 */
[C---:B-1----:R-:W-:Y:S08]  /*5d350*/  HMMA.1688.F32.TF32 R224, R228.reuse, R128, R168 ;  /* 0x00000080e4e0723c */ /* 0x042ff000000810a8 */
[C---:B--2---:R-:W-:Y:S08]  /*5d360*/  HMMA.1688.F32.TF32 R172, R228.reuse, R132, R220 ;  /* 0x00000084e4ac723c */ /* 0x044ff000000810dc */
        /* <DEDUP_REMOVED lines=12> */
[----:B------:R-:W-:Y:S04]  /*5d430*/  STL.64 [R1+0xac8], R214 ;  /* 0x000ac8d601007387 */ /* 0x000fe80000100a00 */
[----:B------:R-:W-:Y:S04]  /*5d440*/  LDS R225, [R252+UR10+0x10500] ;  /* 0x0105000afce17984 */ /* 0x000fe80008000800 */
[----:B------:R-:W-:Y:S04]  /*5d450*/  STL.64 [R1+0xab0], R172 ;  /* 0x000ab0ac01007387 */ /* 0x000fe80000100a00 */
[----:B------:R1:W-:Y:S04]  /*5d460*/  STL.64 [R1+0xab8], R174 ;  /* 0x000ab8ae01007387 */ /* 0x0003e80000100a00 */
[----:B------:R-:W-:Y:S04]  /*5d470*/  STL.64 [R1+0x920], R168 ;  /* 0x000920a801007387 */ /* 0x000fe80000100a00 */
[----:B------:R2:W-:Y:S01]  /*5d480*/  STL.64 [R1+0x928], R170 ;  /* 0x000928aa01007387 */ /* 0x0005e20000100a00 */
[C---:B-1----:R-:W-:Y:S03]  /*5d490*/  HMMA.1688.F32.TF32 R172, R232.reuse, R124, R196 ;  /* 0x0000007ce8ac723c */ /* 0x042fe600000810c4 */
[----:B------:R-:W1:Y:S04]  /*5d4a0*/  LDS R227, [R252+UR10+0x12500] ;  /* 0x0125000afce37984 */ /* 0x000e680008000800 */
[----:B------:R-:W-:Y:S01]  /*5d4b0*/  LDS R228, [R240+UR10+0x10580] ;  /* 0x0105800af0e47984 */ /* 0x000fe20008000800 */
[C---:B--2---:R-:W-:Y:S03]  /*5d4c0*/  HMMA.1688.F32.TF32 R168, R232.reuse, R128, R192 ;  /* 0x00000080e8a8723c */ /* 0x044fe600000810c0 */
[----:B------:R-:W-:Y:S04]  /*5d4d0*/  STL.64 [R1+0x910], R200 ;  /* 0x000910c801007387 */ /* 0x000fe80000100a00 */
[----:B------:R-:W-:Y:S04]  /*5d4e0*/  STL.64 [R1+0x918], R202 ;  /* 0x000918ca01007387 */ /* 0x000fe80000100a00 */
        /* <DEDUP_REMOVED lines=8> */
[C---:B-1----:R-:W-:Y:S08]  /*5d570*/  HMMA.1688.F32.TF32 R168, R232.reuse, R140, R160 ;  /* 0x0000008ce8a8723c */ /* 0x042ff000000810a0 */
[C---:B------:R-:W-:Y:S08]  /*5d580*/  HMMA.1688.F32.TF32 R160, R232.reuse, R144, R156 ;  /* 0x00000090e8a0723c */ /* 0x040ff0000008109c */
[----:B------:R-:W-:Y:S08]  /*5d590*/  HMMA.1688.F32.TF32 R156, R232, R148, R152 ;  /* 0x00000094e89c723c */ /* 0x000ff00000081098 */
[C---:B------:R-:W-:Y:S01]  /*5d5a0*/  HMMA.1688.F32.TF32 R152, R236.reuse, R120, R40 ;  /* 0x00000078ec98723c */ /* 0x040fe20000081028 */
[----:B------:R-:W-:Y:S07]  /*5d5b0*/  STL.64 [R1+0x8e0], R188 ;  /* 0x0008e0bc01007387 */ /* 0x000fee0000100a00 */
[C---:B------:R-:W-:Y:S01]  /*5d5c0*/  HMMA.1688.F32.TF32 R40, R236.reuse, R124, R36 ;  /* 0x0000007cec28723c */ /* 0x040fe20000081024 */
[----:B------:R-:W-:Y:S07]  /*5d5d0*/  STL.64 [R1+0x8e8], R190 ;  /* 0x0008e8be01007387 */ /* 0x000fee0000100a00 */
        /* <DEDUP_REMOVED lines=13> */
[----:B------:R-:W-:Y:S01]  /*5d6b0*/  STL.64 [R1+0x38], R42 ;  /* 0x0000382a01007387 */ /* 0x000fe20000100a00 */
[----:B-1----:R-:W-:-:S03]  /*5d6c0*/  MOV R152, R11 ;  /* 0x0000000b00987202 */ /* 0x002fc60000000f00 */
[----:B------:R-:W-:Y:S04]  /*5d6d0*/  STL.64 [R1+0x20], R36 ;  /* 0x0000202401007387 */ /* 0x000fe80000100a00 */
[----:B------:R-:W-:Y:S04]  /*5d6e0*/  STL.64 [R1+0x28], R38 ;  /* 0x0000282601007387 */ /* 0x000fe80000100a00 */
[----:B------:R-:W-:Y:S01]  /*5d6f0*/  STL.64 [R1+0x10], R32 ;  /* 0x0000102001007387 */ /* 0x000fe20000100a00 */
[----:B------:R-:W-:-:S03]  /*5d700*/  IMAD.MOV.U32 R153, RZ, RZ, R7 ;  /* 0x000000ffff997224 */ /* 0x000fc600078e0007 */
[----:B------:R-:W-:Y:S01]  /*5d710*/  STL.64 [R1+0x18], R34 ;  /* 0x0000182201007387 */ /* 0x000fe20000100a00 */
[----:B--2---:R-:W-:-:S03]  /*5d720*/  IMAD.MOV.U32 R154, RZ, RZ, R5 ;  /* 0x000000ffff9a7224 */ /* 0x004fc600078e0005 */
[----:B------:R-:W2:Y:S01]  /*5d730*/  LDL.LU R11, [R1+0x51e4] ;  /* 0x0051e400010b7983 */ /* 0x000ea20000300800 */
[----:B------:R-:W-:-:S03]  /*5d740*/  MOV R155, R6 ;  /* 0x00000006009b7202 */ /* 0x000fc60000000f00 */
[----:B------:R-:W-:Y:S04]  /*5d750*/  STL.64 [R1], R12 ;  /* 0x0000000c01007387 */ /* 0x000fe80000100a00 */
[----:B------:R-:W-:Y:S04]  /*5d760*/  STL.64 [R1+0x8], R14 ;  /* 0x0000080e01007387 */ /* 0x000fe80000100a00 */
[----:B------:R-:W3:Y:S04]  /*5d770*/  LDL.LU R7, [R1+0x51e0] ;  /* 0x0051e00001077983 */ /* 0x000ee80000300800 */
[----:B------:R-:W4:Y:S04]  /*5d780*/  LDL.LU R5, [R1+0x51dc] ;  /* 0x0051dc0001057983 */ /* 0x000f280000300800 */
[----:B------:R-:W4:Y:S01]  /*5d790*/  LDL.LU R6, [R1+0x51d8] ;  /* 0x0051d80001067983 */ /* 0x000f220000300800 */
[----:B------:R-:W-:Y:S01]  /*5d7a0*/  IMAD.MOV.U32 R156, RZ, RZ, R9 ;  /* 0x000000ffff9c7224 */ /* 0x000fe200078e0009 */
[----:B------:R-:W-:Y:S01]  /*5d7b0*/  MOV R158, R10 ;  /* 0x0000000a009e7202 */ /* 0x000fe20000000f00 */
[----:B------:R-:W-:Y:S01]  /*5d7c0*/  IMAD.MOV.U32 R157, RZ, RZ, R8 ;  /* 0x000000ffff9d7224 */ /* 0x000fe200078e0008 */
[----:B------:R-:W4:Y:S01]  /*5d7d0*/  LDL.LU R9, [R1+0x51d4] ;  /* 0x0051d40001097983 */ /* 0x000f220000300800 */
[----:B------:R-:W-:-:S03]  /*5d7e0*/  IMAD.MOV.U32 R159, RZ, RZ, R244 ;  /* 0x000000ffff9f7224 */ /* 0x000fc600078e00f4 */
[----:B------:R-:W4:Y:S01]  /*5d7f0*/  LDL.LU R8, [R1+0x51d0] ;  /* 0x0051d00001087983 */ /* 0x000f220000300800 */
[----:B------:R-:W-:Y:S01]  /*5d800*/  IMAD.MOV.U32 R160, RZ, RZ, R245 ;  /* 0x000000ffffa07224 */ /* 0x000fe200078e00f5 */
[----:B------:R-:W-:Y:S02]  /*5d810*/  MOV R161, R246 ;  /* 0x000000f600a17202 */ /* 0x000fe40000000f00 */
[----:B------:R-:W4:Y:S01]  /*5d820*/  LDL.LU R10, [R1+0x51cc] ;  /* 0x0051cc00010a7983 */ /* 0x000f220000300800 */
[----:B------:R-:W-:-:S03]  /*5d830*/  IMAD.MOV.U32 R162, RZ, RZ, R247 ;  /* 0x000000ffffa27224 */ /* 0x000fc600078e00f7 */
[----:B------:R-:W4:Y:S01]  /*5d840*/  LDL.LU R244, [R1+0x51c8] ;  /* 0x0051c80001f47983 */ /* 0x000f220000300800 */
[----:B------:R-:W-:-:S03]  /*5d850*/  IMAD.MOV.U32 R163, RZ, RZ, R4 ;  /* 0x000000ffffa37224 */ /* 0x000fc600078e0004 */
[----:B------:R-:W4:Y:S04]  /*5d860*/  LDL.LU R245, [R1+0x51c4] ;  /* 0x0051c40001f57983 */ /* 0x000f280000300800 */
[----:B------:R-:W4:Y:S04]  /*5d870*/  LDL.LU R246, [R1+0x51c0] ;  /* 0x0051c00001f67983 */ /* 0x000f280000300800 */
[----:B------:R-:W4:Y:S04]  /*5d880*/  LDL.LU R247, [R1+0x51bc] ;  /* 0x0051bc0001f77983 */ /* 0x000f280000300800 */
[----:B------:R-:W4:Y:S01]  /*5d890*/  LDL.LU R4, [R1+0x51b8] ;  /* 0x0051b80001047983 */ /* 0x000f220000300800 */
[----:B--2---:R-:W-:Y:S01]  /*5d8a0*/  MOV R187, R11 ;  /* 0x0000000b00bb7202 */ /* 0x004fe20000000f00 */
[----:B---3--:R-:W-:-:S02]  /*5d8b0*/  IMAD.MOV.U32 R186, RZ, RZ, R7 ;  /* 0x000000ffffba7224 */ /* 0x008fc400078e0007 */
[----:B----4-:R-:W-:Y:S01]  /*5d8c0*/  IMAD.MOV.U32 R185, RZ, RZ, R5 ;  /* 0x000000ffffb97224 */ /* 0x010fe200078e0005 */
[----:B------:R-:W-:Y:S02]  /*5d8d0*/  MOV R184, R6 ;  /* 0x0000000600b87202 */ /* 0x000fe40000000f00 */
[----:B------:R-:W2:Y:S04]  /*5d8e0*/  LDL.LU R6, [R1+0x51b4] ;  /* 0x0051b40001067983 */ /* 0x000ea80000300800 */
[----:B------:R-:W3:Y:S04]  /*5d8f0*/  LDL.LU R5, [R1+0x51b0] ;  /* 0x0051b00001057983 */ /* 0x000ee80000300800 */
[----:B------:R-:W4:Y:S04]  /*5d900*/  LDL.LU R7, [R1+0x51ac] ;  /* 0x0051ac0001077983 */ /* 0x000f280000300800 */
[----:B------:R-:W4:Y:S01]  /*5d910*/  LDL.LU R11, [R1+0x51a8] ;  /* 0x0051a800010b7983 */ /* 0x000f220000300800 */
[----:B------:R-:W-:-:S02]  /*5d920*/  IMAD.MOV.U32 R189, RZ, RZ, R10 ;  /* 0x000000ffffbd7224 */ /* 0x000fc400078e000a */
[----:B------:R-:W-:Y:S01]  /*5d930*/  IMAD.MOV.U32 R188, RZ, RZ, R244 ;  /* 0x000000ffffbc7224 */ /* 0x000fe200078e00f4 */
[----:B------:R-:W-:Y:S01]  /*5d940*/  MOV R190, R8 ;  /* 0x0000000800be7202 */ /* 0x000fe20000000f00 */
[----:B------:R-:W4:Y:S01]  /*5d950*/  LDL.LU R244, [R1+0x51a4] ;  /* 0x0051a40001f47983 */ /* 0x000f220000300800 */
[----:B------:R-:W-:-:S03]  /*5d960*/  IMAD.MOV.U32 R191, RZ, RZ, R9 ;  /* 0x000000ffffbf7224 */ /* 0x000fc600078e0009 */
[----:B------:R-:W4:Y:S01]  /*5d970*/  LDL.LU R10, [R1+0x51a0] ;  /* 0x0051a000010a7983 */ /* 0x000f220000300800 */
[----:B------:R-:W-:-:S03]  /*5d980*/  IMAD.MOV.U32 R194, RZ, RZ, R246 ;  /* 0x000000ffffc27224 */ /* 0x000fc600078e00f6 */
[----:B------:R-:W4:Y:S01]  /*5d990*/  LDL.LU R8, [R1+0x519c] ;  /* 0x00519c0001087983 */ /* 0x000f220000300800 */
[----:B------:R-:W-:-:S03]  /*5d9a0*/  MOV R193, R247 ;  /* 0x000000f700c17202 */ /* 0x000fc60000000f00 */
[----:B------:R-:W4:Y:S01]  /*5d9b0*/  LDL.LU R9, [R1+0x5198] ;  /* 0x0051980001097983 */ /* 0x000f220000300800 */
[----:B------:R-:W-:-:S03]  /*5d9c0*/  IMAD.MOV.U32 R192, RZ, RZ, R4 ;  /* 0x000000ffffc07224 */ /* 0x000fc600078e0004 */
[----:B------:R-:W4:Y:S01]  /*5d9d0*/  LDL.LU R4, [R1+0x5194] ;  /* 0x0051940001047983 */ /* 0x000f220000300800 */
[----:B------:R-:W-:-:S03]  /*5d9e0*/  IMAD.MOV.U32 R195, RZ, RZ, R245 ;  /* 0x000000ffffc37224 */ /* 0x000fc600078e00f5 */
        /* <DEDUP_REMOVED lines=16> */
[----:B------:R-:W4:Y:S04]  /*5daf0*/  LDL.LU R8, [R1+0x5170] ;  /* 0x0051700001087983 */ /* 0x000f280000300800 */
        /* <DEDUP_REMOVED lines=53> */
[----:B------:R-:W4:Y:S04]  /*5de50*/  LDL.LU R245, [R1+0x5104] ;  /* 0x0051040001f57983 */ /* 0x000f280000300800 */
[----:B------:R-:W4:Y:S04]  /*5de60*/  LDL.LU R246, [R1+0x5100] ;  /* 0x0051000001f67983 */ /* 0x000f280000300800 */
[----:B------:R-:W4:Y:S01]  /*5de70*/  LDL.LU R247, [R1+0x50fc] ;  /* 0x0050fc0001f77983 */ /* 0x000f220000300800 */
[----:B------:R-:W-:-:S03]  /*5de80*/  IMAD.MOV.U32 R175, RZ, RZ, R4 ;  /* 0x000000ffffaf7224 */ /* 0x000fc600078e0004 */
[----:B------:R-:W4:Y:S01]  /*5de90*/  LDL.LU R4, [R1+0x50f8] ;  /* 0x0050f80001047983 */ /* 0x000f220000300800 */
[----:B--2---:R-:W-:Y:S01]  /*5dea0*/  MOV R235, R11 ;  /* 0x0000000b00eb7202 */ /* 0x004fe20000000f00 */
[----:B---3--:R-:W-:Y:S02]  /*5deb0*/  IMAD.MOV.U32 R234, RZ, RZ, R7 ;  /* 0x000000ffffea7224 */ /* 0x008fe400078e0007 */
[----:B----4-:R-:W-:Y:S01]  /*5dec0*/  IMAD.MOV.U32 R233, RZ, RZ, R5 ;  /* 0x000000ffffe97224 */ /* 0x010fe200078e0005 */
[----:B------:R-:W-:Y:S02]  /*5ded0*/  MOV R232, R6 ;  /* 0x0000000600e87202 */ /* 0x000fe40000000f00 */
[----:B------:R-:W2:Y:S04]  /*5dee0*/  LDL.LU R6, [R1+0x50f4] ;  /* 0x0050f40001067983 */ /* 0x000ea80000300800 */
[----:B------:R-:W3:Y:S04]  /*5def0*/  LDL.LU R5, [R1+0x50f0] ;  /* 0x0050f00001057983 */ /* 0x000ee80000300800 */
[----:B------:R-:W4:Y:S04]  /*5df00*/  LDL.LU R7, [R1+0x50ec] ;  /* 0x0050ec0001077983 */ /* 0x000f280000300800 */
[----:B------:R-:W4:Y:S01]  /*5df10*/  LDL.LU R11, [R1+0x50e8] ;  /* 0x0050e800010b7983 */ /* 0x000f220000300800 */
[----:B------:R-:W-:-:S15]  /*5df20*/  HMMA.1688.F32.TF32 R248, R236, R140, R244 ;  /* 0x0000008cecf8723c */ /* 0x000fde00000810f4 */
[----:B------:R-:W-:-:S04]  /*5df30*/  NOP ;  /* 0x0000000000007918 */ /* 0x000fc80000000000 */
[----:B------:R1:W-:Y:S04]  /*5df40*/  STL.64 [R1+0x4c18], R250 ;  /* 0x004c18fa01007387 */ /* 0x0003e80000100a00 */
[----:B------:R1:W-:Y:S02]  /*5df50*/  STL.64 [R1+0x4c10], R248 ;  /* 0x004c10f801007387 */ /* 0x0003e40000100a00 */
[----:B-1----:R-:W-:Y:S01]  /*5df60*/  MOV R250, R8 ;  /* 0x0000000800fa7202 */ /* 0x002fe20000000f00 */
[----:B------:R-:W-:Y:S02]  /*5df70*/  IMAD.MOV.U32 R251, RZ, RZ, R9 ;  /* 0x000000fffffb7224 */ /* 0x000fe400078e0009 */
[----:B------:R-:W-:Y:S02]  /*5df80*/  IMAD.MOV.U32 R248, RZ, RZ, R4 ;  /* 0x000000fffff87224 */ /* 0x000fe400078e0004 */
[----:B------:R-:W4:Y:S01]  /*5df90*/  LDL.LU R4, [R1+0x50e4] ;  /* 0x0050e40001047983 */ /* 0x000f220000300800 */
[----:B------:R-:W-:-:S03]  /*5dfa0*/  IMAD.MOV.U32 R249, RZ, RZ, R10 ;  /* 0x000000fffff97224 */ /* 0x000fc600078e000a */
[----:B------:R-:W4:Y:S04]  /*5dfb0*/  LDL.LU R10, [R1+0x50e0] ;  /* 0x0050e000010a7983 */ /* 0x000f280000300800 */
[----:B------:R-:W4:Y:S04]  /*5dfc0*/  LDL.LU R8, [R1+0x50dc] ;  /* 0x0050dc0001087983 */ /* 0x000f280000300800 */
[----:B------:R-:W4:Y:S01]  /*5dfd0*/  LDL.LU R9, [R1+0x50d8] ;  /* 0x0050d80001097983 */ /* 0x000f220000300800 */
[----:B--2---:R-:W-:Y:S02]  /*5dfe0*/  IMAD.MOV.U32 R15, RZ, RZ, R6 ;  /* 0x000000ffff0f7224 */ /* 0x004fe400078e0006 */
[----:B---3--:R-:W-:Y:S01]  /*5dff0*/  IMAD.MOV.U32 R14, RZ, RZ, R5 ;  /* 0x000000ffff0e7224 */ /* 0x008fe200078e0005 */
[----:B----4-:R-:W-:Y:S01]  /*5e000*/  MOV R13, R7 ;  /* 0x00000007000d7202 */ /* 0x010fe20000000f00 */
[----:B------:R-:W-:-:S02]  /*5e010*/  IMAD.MOV.U32 R12, RZ, RZ, R11 ;  /* 0x000000ffff0c7224 */ /* 0x000fc400078e000b */
[----:B------:R-:W2:Y:S04]  /*5e020*/  LDL.LU R11, [R1+0x50d4] ;  /* 0x0050d400010b7983 */ /* 0x000ea80000300800 */
[----:B------:R-:W3:Y:S04]  /*5e030*/  LDL.LU R7, [R1+0x50d0] ;  /* 0x0050d00001077983 */ /* 0x000ee80000300800 */
[----:B------:R-:W4:Y:S04]  /*5e040*/  LDL.LU R5, [R1+0x50cc] ;  /* 0x0050cc0001057983 */ /* 0x000f280000300800 */
[----:B------:R-:W2:Y:S01]  /*5e050*/  LDL.LU R6, [R1+0x50c8] ;  /* 0x0050c80001067983 */ /* 0x000ea20000300800 */
[----:B------:R-:W-:Y:S01]  /*5e060*/  MOV R35, R4 ;  /* 0x0000000400237202 */ /* 0x000fe20000000f00 */
[----:B------:R-:W-:Y:S01]  /*5e070*/  IMAD.MOV.U32 R34, RZ, RZ, R10 ;  /* 0x000000ffff227224 */ /* 0x000fe200078e000a */
[----:B------:R-:W-:-:S02]  /*5e080*/  MOV R32, R8 ;  /* 0x0000000800207202 */ /* 0x000fc40000000f00 */
[----:B------:R-:W2:Y:S01]  /*5e090*/  LDL.LU R8, [R1+0x50c4] ;  /* 0x0050c40001087983 */ /* 0x000ea20000300800 */
[----:B------:R-:W-:-:S03]  /*5e0a0*/  IMAD.MOV.U32 R33, RZ, RZ, R9 ;  /* 0x000000ffff217224 */ /* 0x000fc600078e0009 */
[----:B------:R-:W2:Y:S04]  /*5e0b0*/  LDL.LU R9, [R1+0x50c0] ;  /* 0x0050c00001097983 */ /* 0x000ea80000300800 */
[----:B------:R-:W2:Y:S04]  /*5e0c0*/  LDL.LU R10, [R1+0x50bc] ;  /* 0x0050bc00010a7983 */ /* 0x000ea80000300800 */
[----:B------:R-:W2:Y:S01]  /*5e0d0*/  LDL.LU R4, [R1+0x50b8] ;  /* 0x0050b80001047983 */ /* 0x000ea20000300800 */
[----:B---3--:R-:W-:Y:S01]  /*5e0e0*/  MOV R38, R7 ;  /* 0x0000000700267202 */ /* 0x008fe20000000f00 */
[----:B----4-:R-:W-:-:S02]  /*5e0f0*/  IMAD.MOV.U32 R36, RZ, RZ, R5 ;  /* 0x000000ffff247224 */ /* 0x010fc400078e0005 */
[----:B------:R-:W3:Y:S01]  /*5e100*/  LDL.LU R5, [R1+0x50b4] ;  /* 0x0050b40001057983 */ /* 0x000ee20000300800 */
[----:B--2---:R-:W-:-:S03]  /*5e110*/  IMAD.MOV.U32 R37, RZ, RZ, R6 ;  /* 0x000000ffff257224 */ /* 0x004fc600078e0006 */
[----:B------:R-:W3:Y:S04]  /*5e120*/  LDL.LU R6, [R1+0x50b0] ;  /* 0x0050b00001067983 */ /* 0x000ee80000300800 */
[----:B------:R-:W3:Y:S01]  /*5e130*/  LDL.LU R7, [R1+0x50ac] ;  /* 0x0050ac0001077983 */ /* 0x000ee20000300800 */
[----:B------:R-:W-:-:S03]  /*5e140*/  IMAD.MOV.U32 R39, RZ, RZ, R11 ;  /* 0x000000ffff277224 */ /* 0x000fc600078e000b */
[----:B------:R-:W2:Y:S04]  /*5e150*/  LDL.LU R11, [R1+0x50a8] ;  /* 0x0050a800010b7983 */ /* 0x000ea80000300800 */
[----:B------:R-:W4:Y:S04]  /*5e160*/  LDL.LU R40, [R1+0x13a0] ;  /* 0x0013a00001287983 */ /* 0x000f280000300800 */
[----:B------:R-:W4:Y:S04]  /*5e170*/  LDL.LU R41, [R1+0x13a4] ;  /* 0x0013a40001297983 */ /* 0x000f280000300800 */
[----:B------:R-:W4:Y:S04]  /*5e180*/  LDL.LU R42, [R1+0x13a8] ;  /* 0x0013a800012a7983 */ /* 0x000f280000300800 */
[----:B------:R-:W4:Y:S01]  /*5e190*/  LDL.LU R43, [R1+0x13ac] ;  /* 0x0013ac00012b7983 */ /* 0x000f220000300800 */
[C---:B---3--:R-:W-:Y:S03]  /*5e1a0*/  HMMA.1688.F32.TF32 R244, R236.reuse, R144, R4 ;  /* 0x00000090ecf4723c */ /* 0x048fe60000081004 */
[----:B------:R-:W-:Y:S04]  /*5e1b0*/  LDS R4, [R243+UR10+0x10580] ;  /* 0x0105800af3047984 */ /* 0x000fe80008000800 */
[----:B------:R-:W-:Y:S01]  /*5e1c0*/  LDS R6, [R243+UR10+0x12580] ;  /* 0x0125800af3067984 */ /* 0x000fe20008000800 */
[----:B--2---:R-:W-:Y:S03]  /*5e1d0*/  HMMA.1688.F32.TF32 R236, R236, R148, R8 ;  /* 0x00000094ecec723c */ /* 0x004fe60000081008 */
[----:B------:R-:W-:Y:S04]  /*5e1e0*/  LDS R8, [R240+UR10+0x10500] ;  /* 0x0105000af0087984 */ /* 0x000fe80008000800 */
[----:B------:R-:W-:Y:S04]  /*5e1f0*/  LDS R10, [R240+UR10+0x12500] ;  /* 0x0125000af00a7984 */ /* 0x000fe80008000800 */
[----:B------:R-:W-:Y:S04]  /*5e200*/  LDS R9, [R242+UR10+0x10500] ;  /* 0x0105000af2097984 */ /* 0x000fe80008000800 */
[----:B------:R-:W-:Y:S04]  /*5e210*/  STL.64 [R1+0x4c28], R246 ;  /* 0x004c28f601007387 */ /* 0x000fe80000100a00 */
[----:B------:R1:W-:Y:S04]  /*5e220*/  STL.64 [R1+0x4c20], R244 ;  /* 0x004c20f401007387 */ /* 0x0003e80000100a00 */
[----:B------:R-:W4:Y:S01]  /*5e230*/  LDS R11, [R242+UR10+0x12500] ;  /* 0x0125000af20b7984 */ /* 0x000f220008000800 */
[C---:B------:R-:W-:Y:S03]  /*5e240*/  HMMA.1688.F32.TF32 R172, R224.reuse, R120, R172 ;  /* 0x00000078e0ac723c */ /* 0x040fe600000810ac */
[----:B------:R-:W-:Y:S04]  /*5e250*/  LDS R5, [R252+UR10+0x10580] ;  /* 0x0105800afc057984 */ /* 0x000fe80008000800 */
[----:B-1----:R-:W2:Y:S04]  /*5e260*/  LDL.LU R244, [R1+0x1350] ;  /* 0x0013500001f47983 */ /* 0x002ea80000300800 */
[----:B------:R-:W2:Y:S04]  /*5e270*/  LDL.LU R245, [R1+0x1354] ;  /* 0x0013540001f57983 */ /* 0x000ea80000300800 */
[----:B------:R-:W2:Y:S04]  /*5e280*/  LDL.LU R246, [R1+0x1358] ;  /* 0x0013580001f67983 */ /* 0x000ea80000300800 */
[----:B------:R-:W2:Y:S04]  /*5e290*/  LDL.LU R247, [R1+0x135c] ;  /* 0x00135c0001f77983 */ /* 0x000ea80000300800 */
[----:B------:R-:W-:Y:S04]  /*5e2a0*/  STL.64 [R1+0x4c38], R238 ;  /* 0x004c38ee01007387 */ /* 0x000fe80000100a00 */
[----:B------:R1:W-:Y:S01]  /*5e2b0*/  STL.64 [R1+0x4c30], R236 ;  /* 0x004c30ec01007387 */ /* 0x0003e20000100a00 */
[----:B------:R-:W-:Y:S03]  /*5e2c0*/  HMMA.1688.F32.TF32 R168, R224, R124, R168 ;  /* 0x0000007ce0a8723c */ /* 0x000fe600000810a8 */
[----:B------:R-:W3:Y:S04]  /*5e2d0*/  LDS R7, [R252+UR10+0x12580] ;  /* 0x0125800afc077984 */ /* 0x000ee80008000800 */
[----:B-1----:R-:W3:Y:S04]  /*5e2e0*/  LDL.LU R236, [R1+0x1360] ;  /* 0x0013600001ec7983 */ /* 0x002ee80000300800 */
[----:B------:R-:W3:Y:S04]  /*5e2f0*/  LDL.LU R237, [R1+0x1364] ;  /* 0x0013640001ed7983 */ /* 0x000ee80000300800 */
[----:B------:R-:W3:Y:S04]  /*5e300*/  LDL.LU R238, [R1+0x1368] ;  /* 0x0013680001ee7983 */ /* 0x000ee80000300800 */
[----:B------:R-:W3:Y:S01]  /*5e310*/  LDL.LU R239, [R1+0x136c] ;  /* 0x00136c0001ef7983 */ /* 0x000ee20000300800 */
[C---:B----4-:R-:W-:Y:S08]  /*5e320*/  HMMA.1688.F32.TF32 R40, R8.reuse, R120, R40 ;  /* 0x000000780828723c */ /* 0x050ff00000081028 */
[C---:B------:R-:W-:Y:S08]  /*5e330*/  HMMA.1688.F32.TF32 R36, R8.reuse, R124, R36 ;  /* 0x0000007c0824723c */ /* 0x040ff00000081024 */
[C---:B------:R-:W-:Y:S08]  /*5e340*/  HMMA.1688.F32.TF32 R32, R8.reuse, R128, R32 ;  /* 0x000000800820723c */ /* 0x040ff00000081020 */
[----:B------:R-:W-:Y:S01]  /*5e350*/  HMMA.1688.F32.TF32 R12, R8, R132, R12 ;  /* 0x00000084080c723c */ /* 0x000fe2000008100c */
[----:B------:R-:W-:Y:S04]  /*5e360*/  STL.64 [R1+0xc70], R40 ;  /* 0x000c702801007387 */ /* 0x000fe80000100a00 */
[----:B------:R1:W-:Y:S04]  /*5e370*/  STL.64 [R1+0xc78], R42 ;  /* 0x000c782a01007387 */ /* 0x0003e80000100a00 */
[----:B-1----:R-:W4:Y:S04]  /*5e380*/  LDL.LU.64 R42, [R1+0x50a0] ;  /* 0x0050a000012a7983 */ /* 0x002f280000300a00 */
[----:B------:R-:W4:Y:S04]  /*5e390*/  LDL.LU.64 R40, [R1+0x5098] ;  /* 0x0050980001287983 */ /* 0x000f280000300a00 */
        /* <DEDUP_REMOVED lines=11> */
[----:B------:R-:W4:Y:S01]  /*5e450*/  LDL.LU.64 R12, [R1+0x5068] ;  /* 0x00506800010c7983 */ /* 0x000f220000300a00 */
[C---:B------:R-:W-:Y:S08]  /*5e460*/  HMMA.1688.F32.TF32 R160, R228.reuse, R136, R160 ;  /* 0x00000088e4a0723c */ /* 0x040ff000000810a0 */
[-C--:B------:R-:W-:Y:S08]  /*5e470*/  HMMA.1688.F32.TF32 R156, R228, R140.reuse, R156 ;  /* 0x0000008ce49c723c */ /* 0x080ff0000008109c */
[C---:B--2---:R-:W-:Y:S08]  /*5e480*/  HMMA.1688.F32.TF32 R244, R8.reuse, R140, R244 ;  /* 0x0000008c08f4723c */ /* 0x044ff000000810f4 */
[----:B---3--:R-:W-:-:S15]  /*5e490*/  HMMA.1688.F32.TF32 R236, R8, R136, R236 ;  /* 0x0000008808ec723c */ /* 0x008fde00000810ec */
[----:B------:R-:W-:-:S04]  /*5e4a0*/  NOP ;  /* 0x0000000000007918 */ /* 0x000fc80000000000 */
[----:B------:R-:W-:Y:S04]  /*5e4b0*/  STL.64 [R1+0xc30], R236 ;  /* 0x000c30ec01007387 */ /* 0x000fe80000100a00 */
[----:B------:R1:W-:Y:S02]  /*5e4c0*/  STL.64 [R1+0xc38], R238 ;  /* 0x000c38ee01007387 */ /* 0x0003e40000100a00 */
[C---:B-1----:R-:W-:Y:S08]  /*5e4d0*/  HMMA.1688.F32.TF32 R236, R8.reuse, R144, R248 ;  /* 0x0000009008ec723c */ /* 0x042ff000000810f8 */
[----:B------:R-:W-:Y:S01]  /*5e4e0*/  HMMA.1688.F32.TF32 R8, R8, R148, R232 ;  /* 0x000000940808723c */ /* 0x000fe200000810e8 */
[----:B------:R-:W-:Y:S04]  /*5e4f0*/  STL.64 [R1+0xc20], R244 ;  /* 0x000c20f401007387 */ /* 0x000fe80000100a00 */
[----:B------:R-:W-:Y:S06]  /*5e500*/  STL.64 [R1+0xc28], R246 ;  /* 0x000c28f601007387 */ /* 0x000fec0000100a00 */
[----:B------:R-:W-:Y:S04]  /*5e510*/  STL.64 [R1+0xc10], R236 ;  /* 0x000c10ec01007387 */ /* 0x000fe80000100a00 */
[----:B------:R-:W-:Y:S04]  /*5e520*/  STL.64 [R1+0xc18], R238 ;  /* 0x000c18ee01007387 */ /* 0x000fe80000100a00 */
        /* <DEDUP_REMOVED lines=11> */
[C---:B-1----:R-:W-:Y:S02]  /*5e5e0*/  HMMA.1688.F32.TF32 R8, R224.reuse, R140, R208 ;  /* 0x0000008ce008723c */ /* 0x042fe400000810d0 */
[----:B------:R-:W-:Y:S04]  /*5e5f0*/  STL.64 [R1+0xa60], R172 ;  /* 0x000a60ac01007387 */ /* 0x000fe80000100a00 */
[----:B------:R1:W-:Y:S05]  /*5e600*/  STL.64 [R1+0xa68], R174 ;  /* 0x000a68ae01007387 */ /* 0x0003ea0000100a00 */
[----:B------:R-:W-:Y:S04]  /*5e610*/  STL.64 [R1+0xa50], R168 ;  /* 0x000a50a801007387 */ /* 0x000fe80000100a00 */
[----:B------:R2:W-:Y:S01]  /*5e620*/  STL.64 [R1+0xa58], R170 ;  /* 0x000a58aa01007387 */ /* 0x0005e20000100a00 */
[C---:B-1----:R-:W-:Y:S03]  /*5e630*/  HMMA.1688.F32.TF32 R172, R224.reuse, R144, R204 ;  /* 0x00000090e0ac723c */ /* 0x042fe600000810cc */
[----:B------:R-:W-:Y:S04]  /*5e640*/  STL.64 [R1+0xa40], R8 ;  /* 0x000a400801007387 */ /* 0x000fe80000100a00 */
[----:B------:R1:W-:Y:S01]  /*5e650*/  STL.64 [R1+0xa48], R10 ;  /* 0x000a480a01007387 */ /* 0x0003e20000100a00 */
[----:B--2---:R-:W-:Y:S08]  /*5e660*/  HMMA.1688.F32.TF32 R168, R224, R148, R200 ;  /* 0x00000094e0a8723c */ /* 0x004ff000000810c8 */
[C---:B-1----:R-:W-:Y:S03]  /*5e670*/  HMMA.1688.F32.TF32 R8, R228.reuse, R120, R196 ;  /* 0x00000078e408723c */ /* 0x042fe600000810c4 */
[----:B------:R-:W-:Y:S04]  /*5e680*/  STL.64 [R1+0xa30], R172 ;  /* 0x000a30ac01007387 */ /* 0x000fe80000100a00 */
[----:B------:R1:W-:Y:S04]  /*5e690*/  STL.64 [R1+0xa38], R174 ;  /* 0x000a38ae01007387 */ /* 0x0003e80000100a00 */
[----:B------:R-:W-:Y:S04]  /*5e6a0*/  STL.64 [R1+0x8a0], R168 ;  /* 0x0008a0a801007387 */ /* 0x000fe80000100a00 */
[----:B------:R2:W-:Y:S01]  /*5e6b0*/  STL.64 [R1+0x8a8], R170 ;  /* 0x0008a8aa01007387 */ /* 0x0005e20000100a00 */
[----:B-1----:R-:W-:Y:S01]  /*5e6c0*/  HMMA.1688.F32.TF32 R172, R228, R124, R192 ;  /* 0x0000007ce4ac723c */ /* 0x002fe200000810c0 */
[----:B----4-:R-:W-:-:S02]  /*5e6d0*/  IMAD.MOV.U32 R204, RZ, RZ, R35 ;  /* 0x000000ffffcc7224 */ /* 0x010fc400078e0023 */
[----:B------:R-:W-:Y:S04]  /*5e6e0*/  STL.64 [R1+0x890], R8 ;  /* 0x0008900801007387 */ /* 0x000fe80000100a00 */
[----:B------:R1:W-:Y:S01]  /*5e6f0*/  STL.64 [R1+0x898], R10 ;  /* 0x0008980a01007387 */ /* 0x0003e20000100a00 */
[C---:B--2---:R-:W-:Y:S01]  /*5e700*/  HMMA.1688.F32.TF32 R168, R228.reuse, R128, R188 ;  /* 0x00000080e4a8723c */ /* 0x044fe200000810bc */
[----:B------:R-:W-:Y:S01]  /*5e710*/  IMAD.MOV.U32 R205, RZ, RZ, R15 ;  /* 0x000000ffffcd7224 */ /* 0x000fe200078e000f */
[----:B------:R-:W-:Y:S01]  /*5e720*/  MOV R206, R14 ;  /* 0x0000000e00ce7202 */ /* 0x000fe20000000f00 */
[----:B------:R-:W-:Y:S01]  /*5e730*/  IMAD.MOV.U32 R207, RZ, RZ, R13 ;  /* 0x000000ffffcf7224 */ /* 0x000fe200078e000d */
[----:B------:R-:W-:Y:S04]  /*5e740*/  LDS R224, [R243+UR10+0x10600] ;  /* 0x0106000af3e07984 */ /* 0x000fe80008000800 */
[----:B------:R-:W-:Y:S01]  /*5e750*/  LDS R226, [R243+UR10+0x12600] ;  /* 0x0126000af3e27984 */ /* 0x000fe20008000800 */
[C---:B-1----:R-:W-:Y:S03]  /*5e760*/  HMMA.1688.F32.TF32 R8, R228.reuse, R132, R184 ;  /* 0x00000084e408723c */ /* 0x042fe600000810b8 */
[----:B------:R-:W-:Y:S04]  /*5e770*/  STL.64 [R1+0x880], R172 ;  /* 0x000880ac01007387 */ /* 0x000fe80000100a00 */
[----:B------:R-:W-:Y:S04]  /*5e780*/  STL.64 [R1+0x888], R174 ;  /* 0x000888ae01007387 */ /* 0x000fe80000100a00 */
[----:B------:R-:W-:Y:S04]  /*5e790*/  STL.64 [R1+0x870], R168 ;  /* 0x000870a801007387 */ /* 0x000fe80000100a00 */
[----:B------:R-:W-:Y:S04]  /*5e7a0*/  STL.64 [R1+0x878], R170 ;  /* 0x000878aa01007387 */ /* 0x000fe80000100a00 */
[----:B------:R-:W-:Y:S04]  /*5e7b0*/  LDS R225, [R252+UR10+0x10600] ;  /* 0x0106000afce17984 */ /* 0x000fe80008000800 */
[----:B------:R-:W-:Y:S04]  /*5e7c0*/  STL.64 [R1+0x860], R8 ;  /* 0x0008600801007387 */ /* 0x000fe80000100a00 */
[----:B------:R1:W-:Y:S04]  /*5e7d0*/  STL.64 [R1+0x868], R10 ;  /* 0x0008680a01007387 */ /* 0x0003e80000100a00 */
[----:B------:R-:W-:Y:S01]  /*5e7e0*/  LDS R227, [R252+UR10+0x12600] ;  /* 0x0126000afce37984 */ /* 0x000fe20008000800 */
[----:B-1----:R-:W-:Y:S03]  /*5e7f0*/  HMMA.1688.F32.TF32 R8, R228, R144, R152 ;  /* 0x00000090e408723c */ /* 0x002fe60000081098 */
[----:B------:R-:W-:Y:S01]  /*5e800*/  STL.64 [R1+0x850], R160 ;  /* 0x000850a001007387 */ /* 0x000fe20000100a00 */
[----:B------:R-:W-:-:S03]  /*5e810*/  IMAD.MOV.U32 R152, RZ, RZ, R16 ;  /* 0x000000ffff987224 */ /* 0x000fc600078e0010 */
[----:B------:R-:W-:Y:S04]  /*5e820*/  STL.64 [R1+0x858], R162 ;  /* 0x000858a201007387 */ /* 0x000fe80000100a00 */
[----:B------:R1:W-:Y:S01]  /*5e830*/  STL.64 [R1+0x840], R156 ;  /* 0x0008409c01007387 */ /* 0x0003e20000100a00 */
[----:B------:R-:W-:-:S03]  /*5e840*/  MOV R153, R17 ;  /* 0x0000001100997202 */ /* 0x000fc60000000f00 */
[----:B------:R2:W-:Y:S01]  /*5e850*/  STL.64 [R1+0x848], R158 ;  /* 0x0008489e01007387 */ /* 0x0005e20000100a00 */
[----:B------:R-:W-:-:S03]  /*5e860*/  IMAD.MOV.U32 R154, RZ, RZ, R18 ;  /* 0x000000ffff9a7224 */ /* 0x000fc600078e0012 */
[----:B------:R-:W3:Y:S01]  /*5e870*/  LDL.LU R16, [R1+0x5060] ;  /* 0x0050600001107983 */ /* 0x000ee20000300800 */
[----:B------:R-:W-:-:S03]  /*5e880*/  IMAD.MOV.U32 R155, RZ, RZ, R19 ;  /* 0x000000ffff9b7224 */ /* 0x000fc600078e0013 */
[----:B------:R-:W-:Y:S04]  /*5e890*/  STL.64 [R1+0x830], R8 ;  /* 0x0008300801007387 */ /* 0x000fe80000100a00 */
[----:B------:R-:W-:Y:S04]  /*5e8a0*/  STL.64 [R1+0x838], R10 ;  /* 0x0008380a01007387 */ /* 0x000fe80000100a00 */
[----:B------:R-:W4:Y:S04]  /*5e8b0*/  LDL.LU R17, [R1+0x505c] ;  /* 0x00505c0001117983 */ /* 0x000f280000300800 */
[----:B------:R-:W4:Y:S04]  /*5e8c0*/  LDL.LU R18, [R1+0x5058] ;  /* 0x0050580001127983 */ /* 0x000f280000300800 */
[----:B------:R-:W4:Y:S01]  /*5e8d0*/  LDL.LU R19, [R1+0x5054] ;  /* 0x0050540001137983 */ /* 0x000f220000300800 */
[----:B-1----:R-:W-:Y:S01]  /*5e8e0*/  MOV R156, R20 ;  /* 0x00000014009c7202 */ /* 0x002fe20000000f00 */
[----:B------:R-:W-:-:S02]  /*5e8f0*/  IMAD.MOV.U32 R157, RZ, RZ, R21 ;  /* 0x000000ffff9d7224 */ /* 0x000fc400078e0015 */
[----:B------:R-:W4:Y:S01]  /*5e900*/  LDL.LU R20, [R1+0x5050] ;  /* 0x0050500001147983 */ /* 0x000f220000300800 */
[----:B--2---:R-:W-:Y:S01]  /*5e910*/  IMAD.MOV.U32 R158, RZ, RZ, R22 ;  /* 0x000000ffff9e7224 */ /* 0x004fe200078e0016 */
[----:B------:R-:W-:Y:S02]  /*5e920*/  MOV R159, R23 ;  /* 0x00000017009f7202 */ /* 0x000fe40000000f00 */
        /* <DEDUP_REMOVED lines=58> */
[----:B------:R-:W1:Y:S01]  /*5ecd0*/  LDS R11, [R242+UR10+0x12600] ;  /* 0x0126000af20b7984 */ /* 0x000e620008000800 */
[----:B---3--:R-:W-:-:S02]  /*5ece0*/  IMAD.MOV.U32 R211, RZ, RZ, R16 ;  /* 0x000000ffffd37224 */ /* 0x008fc400078e0010 */
[----:B----4-:R-:W-:Y:S01]  /*5ecf0*/  IMAD.MOV.U32 R210, RZ, RZ, R17 ;  /* 0x000000ffffd27224 */ /* 0x010fe200078e0011 */
[----:B------:R-:W-:Y:S01]  /*5ed00*/  MOV R209, R18 ;  /* 0x0000001200d17202 */ /* 0x000fe20000000f00 */
[----:B------:R-:W-:Y:S02]  /*5ed10*/  IMAD.MOV.U32 R208, RZ, RZ, R19 ;  /* 0x000000ffffd07224 */ /* 0x000fe400078e0013 */
[----:B------:R-:W3:Y:S04]  /*5ed20*/  LDL.LU R19, [R1+0x4fd0] ;  /* 0x004fd00001137983 */ /* 0x000ee80000300800 */
[----:B------:R-:W4:Y:S04]  /*5ed30*/  LDL.LU R18, [R1+0x4fcc] ;  /* 0x004fcc0001127983 */ /* 0x000f280000300800 */
[----:B------:R-:W4:Y:S04]  /*5ed40*/  LDL.LU R17, [R1+0x4fc8] ;  /* 0x004fc80001117983 */ /* 0x000f280000300800 */
[----:B------:R-:W4:Y:S01]  /*5ed50*/  LDL.LU R16, [R1+0x4fc4] ;  /* 0x004fc40001107983 */ /* 0x000f220000300800 */
[----:B--2---:R-:W-:Y:S01]  /*5ed60*/  IMAD.MOV.U32 R213, RZ, RZ, R22 ;  /* 0x000000ffffd57224 */ /* 0x004fe200078e0016 */
[----:B------:R-:W-:Y:S01]  /*5ed70*/  MOV R212, R23 ;  /* 0x0000001700d47202 */ /* 0x000fe20000000f00 */
[----:B------:R-:W-:Y:S01]  /*5ed80*/  IMAD.MOV.U32 R214, RZ, RZ, R21 ;  /* 0x000000ffffd67224 */ /* 0x000fe200078e0015 */
[----:B------:R-:W2:Y:S01]  /*5ed90*/  LDL.LU R23, [R1+0x4fc0] ;  /* 0x004fc00001177983 */ /* 0x000ea20000300800 */
[----:B------:R-:W-:-:S03]  /*5eda0*/  MOV R215, R20 ;  /* 0x0000001400d77202 */ /* 0x000fc60000000f00 */
[----:B------:R-:W2:Y:S04]  /*5edb0*/  LDL.LU R22, [R1+0x4fbc] ;  /* 0x004fbc0001167983 */ /* 0x000ea80000300800 */
[----:B------:R-:W2:Y:S01]  /*5edc0*/  LDL.LU R21, [R1+0x4fb8] ;  /* 0x004fb80001157983 */ /* 0x000ea20000300800 */
[----:B------:R-:W-:Y:S01]  /*5edd0*/  MOV R218, R25 ;  /* 0x0000001900da7202 */ /* 0x000fe20000000f00 */
[----:B------:R-:W-:Y:S02]  /*5ede0*/  IMAD.MOV.U32 R217, RZ, RZ, R26 ;  /* 0x000000ffffd97224 */ /* 0x000fe400078e001a */
[----:B------:R-:W2:Y:S01]  /*5edf0*/  LDL.LU R20, [R1+0x4fb4] ;  /* 0x004fb40001147983 */ /* 0x000ea20000300800 */
[----:B------:R-:W-:-:S03]  /*5ee00*/  IMAD.MOV.U32 R216, RZ, RZ, R27 ;  /* 0x000000ffffd87224 */ /* 0x000fc600078e001b */
[----:B------:R-:W2:Y:S01]  /*5ee10*/  LDL.LU R27, [R1+0x4fb0] ;  /* 0x004fb000011b7983 */ /* 0x000ea20000300800 */
[----:B------:R-:W-:-:S03]  /*5ee20*/  IMAD.MOV.U32 R219, RZ, RZ, R24 ;  /* 0x000000ffffdb7224 */ /* 0x000fc600078e0018 */
[----:B------:R-:W2:Y:S04]  /*5ee30*/  LDL.LU R26, [R1+0x4fac] ;  /* 0x004fac00011a7983 */ /* 0x000ea80000300800 */
[----:B------:R-:W2:Y:S01]  /*5ee40*/  LDL.LU R25, [R1+0x4fa8] ;  /* 0x004fa80001197983 */ /* 0x000ea20000300800 */
[----:B------:R-:W-:Y:S01]  /*5ee50*/  IMAD.MOV.U32 R222, RZ, RZ, R29 ;  /* 0x000000ffffde7224 */ /* 0x000fe200078e001d */
[----:B------:R-:W-:Y:S02]  /*5ee60*/  MOV R221, R30 ;  /* 0x0000001e00dd7202 */ /* 0x000fe40000000f00 */
[----:B------:R-:W2:Y:S01]  /*5ee70*/  LDL.LU R24, [R1+0x4fa4] ;  /* 0x004fa40001187983 */ /* 0x000ea20000300800 */
[----:B------:R-:W-:-:S03]  /*5ee80*/  IMAD.MOV.U32 R220, RZ, RZ, R31 ;  /* 0x000000ffffdc7224 */ /* 0x000fc600078e001f */
[----:B------:R-:W2:Y:S01]  /*5ee90*/  LDL.LU R31, [R1+0x4fa0] ;  /* 0x004fa000011f7983 */ /* 0x000ea20000300800 */
[----:B------:R-:W-:-:S03]  /*5eea0*/  IMAD.MOV.U32 R223, RZ, RZ, R28 ;  /* 0x000000ffffdf7224 */ /* 0x000fc600078e001c */
[----:B------:R-:W2:Y:S04]  /*5eeb0*/  LDL.LU R30, [R1+0x4f9c] ;  /* 0x004f9c00011e7983 */ /* 0x000ea80000300800 */
[----:B------:R-:W2:Y:S01]  /*5eec0*/  LDL.LU R29, [R1+0x4f98] ;  /* 0x004f9800011d7983 */ /* 0x000ea20000300800 */
[----:B------:R-:W-:Y:S02]  /*5eed0*/  IMAD.MOV.U32 R170, RZ, RZ, R46 ;  /* 0x000000ffffaa7224 */ /* 0x000fe400078e002e */
[----:B------:R-:W-:Y:S01]  /*5eee0*/  IMAD.MOV.U32 R169, RZ, RZ, R45 ;  /* 0x000000ffffa97224 */ /* 0x000fe200078e002d */
[----:B------:R-:W2:Y:S01]  /*5eef0*/  LDL.LU R28, [R1+0x4f94] ;  /* 0x004f9400011c7983 */ /* 0x000ea20000300800 */
[----:B------:R-:W-:-:S03]  /*5ef00*/  MOV R168, R44 ;  /* 0x0000002c00a87202 */ /* 0x000fc60000000f00 */
        /* <DEDUP_REMOVED lines=35> */
[----:B------:R-:W2:Y:S04]  /*5f140*/  LDL.LU R15, [R1+0x4f48] ;  /* 0x004f4800010f7983 */ /* 0x000ea80000300800 */
[----:B------:R-:W2:Y:S01]  /*5f150*/  LDL.LU R35, [R1+0x4f44] ;  /* 0x004f440001237983 */ /* 0x000ea20000300800 */
[----:B---3--:R-:W-:Y:S02]  /*5f160*/  IMAD.MOV.U32 R239, RZ, RZ, R19 ;  /* 0x000000ffffef7224 */ /* 0x008fe400078e0013 */
[----:B----4-:R-:W-:Y:S01]  /*5f170*/  IMAD.MOV.U32 R238, RZ, RZ, R18 ;  /* 0x000000ffffee7224 */ /* 0x010fe200078e0012 */
[----:B------:R-:W-:Y:S01]  /*5f180*/  MOV R237, R17 ;  /* 0x0000001100ed7202 */ /* 0x000fe20000000f00 */
[----:B------:R-:W-:-:S02]  /*5f190*/  IMAD.MOV.U32 R236, RZ, RZ, R16 ;  /* 0x000000ffffec7224 */ /* 0x000fc400078e0010 */
[----:B------:R-:W3:Y:S04]  /*5f1a0*/  LDL.LU R16, [R1+0x4f40] ;  /* 0x004f400001107983 */ /* 0x000ee80000300800 */
[----:B------:R-:W3:Y:S04]  /*5f1b0*/  LDL.LU R17, [R1+0x4f3c] ;  /* 0x004f3c0001117983 */ /* 0x000ee80000300800 */
[----:B------:R-:W3:Y:S04]  /*5f1c0*/  LDL.LU R18, [R1+0x4f38] ;  /* 0x004f380001127983 */ /* 0x000ee80000300800 */
[----:B------:R-:W3:Y:S01]  /*5f1d0*/  LDL.LU R19, [R1+0x4f34] ;  /* 0x004f340001137983 */ /* 0x000ee20000300800 */
[----:B--2---:R-:W-:Y:S03]  /*5f1e0*/  HMMA.1688.F32.TF32 R12, R228, R148, R12 ;  /* 0x00000094e40c723c */ /* 0x004fe6000008100c */
[----:B------:R-:W-:Y:S04]  /*5f1f0*/  LDS R228, [R240+UR10+0x10680] ;  /* 0x0106800af0e47984 */ /* 0x000fe80008000800 */
[----:B------:R-:W-:Y:S01]  /*5f200*/  LDS R230, [R240+UR10+0x12680] ;  /* 0x0126800af0e67984 */ /* 0x000fe20008000800 */
[----:B------:R-:W-:Y:S03]  /*5f210*/  HMMA.1688.F32.TF32 R32, R4, R136, R32 ;  /* 0x000000880420723c */ /* 0x000fe60000081020 */
[----:B------:R-:W-:Y:S04]  /*5f220*/  LDS R229, [R242+UR10+0x10680] ;  /* 0x0106800af2e57984 */ /* 0x000fe80008000800 */
[----:B------:R-:W2:Y:S04]  /*5f230*/  LDS R231, [R242+UR10+0x12680] ;  /* 0x0126800af2e77984 */ /* 0x000ea80008000800 */
[----:B------:R4:W-:Y:S04]  /*5f240*/  STL.64 [R1+0x4bf8], R14 ;  /* 0x004bf80e01007387 */ /* 0x0009e80000100a00 */
[----:B------:R1:W-:Y:S01]  /*5f250*/  STL.64 [R1+0x4bf0], R12 ;  /* 0x004bf00c01007387 */ /* 0x0003e20000100a00 */
[----:B----4-:R-:W-:Y:S01]  /*5f260*/  IMAD.MOV.U32 R14, RZ, RZ, R22 ;  /* 0x000000ffff0e7224 */ /* 0x010fe200078e0016 */
[----:B------:R-:W-:-:S02]  /*5f270*/  MOV R15, R23 ;  /* 0x00000017000f7202 */ /* 0x000fc40000000f00 */
[----:B-1----:R-:W-:Y:S01]  /*5f280*/  MOV R12, R20 ;  /* 0x00000014000c7202 */ /* 0x002fe20000000f00 */
[----:B------:R-:W-:Y:S01]  /*5f290*/  IMAD.MOV.U32 R13, RZ, RZ, R21 ;  /* 0x000000ffff0d7224 */ /* 0x000fe200078e0015 */
[----:B------:R-:W4:Y:S04]  /*5f2a0*/  LDL.LU R20, [R1+0x4f30] ;  /* 0x004f300001147983 */ /* 0x000f280000300800 */
[----:B------:R-:W4:Y:S04]  /*5f2b0*/  LDL.LU R21, [R1+0x4f2c] ;  /* 0x004f2c0001157983 */ /* 0x000f280000300800 */
[----:B------:R-:W4:Y:S04]  /*5f2c0*/  LDL.LU R22, [R1+0x4f28] ;  /* 0x004f280001167983 */ /* 0x000f280000300800 */
[----:B------:R-:W4:Y:S01]  /*5f2d0*/  LDL.LU R23, [R1+0x4f24] ;  /* 0x004f240001177983 */ /* 0x000f220000300800 */
[----:B---3--:R-:W-:-:S15]  /*5f2e0*/  HMMA.1688.F32.TF32 R16, R4, R120, R16 ;  /* 0x000000780410723c */ /* 0x008fde0000081010 */
[----:B------:R-:W-:-:S04]  /*5f2f0*/  NOP ;  /* 0x0000000000007918 */ /* 0x000fc80000000000 */
[----:B------:R1:W-:Y:S04]  /*5f300*/  STL.64 [R1+0x4c08], R18 ;  /* 0x004c081201007387 */ /* 0x0003e80000100a00 */
[----:B------:R3:W-:Y:S01]  /*5f310*/  STL.64 [R1+0x4c00], R16 ;  /* 0x004c001001007387 */ /* 0x0007e20000100a00 */
[----:B-1----:R-:W-:Y:S01]  /*5f320*/  MOV R18, R26 ;  /* 0x0000001a00127202 */ /* 0x002fe20000000f00 */
[----:B------:R-:W-:Y:S02]  /*5f330*/  IMAD.MOV.U32 R19, RZ, RZ, R27 ;  /* 0x000000ffff137224 */ /* 0x000fe400078e001b */
[----:B---3--:R-:W-:Y:S02]  /*5f340*/  IMAD.MOV.U32 R16, RZ, RZ, R24 ;  /* 0x000000ffff107224 */ /* 0x008fe400078e0018 */
[----:B------:R-:W3:Y:S01]  /*5f350*/  LDL.LU R24, [R1+0x4f20] ;  /* 0x004f200001187983 */ /* 0x000ee20000300800 */
[----:B------:R-:W-:-:S03]  /*5f360*/  IMAD.MOV.U32 R17, RZ, RZ, R25 ;  /* 0x000000ffff117224 */ /* 0x000fc600078e0019 */
[----:B------:R-:W3:Y:S04]  /*5f370*/  LDL.LU R25, [R1+0x4f1c] ;  /* 0x004f1c0001197983 */ /* 0x000ee80000300800 */
[----:B------:R-:W3:Y:S04]  /*5f380*/  LDL.LU R26, [R1+0x4f18] ;  /* 0x004f1800011a7983 */ /* 0x000ee80000300800 */
[----:B------:R-:W3:Y:S01]  /*5f390*/  LDL.LU R27, [R1+0x4f14] ;  /* 0x004f1400011b7983 */ /* 0x000ee20000300800 */
[----:B----4-:R-:W-:-:S15]  /*5f3a0*/  HMMA.1688.F32.TF32 R20, R4, R124, R20 ;  /* 0x0000007c0414723c */ /* 0x010fde0000081014 */
[----:B------:R-:W-:-:S04]  /*5f3b0*/  NOP ;  /* 0x0000000000007918 */ /* 0x000fc80000000000 */
[----:B------:R1:W-:Y:S04]  /*5f3c0*/  STL.64 [R1+0x4c48], R22 ;  /* 0x004c481601007387 */ /* 0x0003e80000100a00 */
[----:B------:R4:W-:Y:S01]  /*5f3d0*/  STL.64 [R1+0x4c40], R20 ;  /* 0x004c401401007387 */ /* 0x0009e20000100a00 */
[----:B-1----:R-:W-:Y:S02]  /*5f3e0*/  IMAD.MOV.U32 R22, RZ, RZ, R30 ;  /* 0x000000ffff167224 */ /* 0x002fe400078e001e */
[----:B----4-:R-:W-:Y:S01]  /*5f3f0*/  IMAD.MOV.U32 R20, RZ, RZ, R28 ;  /* 0x000000ffff147224 */ /* 0x010fe200078e001c */
[----:B------:R-:W-:Y:S01]  /*5f400*/  MOV R21, R29 ;  /* 0x0000001d00157202 */ /* 0x000fe20000000f00 */
[----:B------:R-:W4:Y:S01]  /*5f410*/  LDL.LU R28, [R1+0x4f10] ;  /* 0x004f1000011c7983 */ /* 0x000f220000300800 */
[----:B------:R-:W-:-:S03]  /*5f420*/  IMAD.MOV.U32 R23, RZ, RZ, R31 ;  /* 0x000000ffff177224 */ /* 0x000fc600078e001f */
[----:B------:R-:W4:Y:S04]  /*5f430*/  LDL.LU R29, [R1+0x4f0c] ;  /* 0x004f0c00011d7983 */ /* 0x000f280000300800 */
[----:B------:R-:W4:Y:S04]  /*5f440*/  LDL.LU R30, [R1+0x4f08] ;  /* 0x004f0800011e7983 */ /* 0x000f280000300800 */
[----:B------:R-:W4:Y:S01]  /*5f450*/  LDL.LU R31, [R1+0x4f04] ;  /* 0x004f0400011f7983 */ /* 0x000f220000300800 */
[----:B---3--:R-:W-:-:S15]  /*5f460*/  HMMA.1688.F32.TF32 R24, R4, R128, R24 ;  /* 0x000000800418723c */ /* 0x008fde0000081018 */
[----:B------:R-:W-:-:S04]  /*5f470*/  NOP ;  /* 0x0000000000007918 */ /* 0x000fc80000000000 */
[----:B------:R-:W-:Y:S04]  /*5f480*/  STL.64 [R1+0x4c58], R26 ;  /* 0x004c581a01007387 */ /* 0x000fe80000100a00 */
[----:B------:R1:W-:Y:S04]  /*5f490*/  STL.64 [R1+0x4c50], R24 ;  /* 0x004c501801007387 */ /* 0x0003e80000100a00 */
[----:B-1----:R-:W3:Y:S04]  /*5f4a0*/  LDL.LU R24, [R1+0x1330] ;  /* 0x0013300001187983 */ /* 0x002ee80000300800 */
[----:B------:R-:W3:Y:S04]  /*5f4b0*/  LDL.LU R25, [R1+0x1334] ;  /* 0x0013340001197983 */ /* 0x000ee80000300800 */
[----:B------:R-:W3:Y:S04]  /*5f4c0*/  LDL.LU R26, [R1+0x1338] ;  /* 0x00133800011a7983 */ /* 0x000ee80000300800 */
[----:B------:R-:W3:Y:S01]  /*5f4d0*/  LDL.LU R27, [R1+0x133c] ;  /* 0x00133c00011b7983 */ /* 0x000ee20000300800 */
[----:B------:R-:W-:Y:S08]  /*5f4e0*/  HMMA.1688.F32.TF32 R36, R4, R140, R36 ;  /* 0x0000008c0424723c */ /* 0x000ff00000081024 */
[C---:B------:R-:W-:Y:S08]  /*5f4f0*/  HMMA.1688.F32.TF32 R20, R8.reuse, R124, R20 ;  /* 0x0000007c0814723c */ /* 0x040ff00000081014 */
[C---:B------:R-:W-:Y:S08]  /*5f500*/  HMMA.1688.F32.TF32 R16, R8.reuse, R128, R16 ;  /* 0x000000800810723c */ /* 0x040ff00000081010 */
[-C--:B------:R-:W-:Y:S08]  /*5f510*/  HMMA.1688.F32.TF32 R12, R8, R132.reuse, R12 ;  /* 0x00000084080c723c */ /* 0x080ff0000008100c */
[----:B----4-:R-:W-:-:S15]  /*5f520*/  HMMA.1688.F32.TF32 R28, R4, R132, R28 ;  /* 0x00000084041c723c */ /* 0x010fde000008101c */
[----:B------:R-:W-:-:S04]  /*5f530*/  NOP ;  /* 0x0000000000007918 */ /* 0x000fc80000000000 */
[----:B------:R-:W-:Y:S04]  /*5f540*/  STL.64 [R1+0x4c68], R30 ;  /* 0x004c681e01007387 */ /* 0x000fe80000100a00 */
[----:B------:R-:W-:Y:S04]  /*5f550*/  STL.64 [R1+0x4c60], R28 ;  /* 0x004c601c01007387 */ /* 0x000fe80000100a00 */
[----:B------:R-:W-:Y:S04]  /*5f560*/  STL.64 [R1+0x4c78], R34 ;  /* 0x004c782201007387 */ /* 0x000fe80000100a00 */
[----:B------:R-:W-:Y:S04]  /*5f570*/  STL.64 [R1+0x4c70], R32 ;  /* 0x004c702001007387 */ /* 0x000fe80000100a00 */
[----:B------:R-:W-:Y:S04]  /*5f580*/  STL.64 [R1+0x4c88], R38 ;  /* 0x004c882601007387 */ /* 0x000fe80000100a00 */
[----:B------:R-:W-:Y:S01]  /*5f590*/  STL.64 [R1+0x4c80], R36 ;  /* 0x004c802401007387 */ /* 0x000fe20000100a00 */
[----:B---3--:R-:W-:-:S15]  /*5f5a0*/  HMMA.1688.F32.TF32 R24, R8, R120, R24 ;  /* 0x000000780818723c */ /* 0x008fde0000081018 */
[----:B------:R-:W-:-:S04]  /*5f5b0*/  NOP ;  /* 0x0000000000007918 */ /* 0x000fc80000000000 */
        /* <DEDUP_REMOVED lines=10> */
[C---:B-1----:R-:W-:Y:S08]  /*5f660*/  HMMA.1688.F32.TF32 R12, R8.reuse, R144, R248 ;  /* 0x00000090080c723c */ /* 0x042ff000000810f8 */
[----:B------:R-:W-:Y:S01]  /*5f670*/  HMMA.1688.F32.TF32 R8, R8, R148, R232 ;  /* 0x000000940808723c */ /* 0x000fe200000810e8 */
        /* <DEDUP_REMOVED lines=31> */
[----:B---3--:R-:W-:Y:S08]  /*5f870*/  HMMA.1688.F32.TF32 R12, R224, R148, R200 ;  /* 0x00000094e00c723c */ /* 0x008ff000000810c8 */
[C---:B--2---:R-:W-:Y:S03]  /*5f880*/  HMMA.1688.F32.TF32 R8, R228.reuse, R120, R196 ;  /* 0x00000078e408723c */ /* 0x044fe600000810c4 */
[----:B------:R-:W-:Y:S04]  /*5f890*/  STL.64 [R1+0x9b0], R16 ;  /* 0x0009b01001007387 */ /* 0x000fe80000100a00 */
[----:B------:R1:W-:Y:S04]  /*5f8a0*/  STL.64 [R1+0x9b8], R18 ;  /* 0x0009b81201007387 */ /* 0x0003e80000100a00 */
[----:B------:R-:W-:Y:S04]  /*5f8b0*/  STL.64 [R1+0x820], R12 ;  /* 0x0008200c01007387 */ /* 0x000fe80000100a00 */
[----:B------:R2:W-:Y:S01]  /*5f8c0*/  STL.64 [R1+0x828], R14 ;  /* 0x0008280e01007387 */ /* 0x0005e20000100a00 */
[C---:B-1----:R-:W-:Y:S03]  /*5f8d0*/  HMMA.1688.F32.TF32 R16, R228.reuse, R124, R192 ;  /* 0x0000007ce410723c */ /* 0x042fe600000810c0 */
[----:B------:R-:W-:Y:S04]  /*5f8e0*/  STL.64 [R1+0x810], R8 ;  /* 0x0008100801007387 */ /* 0x000fe80000100a00 */
[----:B------:R1:W-:Y:S01]  /*5f8f0*/  STL.64 [R1+0x818], R10 ;  /* 0x0008180a01007387 */ /* 0x0003e20000100a00 */
[----:B--2---:R-:W-:Y:S01]  /*5f900*/  HMMA.1688.F32.TF32 R12, R228, R128, R188 ;  /* 0x00000080e40c723c */ /* 0x004fe200000810bc */
[----:B------:R-:W-:Y:S01]  /*5f910*/  IMAD.MOV.U32 R204, RZ, RZ, R71 ;  /* 0x000000ffffcc7224 */ /* 0x000fe200078e0047 */
[----:B------:R-:W-:Y:S01]  /*5f920*/  MOV R205, R64 ;  /* 0x0000004000cd7202 */ /* 0x000fe20000000f00 */
[----:B------:R-:W-:Y:S01]  /*5f930*/  IMAD.MOV.U32 R206, RZ, RZ, R65 ;  /* 0x000000ffffce7224 */ /* 0x000fe200078e0041 */
[----:B------:R-:W-:Y:S01]  /*5f940*/  LDS R224, [R240+UR10+0x10780] ;  /* 0x0107800af0e07984 */ /* 0x000fe20008000800 */
[----:B------:R-:W-:-:S03]  /*5f950*/  IMAD.MOV.U32 R207, RZ, RZ, R66 ;  /* 0x000000ffffcf7224 */ /* 0x000fc600078e0042 */
[----:B------:R-:W-:Y:S01]  /*5f960*/  HMMA.1688.F32.TF32 R40, R4, R144, R40 ;  /* 0x000000900428723c */ /* 0x000fe20000081028 */
[----:B------:R-:W-:Y:S04]  /*5f970*/  LDS R226, [R240+UR10+0x12780] ;  /* 0x0127800af0e27984 */ /* 0x000fe80008000800 */
[----:B------:R-:W-:Y:S03]  /*5f980*/  LDS R225, [R242+UR10+0x10780] ;  /* 0x0107800af2e17984 */ /* 0x000fe60008000800 */
[C---:B-1----:R-:W-:Y:S01]  /*5f990*/  HMMA.1688.F32.TF32 R8, R228.reuse, R132, R184 ;  /* 0x00000084e408723c */ /* 0x042fe200000810b8 */
        /* <DEDUP_REMOVED lines=8> */
[----:B------:R1:W-:Y:S05]  /*5fa20*/  STL.64 [R1+0x7e8], R10 ;  /* 0x0007e80a01007387 */ /* 0x0003ea0000100a00 */
[----:B-1----:R-:W-:Y:S03]  /*5fa30*/  HMMA.1688.F32.TF32 R8, R228, R144, R152 ;  /* 0x00000090e408723c */ /* 0x002fe60000081098 */
[----:B------:R-:W-:Y:S01]  /*5fa40*/  STL.64 [R1+0x7d0], R16 ;  /* 0x0007d01001007387 */ /* 0x000fe20000100a00 */
[----:B------:R-:W-:-:S03]  /*5fa50*/  MOV R152, R83 ;  /* 0x0000005300987202 */ /* 0x000fc60000000f00 */
[----:B------:R-:W-:Y:S04]  /*5fa60*/  STL.64 [R1+0x7d8], R18 ;  /* 0x0007d81201007387 */ /* 0x000fe80000100a00 */
[----:B------:R-:W-:Y:S01]  /*5fa70*/  STL.64 [R1+0x7c0], R12 ;  /* 0x0007c00c01007387 */ /* 0x000fe20000100a00 */
[----:B------:R-:W-:-:S03]  /*5fa80*/  IMAD.MOV.U32 R153, RZ, RZ, R75 ;  /* 0x000000ffff997224 */ /* 0x000fc600078e004b */
[----:B------:R-:W-:Y:S01]  /*5fa90*/  STL.64 [R1+0x7c8], R14 ;  /* 0x0007c80e01007387 */ /* 0x000fe20000100a00 */
[----:B------:R-:W-:-:S03]  /*5faa0*/  IMAD.MOV.U32 R154, RZ, RZ, R67 ;  /* 0x000000ffff9a7224 */ /* 0x000fc600078e0043 */
[----:B------:R-:W2:Y:S01]  /*5fab0*/  LDL.LU R83, [R1+0x4f00] ;  /* 0x004f000001537983 */ /* 0x000ea20000300800 */
[----:B------:R-:W-:-:S03]  /*5fac0*/  MOV R155, R63 ;  /* 0x0000003f009b7202 */ /* 0x000fc60000000f00 */
[----:B------:R-:W-:Y:S01]  /*5fad0*/  STL.64 [R1+0x7b0], R8 ;  /* 0x0007b00801007387 */ /* 0x000fe20000100a00 */
[----:B------:R-:W-:-:S03]  /*5fae0*/  IMAD.MOV.U32 R156, RZ, RZ, R62 ;  /* 0x000000ffff9c7224 */ /* 0x000fc600078e003e */
[----:B------:R-:W-:Y:S01]  /*5faf0*/  STL.64 [R1+0x7b8], R10 ;  /* 0x0007b80a01007387 */ /* 0x000fe20000100a00 */
[----:B------:R-:W-:-:S03]  /*5fb00*/  IMAD.MOV.U32 R157, RZ, RZ, R61 ;  /* 0x000000ffff9d7224 */ /* 0x000fc600078e003d */
[----:B------:R-:W3:Y:S01]  /*5fb10*/  LDL.LU R75, [R1+0x4efc] ;  /* 0x004efc00014b7983 */ /* 0x000ee20000300800 */
[----:B------:R-:W-:-:S03]  /*5fb20*/  MOV R158, R60 ;  /* 0x0000003c009e7202 */ /* 0x000fc60000000f00 */
[----:B------:R-:W4:Y:S01]  /*5fb30*/  LDL.LU R67, [R1+0x4ef8] ;  /* 0x004ef80001437983 */ /* 0x000f220000300800 */
[----:B------:R-:W-:-:S03]  /*5fb40*/  IMAD.MOV.U32 R159, RZ, RZ, R52 ;  /* 0x000000ffff9f7224 */ /* 0x000fc600078e0034 */
[----:B------:R-:W3:Y:S01]  /*5fb50*/  LDL.LU R63, [R1+0x4ef4] ;  /* 0x004ef400013f7983 */ /* 0x000ee20000300800 */
[----:B------:R-:W-:-:S03]  /*5fb60*/  IMAD.MOV.U32 R160, RZ, RZ, R58 ;  /* 0x000000ffffa07224 */ /* 0x000fc600078e003a */
[----:B------:R-:W4:Y:S01]  /*5fb70*/  LDL.LU R62, [R1+0x4ef0] ;  /* 0x004ef000013e7983 */ /* 0x000f220000300800 */
[----:B------:R-:W-:-:S03]  /*5fb80*/  MOV R161, R57 ;  /* 0x0000003900a17202 */ /* 0x000fc60000000f00 */
        /* <DEDUP_REMOVED lines=12> */
[----:B------:R-:W4:Y:S04]  /*5fc50*/  LDL.LU R55, [R1+0x4ed0] ;  /* 0x004ed00001377983 */ /* 0x000f280000300800 */
[----:B------:R-:W4:Y:S04]  /*5fc60*/  LDL.LU R54, [R1+0x4ecc] ;  /* 0x004ecc0001367983 */ /* 0x000f280000300800 */
[----:B------:R-:W4:Y:S01]  /*5fc70*/  LDL.LU R53, [R1+0x4ec8] ;  /* 0x004ec80001357983 */ /* 0x000f220000300800 */
[----:B------:R-:W-:Y:S01]  /*5fc80*/  MOV R187, R59 ;  /* 0x0000003b00bb7202 */ /* 0x000fe20000000f00 */
[----:B------:R-:W-:-:S02]  /*5fc90*/  IMAD.MOV.U32 R188, RZ, RZ, R51 ;  /* 0x000000ffffbc7224 */ /* 0x000fc400078e0033 */
[----:B------:R-:W4:Y:S01]  /*5fca0*/  LDL.LU R59, [R1+0x4ec4] ;  /* 0x004ec400013b7983 */ /* 0x000f220000300800 */
[----:B------:R-:W-:Y:S01]  /*5fcb0*/  IMAD.MOV.U32 R189, RZ, RZ, R50 ;  /* 0x000000ffffbd7224 */ /* 0x000fe200078e0032 */
[----:B------:R-:W-:Y:S02]  /*5fcc0*/  MOV R190, R49 ;  /* 0x0000003100be7202 */ /* 0x000fe40000000f00 */
        /* <DEDUP_REMOVED lines=37> */
[----:B------:R-:W1:Y:S04]  /*5ff20*/  LDS R7, [R252+UR10+0x12680] ;  /* 0x0126800afc077984 */ /* 0x000e680008000800 */
[----:B------:R-:W-:Y:S04]  /*5ff30*/  LDS R8, [R243+UR10+0x10780] ;  /* 0x0107800af3087984 */ /* 0x000fe80008000800 */
[----:B------:R-:W-:Y:S04]  /*5ff40*/  LDS R10, [R243+UR10+0x12780] ;  /* 0x0127800af30a7984 */ /* 0x000fe80008000800 */
[----:B------:R-:W-:Y:S04]  /*5ff50*/  LDS R9, [R252+UR10+0x10780] ;  /* 0x0107800afc097984 */ /* 0x000fe80008000800 */
[----:B------:R-:W-:Y:S01]  /*5ff60*/  LDS R11, [R252+UR10+0x12780] ;  /* 0x0127800afc0b7984 */ /* 0x000fe20008000800 */
[----:B--2---:R-:W-:-:S02]  /*5ff70*/  MOV R210, R83 ;  /* 0x0000005300d27202 */ /* 0x004fc40000000f00 */
[----:B---3--:R-:W-:Y:S01]  /*5ff80*/  MOV R215, R63 ;  /* 0x0000003f00d77202 */ /* 0x008fe20000000f00 */
[----:B----4-:R-:W-:Y:S02]  /*5ff90*/  IMAD.MOV.U32 R214, RZ, RZ, R62 ;  /* 0x000000ffffd67224 */ /* 0x010fe400078e003e */
[----:B------:R-:W-:Y:S01]  /*5ffa0*/  IMAD.MOV.U32 R213, RZ, RZ, R61 ;  /* 0x000000ffffd57224 */ /* 0x000fe200078e003d */
[----:B------:R-:W-:Y:S02]  /*5ffb0*/  MOV R212, R60 ;  /* 0x0000003c00d47202 */ /* 0x000fe40000000f00 */
[----:B------:R-:W2:Y:S04]  /*5ffc0*/  LDL.LU R60, [R1+0x4e70] ;  /* 0x004e7000013c7983 */ /* 0x000ea80000300800 */
[----:B------:R-:W2:Y:S04]  /*5ffd0*/  LDL.LU R61, [R1+0x4e6c] ;  /* 0x004e6c00013d7983 */ /* 0x000ea80000300800 */
[----:B------:R-:W2:Y:S01]  /*5ffe0*/  LDL.LU R62, [R1+0x4e68] ;  /* 0x004e6800013e7983 */ /* 0x000ea20000300800 */
[----:B------:R-:W-:Y:S01]  /*5fff0*/  MOV R218, R58 ;  /* 0x0000003a00da7202 */ /* 0x000fe20000000f00 */
[----:B------:R-:W-:-:S02]  /*60000*/  IMAD.MOV.U32 R217, RZ, RZ, R57 ;  /* 0x000000ffffd97224 */ /* 0x000fc400078e0039 */
[----:B------:R-:W2:Y:S01]  /*60010*/  LDL.LU R63, [R1+0x4e64] ;  /* 0x004e6400013f7983 */ /* 0x000ea20000300800 */
[----:B------:R-:W-:-:S03]  /*60020*/  IMAD.MOV.U32 R216, RZ, RZ, R56 ;  /* 0x000000ffffd87224 */ /* 0x000fc600078e0038 */
[----:B------:R-:W3:Y:S01]  /*60030*/  LDL.LU R56, [R1+0x4e60] ;  /* 0x004e600001387983 */ /* 0x000ee20000300800 */
[----:B------:R-:W-:-:S03]  /*60040*/  IMAD.MOV.U32 R219, RZ, RZ, R52 ;  /* 0x000000ffffdb7224 */ /* 0x000fc600078e0034 */
[----:B------:R-:W3:Y:S04]  /*60050*/  LDL.LU R57, [R1+0x4e5c] ;  /* 0x004e5c0001397983 */ /* 0x000ee80000300800 */
[----:B------:R-:W3:Y:S01]  /*60060*/  LDL.LU R58, [R1+0x4e58] ;  /* 0x004e5800013a7983 */ /* 0x000ee20000300800 */
        /* <DEDUP_REMOVED lines=8> */
[----:B------:R-:W3:Y:S04]  /*600f0*/  LDL.LU R48, [R1+0x4e44] ;  /* 0x004e440001307983 */ /* 0x000ee80000300800 */
[----:B------:R-:W3:Y:S01]  /*60100*/  LDL.LU R172, [R1+0x12c0] ;  /* 0x0012c00001ac7983 */ /* 0x000ee20000300800 */
[----:B------:R-:W-:-:S03]  /*60110*/  MOV R168, R49 ;  /* 0x0000003100a87202 */ /* 0x000fc60000000f00 */
        /* <DEDUP_REMOVED lines=8> */
[----:B------:R-:W3:Y:S01]  /*601a0*/  LDL.LU R50, [R1+0x4e3c] ;  /* 0x004e3c0001327983 */ /* 0x000ee20000300800 */
[----:B------:R-:W-:-:S03]  /*601b0*/  IMAD.MOV.U32 R209, RZ, RZ, R75 ;  /* 0x000000ffffd17224 */ /* 0x000fc600078e004b */
[----:B------:R-:W3:Y:S04]  /*601c0*/  LDL.LU R51, [R1+0x4e38] ;  /* 0x004e380001337983 */ /* 0x000ee80000300800 */
[----:B------:R-:W3:Y:S04]  /*601d0*/  LDL.LU R59, [R1+0x4e34] ;  /* 0x004e3400013b7983 */ /* 0x000ee80000300800 */
[----:B------:R-:W3:Y:S04]  /*601e0*/  LDL.LU R67, [R1+0x4e30] ;  /* 0x004e300001437983 */ /* 0x000ee80000300800 */
[----:B------:R-:W3:Y:S04]  /*601f0*/  LDL.LU R75, [R1+0x4e2c] ;  /* 0x004e2c00014b7983 */ /* 0x000ee80000300800 */
[----:B------:R-:W3:Y:S04]  /*60200*/  LDL.LU R83, [R1+0x4e28] ;  /* 0x004e280001537983 */ /* 0x000ee80000300800 */
[----:B------:R-:W3:Y:S01]  /*60210*/  LDL.LU R211, [R1+0x127c] ;  /* 0x00127c0001d37983 */ /* 0x000ee20000300800 */
[C---:B-1----:R-:W-:Y:S08]  /*60220*/  HMMA.1688.F32.TF32 R76, R4.reuse, R144, R76 ;  /* 0x00000090044c723c */ /* 0x042ff0000008104c */
[C---:B------:R-:W-:Y:S08]  /*60230*/  HMMA.1688.F32.TF32 R68, R4.reuse, R136, R68 ;  /* 0x000000880444723c */ /* 0x040ff00000081044 */
[C---:B--2---:R-:W-:Y:S08]  /*60240*/  HMMA.1688.F32.TF32 R60, R4.reuse, R128, R60 ;  /* 0x00000080043c723c */ /* 0x044ff0000008103c */
[C---:B----4-:R-:W-:Y:S08]  /*60250*/  HMMA.1688.F32.TF32 R52, R4.reuse, R120, R52 ;  /* 0x000000780434723c */ /* 0x050ff00000081034 */
[C---:B---3--:R-:W-:Y:S08]  /*60260*/  HMMA.1688.F32.TF32 R56, R4.reuse, R124, R56 ;  /* 0x0000007c0438723c */ /* 0x048ff00000081038 */
[C---:B------:R-:W-:Y:S08]  /*60270*/  HMMA.1688.F32.TF32 R64, R4.reuse, R132, R64 ;  /* 0x000000840440723c */ /* 0x040ff00000081040 */
[C---:B------:R-:W-:Y:S08]  /*60280*/  HMMA.1688.F32.TF32 R72, R4.reuse, R140, R72 ;  /* 0x0000008c0448723c */ /* 0x040ff00000081048 */
[-C--:B------:R-:W-:Y:S01]  /*60290*/  HMMA.1688.F32.TF32 R80, R4, R148.reuse, R80 ;  /* 0x000000940450723c */ /* 0x080fe20000081050 */
[----:B------:R-:W-:Y:S04]  /*602a0*/  LDS R4, [R240+UR10+0x10700] ;  /* 0x0107000af0047984 */ /* 0x000fe80008000800 */
[----:B------:R-:W-:Y:S04]  /*602b0*/  LDS R6, [R240+UR10+0x12700] ;  /* 0x0127000af0067984 */ /* 0x000fe80008000800 */
[----:B------:R-:W-:Y:S04]  /*602c0*/  LDS R5, [R242+UR10+0x10700] ;  /* 0x0107000af2057984 */ /* 0x000fe80008000800 */
[----:B------:R-:W1:Y:S01]  /*602d0*/  LDS R7, [R242+UR10+0x12700] ;  /* 0x0127000af2077984 */ /* 0x000e620008000800 */
[----:B------:R-:W-:Y:S03]  /*602e0*/  HMMA.1688.F32.TF32 R48, R228, R148, R48 ;  /* 0x00000094e430723c */ /* 0x000fe60000081030 */
[----:B------:R-:W-:Y:S04]  /*602f0*/  LDS R228, [R243+UR10+0x10700] ;  /* 0x0107000af3e47984 */ /* 0x000fe80008000800 */
[----:B------:R-:W-:Y:S04]  /*60300*/  LDS R230, [R243+UR10+0x12700] ;  /* 0x0127000af3e67984 */ /* 0x000fe80008000800 */
[----:B------:R-:W-:Y:S04]  /*60310*/  LDS R229, [R252+UR10+0x10700] ;  /* 0x0107000afce57984 */ /* 0x000fe80008000800 */
[----:B------:R-:W2:Y:S01]  /*60320*/  LDS R231, [R252+UR10+0x12700] ;  /* 0x0127000afce77984 */ /* 0x000ea20008000800 */
        /* <DEDUP_REMOVED lines=25> */
[C---:B-1----:R-:W-:Y:S08]  /*604c0*/  HMMA.1688.F32.TF32 R12, R228.reuse, R124, R192 ;  /* 0x0000007ce40c723c */ /* 0x042ff000000810c0 */
        /* <DEDUP_REMOVED lines=37> */
[----:B-1----:R-:W-:Y:S03]  /*60720*/  HMMA.1688.F32.TF32 R4, R228, R144, R152 ;  /* 0x00000090e404723c */ /* 0x002fe60000081098 */
        /* <DEDUP_REMOVED lines=11> */
[----:B------:R-:W-:Y:S01]  /*607e0*/  MOV R2, R6 ;  /* 0x0000000600027202 */ /* 0x000fe20000000f00 */
[----:B------:R-:W-:-:S02]  /*607f0*/  IMAD.MOV.U32 R0, RZ, RZ, R7 ;  /* 0x000000ffff007224 */ /* 0x000fc400078e0007 */
[----:B------:R-:W-:Y:S02]  /*60800*/  IMAD.MOV.U32 R241, RZ, RZ, R4 ;  /* 0x000000fffff17224 */ /* 0x000fe400078e0004 */
[----:B------:R-:W-:Y:S01]  /*60810*/  IMAD.MOV.U32 R3, RZ, RZ, R5 ;  /* 0x000000ffff037224 */ /* 0x000fe200078e0005 */
[----:B------:R-:W-:Y:S04]  /*60820*/  STL [R1+0x4bc8], R0 ;  /* 0x004bc80001007387 */ /* 0x000fe80000100800 */
[----:B------:R-:W-:Y:S04]  /*60830*/  STL [R1+0x4bc4], R2 ;  /* 0x004bc40201007387 */ /* 0x000fe80000100800 */
[----:B------:R-:W-:Y:S04]  /*60840*/  STL [R1+0x4bc0], R3 ;  /* 0x004bc00301007387 */ /* 0x000fe80000100800 */
[----:B------:R-:W-:Y:S01]  /*60850*/  STL [R1+0x4bbc], R241 ;  /* 0x004bbcf101007387 */ /* 0x000fe20000100800 */
[----:B---3--:R-:W-:Y:S03]  /*60860*/  HMMA.1688.F32.TF32 R12, R228, R148, R200 ;  /* 0x00000094e40c723c */ /* 0x008fe600000810c8 */
[----:B------:R-:W-:Y:S04]  /*60870*/  LDS R228, [R240+UR10+0x14080] ;  /* 0x0140800af0e47984 */ /* 0x000fe80008000800 */
[----:B------:R-:W-:Y:S01]  /*60880*/  LDS R230, [R240+UR10+0x16080] ;  /* 0x0160800af0e67984 */ /* 0x000fe20008000800 */
[C---:B--2---:R-:W-:Y:S03]  /*60890*/  HMMA.1688.F32.TF32 R4, R224.reuse, R120, R196 ;  /* 0x00000078e004723c */ /* 0x044fe600000810c4 */
[----:B------:R-:W-:Y:S04]  /*608a0*/  LDS R229, [R242+UR10+0x14080] ;  /* 0x0140800af2e57984 */ /* 0x000fe80008000800 */
[----:B------:R-:W-:Y:S04]  /*608b0*/  LDS R231, [R242+UR10+0x16080] ;  /* 0x0160800af2e77984 */ /* 0x000fe80008000800 */
[----:B------:R-:W-:Y:S04]  /*608c0*/  STL.64 [R1+0x7a0], R12 ;  /* 0x0007a00c01007387 */ /* 0x000fe80000100a00 */
[----:B------:R4:W-:Y:S02]  /*608d0*/  STL.64 [R1+0x7a8], R14 ;  /* 0x0007a80e01007387 */ /* 0x0009e40000100a00 */
[----:B----4-:R-:W-:Y:S02]  /*608e0*/  HMMA.1688.F32.TF32 R12, R224, R124, R192 ;  /* 0x0000007ce00c723c */ /* 0x010fe400000810c0 */
[----:B------:R-:W-:Y:S01]  /*608f0*/  IMAD.MOV.U32 R241, RZ, RZ, R7 ;  /* 0x000000fffff17224 */ /* 0x000fe200078e0007 */
[----:B------:R-:W-:Y:S01]  /*60900*/  MOV R2, R5 ;  /* 0x0000000500027202 */ /* 0x000fe20000000f00 */
[----:B------:R-:W-:-:S02]  /*60910*/  IMAD.MOV.U32 R0, RZ, RZ, R4 ;  /* 0x000000ffff007224 */ /* 0x000fc400078e0004 */
[----:B------:R-:W-:Y:S02]  /*60920*/  IMAD.MOV.U32 R3, RZ, RZ, R6 ;  /* 0x000000ffff037224 */ /* 0x000fe400078e0006 */
[C---:B------:R-:W-:Y:S01]  /*60930*/  HMMA.1688.F32.TF32 R4, R224.reuse, R128, R188 ;  /* 0x00000080e004723c */ /* 0x040fe200000810bc */
[----:B------:R-:W-:Y:S04]  /*60940*/  STL [R1+0x4bd8], R241 ;  /* 0x004bd8f101007387 */ /* 0x000fe80000100800 */
[----:B------:R-:W-:Y:S04]  /*60950*/  STL [R1+0x4bd4], R3 ;  /* 0x004bd40301007387 */ /* 0x000fe80000100800 */
[----:B------:R1:W-:Y:S04]  /*60960*/  STL [R1+0x4bd0], R0 ;  /* 0x004bd00001007387 */ /* 0x0003e80000100800 */
[----:B------:R2:W-:Y:S04]  /*60970*/  STL [R1+0x4bcc], R2 ;  /* 0x004bcc0201007387 */ /* 0x0005e80000100800 */
[----:B------:R-:W-:Y:S04]  /*60980*/  STL.64 [R1+0x780], R12 ;  /* 0x0007800c01007387 */ /* 0x000fe80000100a00 */
[----:B------:R3:W-:Y:S01]  /*60990*/  STL.64 [R1+0x788], R14 ;  /* 0x0007880e01007387 */ /* 0x0007e20000100a00 */
[----:B-1----:R-:W-:Y:S01]  /*609a0*/  IMAD.MOV.U32 R0, RZ, RZ, R6 ;  /* 0x000000ffff007224 */ /* 0x002fe200078e0006 */
[----:B--2---:R-:W-:Y:S01]  /*609b0*/  MOV R2, R7 ;  /* 0x0000000700027202 */ /* 0x004fe20000000f00 */
[----:B---3--:R-:W-:Y:S01]  /*609c0*/  HMMA.1688.F32.TF32 R12, R224, R132, R184 ;  /* 0x00000084e00c723c */ /* 0x008fe200000810b8 */
[----:B------:R-:W-:Y:S01]  /*609d0*/  MOV R241, R4 ;  /* 0x0000000400f17202 */ /* 0x000fe20000000f00 */
[----:B------:R-:W-:-:S02]  /*609e0*/  IMAD.MOV.U32 R3, RZ, RZ, R5 ;  /* 0x000000ffff037224 */ /* 0x000fc400078e0005 */
[----:B------:R-:W-:Y:S04]  /*609f0*/  STL [R1+0x4be8], R2 ;  /* 0x004be80201007387 */ /* 0x000fe80000100800 */
[----:B------:R-:W-:Y:S04]  /*60a00*/  STL [R1+0x4be4], R0 ;  /* 0x004be40001007387 */ /* 0x000fe80000100800 */
[----:B------:R-:W-:Y:S04]  /*60a10*/  STL [R1+0x4be0], R241 ;  /* 0x004be0f101007387 */ /* 0x000fe80000100800 */
[----:B------:R-:W-:Y:S04]  /*60a20*/  STL [R1+0x4bdc], R3 ;  /* 0x004bdc0301007387 */ /* 0x000fe80000100800 */
[----:B------:R-:W-:Y:S04]  /*60a30*/  STL.64 [R1+0x760], R12 ;  /* 0x0007600c01007387 */ /* 0x000fe80000100a00 */
[----:B------:R1:W-:Y:S01]  /*60a40*/  STL.64 [R1+0x768], R14 ;  /* 0x0007680e01007387 */ /* 0x0003e20000100a00 */
[C---:B------:R-:W-:Y:S08]  /*60a50*/  HMMA.1688.F32.TF32 R4, R224.reuse, R136, R160 ;  /* 0x00000088e004723c */ /* 0x040ff000000810a0 */
[----:B-1----:R-:W-:Y:S01]  /*60a60*/  HMMA.1688.F32.TF32 R12, R224, R140, R156 ;  /* 0x0000008ce00c723c */ /* 0x002fe2000008109c */
[----:B------:R-:W-:Y:S01]  /*60a70*/  IMAD.MOV.U32 R188, RZ, RZ, R89 ;  /* 0x000000ffffbc7224 */ /* 0x000fe200078e0059 */
[----:B------:R-:W-:Y:S01]  /*60a80*/  MOV R189, R90 ;  /* 0x0000005a00bd7202 */ /* 0x000fe20000000f00 */
[----:B------:R-:W-:-:S02]  /*60a90*/  IMAD.MOV.U32 R190, RZ, RZ, R91 ;  /* 0x000000ffffbe7224 */ /* 0x000fc400078e005b */
[----:B------:R-:W-:-:S06]  /*60aa0*/  IMAD.MOV.U32 R191, RZ, RZ, R84 ;  /* 0x000000ffffbf7224 */ /* 0x000fcc00078e0054 */
[----:B------:R-:W-:Y:S01]  /*60ab0*/  IMAD.MOV.U32 R2, RZ, RZ, R4 ;  /* 0x000000ffff027224 */ /* 0x000fe200078e0004 */
[----:B------:R-:W-:Y:S01]  /*60ac0*/  MOV R241, R6 ;  /* 0x0000000600f17202 */ /* 0x000fe20000000f00 */
[----:B------:R-:W-:Y:S02]  /*60ad0*/  IMAD.MOV.U32 R0, RZ, RZ, R5 ;  /* 0x000000ffff007224 */ /* 0x000fe400078e0005 */
[----:B------:R-:W-:Y:S02]  /*60ae0*/  IMAD.MOV.U32 R3, RZ, RZ, R7 ;  /* 0x000000ffff037224 */ /* 0x000fe400078e0007 */
[----:B------:R-:W-:Y:S02]  /*60af0*/  HMMA.1688.F32.TF32 R4, R224, R144, R152 ;  /* 0x00000090e004723c */ /* 0x000fe40000081098 */
[----:B------:R-:W-:Y:S04]  /*60b00*/  STL.64 [R1+0x740], R12 ;  /* 0x0007400c01007387 */ /* 0x000fe80000100a00 */
[----:B------:R-:W-:Y:S01]  /*60b10*/  STL.64 [R1+0x748], R14 ;  /* 0x0007480e01007387 */ /* 0x000fe20000100a00 */
[----:B------:R-:W-:-:S03]  /*60b20*/  MOV R152, R85 ;  /* 0x0000005500987202 */ /* 0x000fc60000000f00 */
[----:B------:R-:W2:Y:S01]  /*60b30*/  LDL.LU R89, [R1+0x4e24] ;  /* 0x004e240001597983 */ /* 0x000ea20000300800 */
[----:B------:R-:W-:-:S03]  /*60b40*/  IMAD.MOV.U32 R153, RZ, RZ, R86 ;  /* 0x000000ffff997224 */ /* 0x000fc600078e0056 */
[----:B------:R-:W2:Y:S01]  /*60b50*/  LDL.LU R90, [R1+0x4e20] ;  /* 0x004e2000015a7983 */ /* 0x000ea20000300800 */
[----:B------:R-:W-:-:S03]  /*60b60*/  IMAD.MOV.U32 R154, RZ, RZ, R87 ;  /* 0x000000ffff9a7224 */ /* 0x000fc600078e0057 */
[----:B------:R-:W2:Y:S01]  /*60b70*/  LDL.LU R91, [R1+0x4e1c] ;  /* 0x004e1c00015b7983 */ /* 0x000ea20000300800 */
[----:B------:R-:W-:-:S03]  /*60b80*/  MOV R155, R95 ;  /* 0x0000005f009b7202 */ /* 0x000fc60000000f00 */
[----:B------:R-:W3:Y:S04]  /*60b90*/  LDL.LU R84, [R1+0x4e18] ;  /* 0x004e180001547983 */ /* 0x000ee80000300800 */
[----:B------:R-:W3:Y:S04]  /*60ba0*/  LDL.LU R85, [R1+0x4e14] ;  /* 0x004e140001557983 */ /* 0x000ee80000300800 */
[----:B------:R-:W3:Y:S04]  /*60bb0*/  LDL.LU R86, [R1+0x4e10] ;  /* 0x004e100001567983 */ /* 0x000ee80000300800 */
[----:B------:R-:W3:Y:S04]  /*60bc0*/  LDL.LU R87, [R1+0x4e0c] ;  /* 0x004e0c0001577983 */ /* 0x000ee80000300800 */
        /* <DEDUP_REMOVED lines=8> */
[C---:B------:R-:W-:Y:S08]  /*60c50*/  HMMA.1688.F32.TF32 R108, R8.reuse, R140, R108 ;  /* 0x0000008c086c723c */ /* 0x040ff0000008106c */
[C---:B------:R-:W-:Y:S08]  /*60c60*/  HMMA.1688.F32.TF32 R112, R8.reuse, R144, R112 ;  /* 0x000000900870723c */ /* 0x040ff00000081070 */
        /* <DEDUP_REMOVED lines=13> */
[----:B------:R-:W-:Y:S01]  /*60d40*/  MOV R162, R146 ;  /* 0x0000009200a27202 */ /* 0x000fe20000000f00 */
[----:B------:R-:W-:Y:S01]  /*60d50*/  IMAD.MOV.U32 R163, RZ, RZ, R147 ;  /* 0x000000ffffa37224 */ /* 0x000fe200078e0093 */
[C---:B--2---:R-:W-:Y:S08]  /*60d60*/  HMMA.1688.F32.TF32 R88, R8.reuse, R120, R88 ;  /* 0x000000780858723c */ /* 0x044ff00000081058 */
[----:B----4-:R-:W-:Y:S01]  /*60d70*/  HMMA.1688.F32.TF32 R92, R8, R124, R92 ;  /* 0x0000007c085c723c */ /* 0x010fe2000008105c */
[----:B------:R-:W-:Y:S04]  /*60d80*/  LDS R8, [R240+UR10+0x14000] ;  /* 0x0140000af0087984 */ /* 0x000fe80008000800 */
[----:B------:R-:W-:Y:S04]  /*60d90*/  LDS R10, [R240+UR10+0x16000] ;  /* 0x0160000af00a7984 */ /* 0x000fe80008000800 */
[----:B------:R-:W-:Y:S04]  /*60da0*/  LDS R9, [R242+UR10+0x14000] ;  /* 0x0140000af2097984 */ /* 0x000fe80008000800 */
[----:B------:R-:W3:Y:S02]  /*60db0*/  LDS R11, [R242+UR10+0x16000] ;  /* 0x0160000af20b7984 */ /* 0x000ee40008000800 */
[----:B---3--:R-:W-:Y:S01]  /*60dc0*/  HMMA.1688.F32.TF32 R12, R8, R122, R156 ;  /* 0x0000007a080c723c */ /* 0x008fe2000008109c */
[----:B------:R-:W-:Y:S01]  /*60dd0*/  IMAD.MOV.U32 R156, RZ, RZ, R142 ;  /* 0x000000ffff9c7224 */ /* 0x000fe200078e008e */
[----:B------:R-:W-:Y:S01]  /*60de0*/  MOV R157, R143 ;  /* 0x0000008f009d7202 */ /* 0x000fe20000000f00 */
[----:B------:R-:W-:-:S02]  /*60df0*/  IMAD.MOV.U32 R158, RZ, RZ, R138 ;  /* 0x000000ffff9e7224 */ /* 0x000fc400078e008a */
[----:B------:R-:W-:-:S14]  /*60e00*/  IMAD.MOV.U32 R159, RZ, RZ, R130 ;  /* 0x000000ffff9f7224 */ /* 0x000fdc00078e0082 */
[----:B------:R-:W-:Y:S01]  /*60e10*/  STL.64 [R1+0x1610], R12 ;  /* 0x0016100c01007387 */ /* 0x000fe20000100a00 */
[----:B------:R-:W-:-:S03]  /*60e20*/  IMAD.MOV.U32 R124, RZ, RZ, R15 ;  /* 0x000000ffff7c7224 */ /* 0x000fc600078e000f */
[----:B------:R1:W-:Y:S04]  /*60e30*/  STL [R1+0x1618], R14 ;  /* 0x0016180e01007387 */ /* 0x0003e80000100800 */
[----:B------:R-:W2:Y:S04]  /*60e40*/  LDL.LU R184, [R1+0x540] ;  /* 0x0005400001b87983 */ /* 0x000ea80000300800 */
[----:B------:R-:W2:Y:S04]  /*60e50*/  LDL.LU R185, [R1+0x544] ;  /* 0x0005440001b97983 */ /* 0x000ea80000300800 */
[----:B------:R-:W2:Y:S04]  /*60e60*/  LDL.LU R186, [R1+0x548] ;  /* 0x0005480001ba7983 */ /* 0x000ea80000300800 */
[----:B------:R-:W2:Y:S04]  /*60e70*/  LDL.LU R187, [R1+0x54c] ;  /* 0x00054c0001bb7983 */ /* 0x000ea80000300800 */
[----:B------:R-:W-:Y:S04]  /*60e80*/  STL [R1+0x4b80], R124 ;  /* 0x004b807c01007387 */ /* 0x000fe80000100800 */
[----:B------:R-:W3:Y:S04]  /*60e90*/  LDL.LU R160, [R1+0x420] ;  /* 0x0004200001a07983 */ /* 0x000ee80000300800 */
[----:B------:R-:W3:Y:S04]  /*60ea0*/  LDL.LU R161, [R1+0x424] ;  /* 0x0004240001a17983 */ /* 0x000ee80000300800 */
[----:B------:R-:W4:Y:S01]  /*60eb0*/  LDL.LU R146, [R1+0x4e04] ;  /* 0x004e040001927983 */ /* 0x000f220000300800 */
[----:B-1----:R-:W-:Y:S03]  /*60ec0*/  HMMA.1688.F32.TF32 R12, R8, R126, R152 ;  /* 0x0000007e080c723c */ /* 0x002fe60000081098 */
[----:B------:R-:W4:Y:S01]  /*60ed0*/  LDL.LU R147, [R1+0x4e00] ;  /* 0x004e000001937983 */ /* 0x000f220000300800 */
[----:B------:R-:W-:-:S03]  /*60ee0*/  MOV R152, R131 ;  /* 0x0000008300987202 */ /* 0x000fc60000000f00 */
[----:B------:R-:W2:Y:S04]  /*60ef0*/  LDL.LU R142, [R1+0x4dfc] ;  /* 0x004dfc00018e7983 */ /* 0x000ea80000300800 */
[----:B------:R-:W2:Y:S04]  /*60f00*/  LDL.LU R143, [R1+0x4df8] ;  /* 0x004df800018f7983 */ /* 0x000ea80000300800 */
[----:B------:R-:W3:Y:S04]  /*60f10*/  LDL.LU R138, [R1+0x4df4] ;  /* 0x004df400018a7983 */ /* 0x000ee80000300800 */
[----:B------:R-:W2:Y:S04]  /*60f20*/  LDL.LU R130, [R1+0x4df0] ;  /* 0x004df00001827983 */ /* 0x000ea80000300800 */
[----:B------:R-:W2:Y:S01]  /*60f30*/  LDL.LU R131, [R1+0x4dec] ;  /* 0x004dec0001837983 */ /* 0x000ea20000300800 */
[----:B------:R-:W-:Y:S01]  /*60f40*/  IMAD.MOV.U32 R153, RZ, RZ, R139 ;  /* 0x000000ffff997224 */ /* 0x000fe200078e008b */
[----:B------:R-:W-:Y:S01]  /*60f50*/  MOV R155, R135 ;  /* 0x00000087009b7202 */ /* 0x000fe20000000f00 */
[----:B------:R-:W-:Y:S01]  /*60f60*/  IMAD.MOV.U32 R154, RZ, RZ, R134 ;  /* 0x000000ffff9a7224 */ /* 0x000fe200078e0086 */
[----:B------:R-:W3:Y:S04]  /*60f70*/  LDL.LU R139, [R1+0x4de8] ;  /* 0x004de800018b7983 */ /* 0x000ee80000300800 */
[----:B------:R-:W3:Y:S04]  /*60f80*/  LDL.LU R134, [R1+0x4de4] ;  /* 0x004de40001867983 */ /* 0x000ee80000300800 */
[----:B------:R-:W3:Y:S01]  /*60f90*/  LDL.LU R135, [R1+0x4de0] ;  /* 0x004de00001877983 */ /* 0x000ee20000300800 */
        /* <DEDUP_REMOVED lines=10> */
[----:B------:R-:W-:Y:S01]  /*61040*/  IMAD.MOV.U32 R112, RZ, RZ, R12 ;  /* 0x000000ffff707224 */ /* 0x000fe200078e000c */
[----:B------:R-:W-:Y:S01]  /*61050*/  MOV R108, R14 ;  /* 0x0000000e006c7202 */ /* 0x000fe20000000f00 */
[----:B------:R-:W-:Y:S02]  /*61060*/  IMAD.MOV.U32 R113, RZ, RZ, R13 ;  /* 0x000000ffff717224 */ /* 0x000fe400078e000d */
[----:B------:R-:W-:Y:S02]  /*61070*/  IMAD.MOV.U32 R109, RZ, RZ, R15 ;  /* 0x000000ffff6d7224 */ /* 0x000fe400078e000f */
[----:B---3--:R-:W-:-:S15]  /*61080*/  HMMA.1688.F32.TF32 R12, R8, R134, R184 ;  /* 0x00000086080c723c */ /* 0x008fde00000810b8 */
        /* <DEDUP_REMOVED lines=8> */
[----:B-1----:R-:W-:Y:S01]  /*61110*/  MOV R111, R12 ;  /* 0x0000000c006f7202 */ /* 0x002fe20000000f00 */
[----:B------:R-:W-:Y:S01]  /*61120*/  IMAD.MOV.U32 R110, RZ, RZ, R13 ;  /* 0x000000ffff6e7224 */ /* 0x000fe200078e000d */
[----:B------:R-:W-:Y:S01]  /*61130*/  MOV R125, R15 ;  /* 0x0000000f007d7202 */ /* 0x000fe20000000f00 */
[----:B------:R-:W-:Y:S02]  /*61140*/  IMAD.MOV.U32 R124, RZ, RZ, R14 ;  /* 0x000000ffff7c7224 */ /* 0x000fe400078e000e */
[----:B------:R-:W-:Y:S01]  /*61150*/  HMMA.1688.F32.TF32 R12, R8, R142, R156 ;  /* 0x0000008e080c723c */ /* 0x000fe2000008109c */
[----:B------:R1:W-:Y:S04]  /*61160*/  STL [R1+0x4b98], R113 ;  /* 0x004b987101007387 */ /* 0x0003e80000100800 */
[----:B------:R2:W-:Y:S04]  /*61170*/  STL [R1+0x4b94], R112 ;  /* 0x004b947001007387 */ /* 0x0005e80000100800 */
[----:B------:R-:W-:Y:S04]  /*61180*/  STL [R1+0x4bb0], R119 ;  /* 0x004bb07701007387 */ /* 0x000fe80000100800 */
[----:B------:R-:W-:Y:S04]  /*61190*/  STL [R1+0x4bac], R118 ;  /* 0x004bac7601007387 */ /* 0x000fe80000100800 */
[----:B------:R3:W-:Y:S02]  /*611a0*/  STL [R1+0x4ba8], R117 ;  /* 0x004ba87501007387 */ /* 0x0007e40000100800 */
[----:B-1----:R-:W-:Y:S01]  /*611b0*/  IMAD.MOV.U32 R113, RZ, RZ, R12 ;  /* 0x000000ffff717224 */ /* 0x002fe200078e000c */
[----:B------:R-:W-:Y:S01]  /*611c0*/  MOV R115, R14 ;  /* 0x0000000e00737202 */ /* 0x000fe20000000f00 */
[----:B------:R1:W-:Y:S01]  /*611d0*/  STL [R1+0x4ba4], R116 ;  /* 0x004ba47401007387 */ /* 0x0003e20000100800 */
[----:B--2---:R-:W-:-:S02]  /*611e0*/  IMAD.MOV.U32 R112, RZ, RZ, R13 ;  /* 0x000000ffff707224 */ /* 0x004fc400078e000d */
[----:B------:R-:W-:Y:S01]  /*611f0*/  IMAD.MOV.U32 R114, RZ, RZ, R15 ;  /* 0x000000ffff727224 */ /* 0x000fe200078e000f */
[----:B------:R-:W-:Y:S01]  /*61200*/  STL [R1+0x4bb8], R110 ;  /* 0x004bb86e01007387 */ /* 0x000fe20000100800 */
[----:B----4-:R-:W-:Y:S03]  /*61210*/  HMMA.1688.F32.TF32 R12, R8, R146, R152 ;  /* 0x00000092080c723c */ /* 0x010fe60000081098 */
[----:B------:R-:W-:Y:S04]  /*61220*/  STL [R1+0x4bb4], R111 ;  /* 0x004bb46f01007387 */ /* 0x000fe80000100800 */
[----:B------:R-:W2:Y:S04]  /*61230*/  LDL.LU R152, [R1+0x70] ;  /* 0x0000700001987983 */ /* 0x000ea80000300800 */
[----:B------:R-:W2:Y:S01]  /*61240*/  LDL.LU R153, [R1+0x74] ;  /* 0x0000740001997983 */ /* 0x000ea20000300800 */
[----:B------:R-:W-:-:S03]  /*61250*/  MOV R162, R151 ;  /* 0x0000009700a27202 */ /* 0x000fc60000000f00 */
[----:B------:R-:W2:Y:S01]  /*61260*/  LDL.LU R154, [R1+0x78] ;  /* 0x00007800019a7983 */ /* 0x000ea20000300800 */
[----:B------:R-:W-:-:S03]  /*61270*/  IMAD.MOV.U32 R163, RZ, RZ, R150 ;  /* 0x000000ffffa37224 */ /* 0x000fc600078e0096 */
[----:B------:R-:W2:Y:S04]  /*61280*/  LDL.LU R155, [R1+0x7c] ;  /* 0x00007c00019b7983 */ /* 0x000ea80000300800 */
[----:B------:R-:W4:Y:S04]  /*61290*/  LDL.LU R160, [R1+0x80] ;  /* 0x0000800001a07983 */ /* 0x000f280000300800 */
[----:B------:R-:W4:Y:S04]  /*612a0*/  LDL.LU R161, [R1+0x84] ;  /* 0x0000840001a17983 */ /* 0x000f280000300800 */
        /* <DEDUP_REMOVED lines=38> */
[----:B---3--:R-:W-:-:S03]  /*61510*/  IMAD.MOV.U32 R117, RZ, RZ, R12 ;  /* 0x000000ffff757224 */ /* 0x008fc600078e000c */
[----:B------:R-:W3:Y:S01]  /*61520*/  LDL.LU R236, [R1+0x2a0] ;  /* 0x0002a00001ec7983 */ /* 0x000ee20000300800 */
[----:B-1----:R-:W-:-:S03]  /*61530*/  MOV R116, R13 ;  /* 0x0000000d00747202 */ /* 0x002fc60000000f00 */
        /* <DEDUP_REMOVED lines=39> */
[----:B--2---:R-:W-:-:S03]  /*617b0*/  MOV R190, R151 ;  /* 0x0000009700be7202 */ /* 0x004fc60000000f00 */
[----:B------:R-:W2:Y:S01]  /*617c0*/  LDL.LU R186, [R1+0x98] ;  /* 0x0000980001ba7983 */ /* 0x000ea20000300800 */
[----:B----4-:R-:W-:-:S03]  /*617d0*/  IMAD.MOV.U32 R189, RZ, RZ, R150 ;  /* 0x000000ffffbd7224 */ /* 0x010fc600078e0096 */
[----:B------:R-:W2:Y:S04]  /*617e0*/  LDL.LU R187, [R1+0x9c] ;  /* 0x00009c0001bb7983 */ /* 0x000ea80000300800 */
[----:B------:R-:W4:Y:S04]  /*617f0*/  LDL.LU R188, [R1+0xa0] ;  /* 0x0000a00001bc7983 */ /* 0x000f280000300800 */
[----:B------:R-:W2:Y:S04]  /*61800*/  LDL.LU R150, [R1+0x4dd4] ;  /* 0x004dd40001967983 */ /* 0x000ea80000300800 */
[----:B------:R-:W2:Y:S04]  /*61810*/  LDL.LU R151, [R1+0x4dd0] ;  /* 0x004dd00001977983 */ /* 0x000ea80000300800 */
        /* <DEDUP_REMOVED lines=9> */
[----:B------:R-:W3:Y:S02]  /*618b0*/  LDS R227, [R252+UR10+0x16000] ;  /* 0x0160000afce37984 */ /* 0x000ee40008000800 */
[C---:B---3--:R-:W-:Y:S08]  /*618c0*/  HMMA.1688.F32.TF32 R12, R224.reuse, R134, R12 ;  /* 0x00000086e00c723c */ /* 0x048ff0000008100c */
[C---:B------:R-:W-:Y:S08]  /*618d0*/  HMMA.1688.F32.TF32 R16, R224.reuse, R130, R16 ;  /* 0x00000082e010723c */ /* 0x040ff00000081010 */
[----:B------:R-:W-:-:S15]  /*618e0*/  HMMA.1688.F32.TF32 R24, R224, R122, R24 ;  /* 0x0000007ae018723c */ /* 0x000fde0000081018 */
[----:B------:R-:W-:-:S04]  /*618f0*/  NOP ;  /* 0x0000000000007918 */ /* 0x000fc80000000000 */
[----:B------:R-:W-:Y:S04]  /*61900*/  STL.64 [R1+0x1280], R24 ;  /* 0x0012801801007387 */ /* 0x000fe80000100a00 */
[----:B------:R-:W-:Y:S01]  /*61910*/  STL.64 [R1+0x1288], R26 ;  /* 0x0012881a01007387 */ /* 0x000fe20000100a00 */
[----:B--2---:R-:W-:-:S15]  /*61920*/  HMMA.1688.F32.TF32 R8, R8, R150, R28 ;  /* 0x000000960808723c */ /* 0x004fde000008101c */
[----:B------:R-:W-:-:S04]  /*61930*/  NOP ;  /* 0x0000000000007918 */ /* 0x000fc80000000000 */
[----:B------:R-:W-:Y:S01]  /*61940*/  IMAD.MOV.U32 R110, RZ, RZ, R8 ;  /* 0x000000ffff6e7224 */ /* 0x000fe200078e0008 */
[----:B------:R-:W-:Y:S01]  /*61950*/  MOV R119, R10 ;  /* 0x0000000a00777202 */ /* 0x000fe20000000f00 */
[----:B------:R-:W-:Y:S02]  /*61960*/  IMAD.MOV.U32 R111, RZ, RZ, R9 ;  /* 0x000000ffff6f7224 */ /* 0x000fe400078e0009 */
[----:B------:R-:W-:Y:S02]  /*61970*/  IMAD.MOV.U32 R118, RZ, RZ, R11 ;  /* 0x000000ffff767224 */ /* 0x000fe400078e000b */
[----:B------:R-:W-:-:S15]  /*61980*/  HMMA.1688.F32.TF32 R8, R224, R126, R20 ;  /* 0x0000007ee008723c */ /* 0x000fde0000081014 */
[----:B------:R-:W-:-:S04]  /*61990*/  NOP ;  /* 0x0000000000007918 */ /* 0x000fc80000000000 */
        /* <DEDUP_REMOVED lines=11> */
[----:B-1----:R-:W-:Y:S02]  /*61a50*/  HMMA.1688.F32.TF32 R8, R224, R150, R172 ;  /* 0x00000096e008723c */ /* 0x002fe400000810ac */
        /* <DEDUP_REMOVED lines=32> */
[C---:B-1----:R-:W-:Y:S03]  /*61c60*/  HMMA.1688.F32.TF32 R8, R232.reuse, R122, R156 ;  /* 0x0000007ae808723c */ /* 0x042fe6000008109c */
        /* <DEDUP_REMOVED lines=9> */
[----:B------:R-:W2:Y:S04]  /*61d00*/  LDL.LU R199, [R1+0x6c] ;  /* 0x00006c0001c77983 */ /* 0x000ea80000300800 */
[----:B------:R-:W3:Y:S04]  /*61d10*/  LDL.LU R156, [R1+0x50] ;  /* 0x00005000019c7983 */ /* 0x000ee80000300800 */
[----:B------:R-:W3:Y:S01]  /*61d20*/  LDL.LU R157, [R1+0x54] ;  /* 0x00005400019d7983 */ /* 0x000ee20000300800 */
[C---:B----4-:R-:W-:Y:S03]  /*61d30*/  HMMA.1688.F32.TF32 R12, R232.reuse, R126, R192 ;  /* 0x0000007ee80c723c */ /* 0x050fe600000810c0 */
[----:B------:R-:W3:Y:S04]  /*61d40*/  LDL.LU R158, [R1+0x58] ;  /* 0x00005800019e7983 */ /* 0x000ee80000300800 */
[----:B------:R-:W3:Y:S01]  /*61d50*/  LDL.LU R159, [R1+0x5c] ;  /* 0x00005c00019f7983 */ /* 0x000ee20000300800 */
[C---:B-1----:R-:W-:Y:S03]  /*61d60*/  HMMA.1688.F32.TF32 R8, R232.reuse, R130, R188 ;  /* 0x00000082e808723c */ /* 0x042fe600000810bc */
[----:B------:R-:W-:Y:S04]  /*61d70*/  LDS R229, [R242+UR10+0x14180] ;  /* 0x0141800af2e57984 */ /* 0x000fe80008000800 */
[----:B------:R-:W-:Y:S01]  /*61d80*/  LDS R231, [R242+UR10+0x16180] ;  /* 0x0161800af2e77984 */ /* 0x000fe20008000800 */
[C---:B------:R-:W-:Y:S03]  /*61d90*/  HMMA.1688.F32.TF32 R16, R232.reuse, R134, R184 ;  /* 0x00000086e810723c */ /* 0x040fe600000810b8 */
[----:B------:R-:W-:Y:S04]  /*61da0*/  STL.64 [R1+0x250], R12 ;  /* 0x0002500c01007387 */ /* 0x000fe80000100a00 */
[----:B------:R1:W-:Y:S04]  /*61db0*/  STL.64 [R1+0x258], R14 ;  /* 0x0002580e01007387 */ /* 0x0003e80000100a00 */
[----:B------:R-:W-:Y:S04]  /*61dc0*/  STL.64 [R1+0x140], R8 ;  /* 0x0001400801007387 */ /* 0x000fe80000100a00 */
[----:B------:R4:W-:Y:S01]  /*61dd0*/  STL.64 [R1+0x148], R10 ;  /* 0x0001480a01007387 */ /* 0x0009e20000100a00 */
[C---:B-1----:R-:W-:Y:S08]  /*61de0*/  HMMA.1688.F32.TF32 R12, R232.reuse, R138, R160 ;  /* 0x0000008ae80c723c */ /* 0x042ff000000810a0 */
[----:B----4-:R-:W-:Y:S01]  /*61df0*/  HMMA.1688.F32.TF32 R8, R232, R142, R152 ;  /* 0x0000008ee808723c */ /* 0x010fe20000081098 */
[----:B------:R-:W-:Y:S04]  /*61e00*/  STL.64 [R1+0x130], R16 ;  /* 0x0001301001007387 */ /* 0x000fe80000100a00 */
[----:B------:R-:W-:Y:S06]  /*61e10*/  STL.64 [R1+0x138], R18 ;  /* 0x0001381201007387 */ /* 0x000fec0000100a00 */
[----:B------:R-:W-:Y:S04]  /*61e20*/  STL.64 [R1+0x120], R12 ;  /* 0x0001200c01007387 */ /* 0x000fe80000100a00 */
[----:B------:R2:W-:Y:S04]  /*61e30*/  STL.64 [R1+0x128], R14 ;  /* 0x0001280e01007387 */ /* 0x0005e80000100a00 */
[----:B------:R3:W-:Y:S04]  /*61e40*/  STL.64 [R1+0x110], R8 ;  /* 0x0001100801007387 */ /* 0x0007e80000100a00 */
        /* <DEDUP_REMOVED lines=21> */
[----:B------:R-:W-:-:S05]  /*61fa0*/  MOV R120, R11 ;  /* 0x0000000b00787202 */ /* 0x000fca0000000f00 */
[----:B------:R1:W-:Y:S04]  /*61fb0*/  STL [R1+0x4b4c], R120 ;  /* 0x004b4c7801007387 */ /* 0x0003e80000100800 */
[----:B------:R1:W-:Y:S01]  /*61fc0*/  STL [R1+0x4b48], R121 ;  /* 0x004b487901007387 */ /* 0x0003e20000100800 */
[C---:B--2---:R-:W-:Y:S08]  /*61fd0*/  HMMA.1688.F32.TF32 R12, R232.reuse, R146, R196 ;  /* 0x00000092e80c723c */ /* 0x044ff000000810c4 */
[----:B---3--:R-:W-:Y:S01]  /*61fe0*/  HMMA.1688.F32.TF32 R8, R232, R150, R156 ;  /* 0x00000096e808723c */ /* 0x008fe2000008109c */
[----:B------:R-:W-:Y:S10]  /*61ff0*/  LDS R232, [R243+UR10+0x14180] ;  /* 0x0141800af3e87984 */ /* 0x000ff40008000800 */
[----:B------:R-:W-:Y:S04]  /*62000*/  STL.64 [R1+0x60], R12 ;  /* 0x0000600c01007387 */ /* 0x000fe80000100a00 */
[----:B------:R-:W-:Y:S04]  /*62010*/  STL.64 [R1+0x68], R14 ;  /* 0x0000680e01007387 */ /* 0x000fe80000100a00 */
[----:B------:R-:W-:Y:S04]  /*62020*/  LDS R234, [R243+UR10+0x16180] ;  /* 0x0161800af3ea7984 */ /* 0x000fe80008000800 */
[----:B------:R-:W-:Y:S01]  /*62030*/  LDS R233, [R252+UR10+0x14180] ;  /* 0x0141800afce97984 */ /* 0x000fe20008000800 */
[----:B-1----:R-:W-:-:S03]  /*62040*/  IMAD.MOV.U32 R120, RZ, RZ, R10 ;  /* 0x000000ffff787224 */ /* 0x002fc600078e000a */
[----:B------:R-:W-:Y:S01]  /*62050*/  STL.64 [R1+0x50], R8 ;  /* 0x0000500801007387 */ /* 0x000fe20000100a00 */
[----:B------:R-:W-:-:S03]  /*62060*/  IMAD.MOV.U32 R121, RZ, RZ, R11 ;  /* 0x000000ffff797224 */ /* 0x000fc600078e000b */
[----:B------:R-:W-:Y:S04]  /*62070*/  LDS R8, [R240+UR10+0x14100] ;  /* 0x0141000af0087984 */ /* 0x000fe80008000800 */
[----:B------:R-:W-:Y:S04]  /*62080*/  LDS R10, [R240+UR10+0x16100] ;  /* 0x0161000af00a7984 */ /* 0x000fe80008000800 */
[----:B------:R-:W-:Y:S04]  /*62090*/  LDS R9, [R242+UR10+0x14100] ;  /* 0x0141000af2097984 */ /* 0x000fe80008000800 */
[----:B------:R-:W4:Y:S04]  /*620a0*/  LDS R11, [R242+UR10+0x16100] ;  /* 0x0161000af20b7984 */ /* 0x000f280008000800 */
[----:B------:R-:W2:Y:S04]  /*620b0*/  LDL.LU R156, [R1+0x680] ;  /* 0x00068000019c7983 */ /* 0x000ea80000300800 */
[----:B------:R-:W2:Y:S04]  /*620c0*/  LDL.LU R157, [R1+0x684] ;  /* 0x00068400019d7983 */ /* 0x000ea80000300800 */
[----:B------:R-:W2:Y:S04]  /*620d0*/  LDL.LU R158, [R1+0x688] ;  /* 0x00068800019e7983 */ /* 0x000ea80000300800 */
[----:B------:R-:W2:Y:S04]  /*620e0*/  LDL.LU R159, [R1+0x68c] ;  /* 0x00068c00019f7983 */ /* 0x000ea80000300800 */
[----:B------:R-:W1:Y:S01]  /*620f0*/  LDS R235, [R252+UR10+0x16180] ;  /* 0x0161800afceb7984 */ /* 0x000e620008000800 */
[C---:B----4-:R-:W-:Y:S08]  /*62100*/  HMMA.1688.F32.TF32 R20, R8.reuse, R130, R184 ;  /* 0x000000820814723c */ /* 0x050ff000000810b8 */
[C---:B------:R-:W-:Y:S08]  /*62110*/  HMMA.1688.F32.TF32 R12, R8.reuse, R126, R188 ;  /* 0x0000007e080c723c */ /* 0x040ff000000810bc */
[----:B------:R-:W-:-:S15]  /*62120*/  HMMA.1688.F32.TF32 R16, R8, R122, R192 ;  /* 0x0000007a0810723c */ /* 0x000fde00000810c0 */
[----:B------:R-:W-:-:S04]  /*62130*/  NOP ;  /* 0x0000000000007918 */ /* 0x000fc80000000000 */
[----:B------:R-:W-:Y:S04]  /*62140*/  STL.64 [R1+0x15a0], R16 ;  /* 0x0015a01001007387 */ /* 0x000fe80000100a00 */
[----:B------:R3:W-:Y:S04]  /*62150*/  STL.64 [R1+0x15a8], R18 ;  /* 0x0015a81201007387 */ /* 0x0007e80000100a00 */
[----:B------:R-:W-:Y:S04]  /*62160*/  STL.64 [R1+0x1590], R12 ;  /* 0x0015900c01007387 */ /* 0x000fe80000100a00 */
[----:B------:R4:W-:Y:S01]  /*62170*/  STL.64 [R1+0x1598], R14 ;  /* 0x0015980e01007387 */ /* 0x0009e20000100a00 */
[C---:B---3--:R-:W-:Y:S08]  /*62180*/  HMMA.1688.F32.TF32 R16, R8.reuse, R134, R160 ;  /* 0x000000860810723c */ /* 0x048ff000000810a0 */
[C---:B----4-:R-:W-:Y:S01]  /*62190*/  HMMA.1688.F32.TF32 R12, R8.reuse, R138, R152 ;  /* 0x0000008a080c723c */ /* 0x050fe20000081098 */
[----:B------:R-:W-:Y:S04]  /*621a0*/  STL.64 [R1+0x1580], R20 ;  /* 0x0015801401007387 */ /* 0x000fe80000100a00 */
[----:B------:R-:W-:Y:S04]  /*621b0*/  STL.64 [R1+0x1588], R22 ;  /* 0x0015881601007387 */ /* 0x000fe80000100a00 */
[----:B------:R-:W3:Y:S04]  /*621c0*/  LDL.LU R200, [R1+0x500] ;  /* 0x0005000001c87983 */ /* 0x000ee80000300800 */
[----:B------:R-:W-:Y:S04]  /*621d0*/  STL.64 [R1+0x1570], R16 ;  /* 0x0015701001007387 */ /* 0x000fe80000100a00 */
[----:B------:R-:W-:Y:S04]  /*621e0*/  STL.64 [R1+0x1578], R18 ;  /* 0x0015781201007387 */ /* 0x000fe80000100a00 */
[----:B------:R-:W-:Y:S04]  /*621f0*/  STL.64 [R1+0x1560], R12 ;  /* 0x0015600c01007387 */ /* 0x000fe80000100a00 */
[----:B------:R2:W-:Y:S04]  /*62200*/  STL.64 [R1+0x1568], R14 ;  /* 0x0015680e01007387 */ /* 0x0005e80000100a00 */
        /* <DEDUP_REMOVED lines=47> */
[----:B---3--:R-:W-:Y:S03]  /*62500*/  HMMA.1688.F32.TF32 R12, R8, R146, R152 ;  /* 0x00000092080c723c */ /* 0x008fe60000081098 */
[----:B------:R-:W3:-:S15]  /*62510*/  LDL.LU R152, [R1+0x390] ;  /* 0x0003900001987983 */ /* 0x000ede0000300800 */
[----:B------:R-:W-:Y:S01]  /*62520*/  NOP ;  /* 0x0000000000007918 */ /* 0x000fe20000000000 */
[----:B------:R-:W-:Y:S04]  /*62530*/  STL.64 [R1+0x1540], R12 ;  /* 0x0015400c01007387 */ /* 0x000fe80000100a00 */
[----:B------:R4:W-:Y:S04]  /*62540*/  STL.64 [R1+0x1548], R14 ;  /* 0x0015480e01007387 */ /* 0x0009e80000100a00 */
[----:B------:R-:W3:Y:S04]  /*62550*/  LDL.LU R153, [R1+0x394] ;  /* 0x0003940001997983 */ /* 0x000ee80000300800 */
[----:B------:R-:W3:Y:S04]  /*62560*/  LDL.LU R154, [R1+0x398] ;  /* 0x00039800019a7983 */ /* 0x000ee80000300800 */
[----:B------:R-:W3:Y:S01]  /*62570*/  LDL.LU R155, [R1+0x39c] ;  /* 0x00039c00019b7983 */ /* 0x000ee20000300800 */
[----:B----4-:R-:W-:Y:S08]  /*62580*/  HMMA.1688.F32.TF32 R12, R8, R150, R212 ;  /* 0x00000096080c723c */ /* 0x010ff000000810d4 */
[C---:B------:R-:W-:Y:S08]  /*62590*/  HMMA.1688.F32.TF32 R8, R224.reuse, R122, R208 ;  /* 0x0000007ae008723c */ /* 0x040ff000000810d0 */
[C---:B------:R-:W-:Y:S03]  /*625a0*/  HMMA.1688.F32.TF32 R16, R224.reuse, R126, R204 ;  /* 0x0000007ee010723c */ /* 0x040fe600000810cc */
[----:B------:R-:W-:Y:S04]  /*625b0*/  STL.64 [R1+0x1210], R12 ;  /* 0x0012100c01007387 */ /* 0x000fe80000100a00 */
[----:B------:R4:W-:Y:S04]  /*625c0*/  STL.64 [R1+0x1218], R14 ;  /* 0x0012180e01007387 */ /* 0x0009e80000100a00 */
[----:B------:R-:W-:Y:S04]  /*625d0*/  STL.64 [R1+0x1200], R8 ;  /* 0x0012000801007387 */ /* 0x000fe80000100a00 */
[----:B------:R1:W-:Y:S01]  /*625e0*/  STL.64 [R1+0x1208], R10 ;  /* 0x0012080a01007387 */ /* 0x0003e20000100a00 */
[C---:B----4-:R-:W-:Y:S08]  /*625f0*/  HMMA.1688.F32.TF32 R12, R224.reuse, R130, R200 ;  /* 0x00000082e00c723c */ /* 0x050ff000000810c8 */
[C---:B-1----:R-:W-:Y:S01]  /*62600*/  HMMA.1688.F32.TF32 R8, R224.reuse, R134, R184 ;  /* 0x00000086e008723c */ /* 0x042fe200000810b8 */
[----:B------:R-:W-:Y:S04]  /*62610*/  STL.64 [R1+0x11f0], R16 ;  /* 0x0011f01001007387 */ /* 0x000fe80000100a00 */
[----:B------:R-:W-:Y:S04]  /*62620*/  STL.64 [R1+0x11f8], R18 ;  /* 0x0011f81201007387 */ /* 0x000fe80000100a00 */
[----:B------:R-:W4:Y:S04]  /*62630*/  LDL.LU R184, [R1+0x380] ;  /* 0x0003800001b87983 */ /* 0x000f280000300800 */
[----:B------:R-:W-:Y:S04]  /*62640*/  STL.64 [R1+0x11e0], R12 ;  /* 0x0011e00c01007387 */ /* 0x000fe80000100a00 */
[----:B------:R-:W-:Y:S04]  /*62650*/  STL.64 [R1+0x11e8], R14 ;  /* 0x0011e80e01007387 */ /* 0x000fe80000100a00 */
[----:B------:R-:W-:Y:S04]  /*62660*/  STL.64 [R1+0x11d0], R8 ;  /* 0x0011d00801007387 */ /* 0x000fe80000100a00 */
[----:B------:R2:W-:Y:S04]  /*62670*/  STL.64 [R1+0x11d8], R10 ;  /* 0x0011d80a01007387 */ /* 0x0005e80000100a00 */
[----:B------:R-:W4:Y:S04]  /*62680*/  LDL.LU R185, [R1+0x384] ;  /* 0x0003840001b97983 */ /* 0x000f280000300800 */
[----:B------:R-:W4:Y:S04]  /*62690*/  LDL.LU R186, [R1+0x388] ;  /* 0x0003880001ba7983 */ /* 0x000f280000300800 */
[----:B------:R-:W4:Y:S01]  /*626a0*/  LDL.LU R187, [R1+0x38c] ;  /* 0x00038c0001bb7983 */ /* 0x000f220000300800 */
[----:B--2---:R-:W-:Y:S03]  /*626b0*/  HMMA.1688.F32.TF32 R8, R224, R138, R160 ;  /* 0x0000008ae008723c */ /* 0x004fe600000810a0 */
[----:B------:R-:W2:-:S15]  /*626c0*/  LDL.LU R160, [R1+0x370] ;  /* 0x0003700001a07983 */ /* 0x000e9e0000300800 */
[----:B------:R-:W-:Y:S01]  /*626d0*/  NOP ;  /* 0x0000000000007918 */ /* 0x000fe20000000000 */
[----:B------:R-:W-:Y:S04]  /*626e0*/  STL.64 [R1+0x11c0], R8 ;  /* 0x0011c00801007387 */ /* 0x000fe80000100a00 */
[----:B------:R1:W-:Y:S04]  /*626f0*/  STL.64 [R1+0x11c8], R10 ;  /* 0x0011c80a01007387 */ /* 0x0003e80000100a00 */
[----:B------:R-:W2:Y:S04]  /*62700*/  LDL.LU R161, [R1+0x374] ;  /* 0x0003740001a17983 */ /* 0x000ea80000300800 */
[----:B------:R-:W2:Y:S01]  /*62710*/  LDL.LU R162, [R1+0x378] ;  /* 0x0003780001a27983 */ /* 0x000ea20000300800 */
[----:B-1----:R-:W-:Y:S03]  /*62720*/  HMMA.1688.F32.TF32 R8, R224, R142, R156 ;  /* 0x0000008ee008723c */ /* 0x002fe6000008109c */
[----:B------:R-:W2:Y:S04]  /*62730*/  LDL.LU R163, [R1+0x37c] ;  /* 0x00037c0001a37983 */ /* 0x000ea80000300800 */
[----:B------:R-:W2:-:S12]  /*62740*/  LDL.LU R156, [R1+0x360] ;  /* 0x00036000019c7983 */ /* 0x000e980000300800 */
[----:B------:R-:W-:Y:S04]  /*62750*/  STL.64 [R1+0x11b0], R8 ;  /* 0x0011b00801007387 */ /* 0x000fe80000100a00 */
[----:B------:R1:W-:Y:S01]  /*62760*/  STL.64 [R1+0x11b8], R10 ;  /* 0x0011b80a01007387 */ /* 0x0003e20000100a00 */
[C---:B------:R-:W-:Y:S03]  /*62770*/  HMMA.1688.F32.TF32 R12, R224.reuse, R150, R192 ;  /* 0x00000096e00c723c */ /* 0x040fe600000810c0 */
[----:B------:R-:W2:Y:S04]  /*62780*/  LDL.LU R157, [R1+0x364] ;  /* 0x00036400019d7983 */ /* 0x000ea80000300800 */
[----:B------:R-:W2:Y:S01]  /*62790*/  LDL.LU R158, [R1+0x368] ;  /* 0x00036800019e7983 */ /* 0x000ea20000300800 */
[----:B-1----:R-:W-:Y:S03]  /*627a0*/  HMMA.1688.F32.TF32 R8, R224, R146, R196 ;  /* 0x00000092e008723c */ /* 0x002fe600000810c4 */
[----:B------:R-:W2:Y:S04]  /*627b0*/  LDL.LU R159, [R1+0x36c] ;  /* 0x00036c00019f7983 */ /* 0x000ea80000300800 */
[----:B------:R-:W-:Y:S04]  /*627c0*/  LDS R224, [R243+UR10+0x14200] ;  /* 0x0142000af3e07984 */ /* 0x000fe80008000800 */
[----:B------:R-:W-:Y:S04]  /*627d0*/  LDS R226, [R243+UR10+0x16200] ;  /* 0x0162000af3e27984 */ /* 0x000fe80008000800 */
[----:B------:R-:W-:Y:S04]  /*627e0*/  LDS R225, [R252+UR10+0x14200] ;  /* 0x0142000afce17984 */ /* 0x000fe80008000800 */
[----:B------:R-:W-:Y:S01]  /*627f0*/  LDS R227, [R252+UR10+0x16200] ;  /* 0x0162000afce37984 */ /* 0x000fe20008000800 */
[----:B------:R-:W-:Y:S01]  /*62800*/  MOV R133, R8 ;  /* 0x0000000800857202 */ /* 0x000fe20000000f00 */
[----:B------:R-:W-:Y:S01]  /*62810*/  IMAD.MOV.U32 R132, RZ, RZ, R9 ;  /* 0x000000ffff847224 */ /* 0x000fe200078e0009 */
[----:B------:R-:W-:Y:S01]  /*62820*/  MOV R128, R11 ;  /* 0x0000000b00807202 */ /* 0x000fe20000000f00 */
[----:B------:R-:W-:-:S02]  /*62830*/  IMAD.MOV.U32 R129, RZ, RZ, R10 ;  /* 0x000000ffff817224 */ /* 0x000fc400078e000a */
[----:B------:R-:W-:Y:S01]  /*62840*/  HMMA.1688.F32.TF32 R8, R228, R122, R188 ;  /* 0x0000007ae408723c */ /* 0x000fe200000810bc */
[----:B------:R-:W-:Y:S04]  /*62850*/  STL.64 [R1+0xe80], R12 ;  /* 0x000e800c01007387 */ /* 0x000fe80000100a00 */
[----:B------:R-:W-:-:S14]  /*62860*/  STL.64 [R1+0xe88], R14 ;  /* 0x000e880e01007387 */ /* 0x000fdc0000100a00 */
[----:B------:R-:W-:Y:S01]  /*62870*/  IMAD.MOV.U32 R148, RZ, RZ, R8 ;  /* 0x000000ffff947224 */ /* 0x000fe200078e0008 */
[----:B------:R3:W-:Y:S01]  /*62880*/  STL.64 [R1+0xe78], R10 ;  /* 0x000e780a01007387 */ /* 0x0007e20000100a00 */
[----:B------:R-:W-:-:S05]  /*62890*/  IMAD.MOV.U32 R149, RZ, RZ, R9 ;  /* 0x000000ffff957224 */ /* 0x000fca00078e0009 */
[----:B------:R-:W-:Y:S04]  /*628a0*/  STL [R1+0x4ae4], R149 ;  /* 0x004ae49501007387 */ /* 0x000fe80000100800 */
[----:B------:R-:W-:Y:S01]  /*628b0*/  STL [R1+0x4ae0], R148 ;  /* 0x004ae09401007387 */ /* 0x000fe20000100800 */
[----:B---3--:R-:W-:-:S15]  /*628c0*/  HMMA.1688.F32.TF32 R8, R228, R126, R152 ;  /* 0x0000007ee408723c */ /* 0x008fde0000081098 */
[----:B------:R-:W-:-:S04]  /*628d0*/  NOP ;  /* 0x0000000000007918 */ /* 0x000fc80000000000 */
[----:B------:R4:W-:Y:S04]  /*628e0*/  STL.64 [R1+0xe68], R10 ;  /* 0x000e680a01007387 */ /* 0x0009e80000100a00 */
[----:B------:R-:W3:Y:S04]  /*628f0*/  LDL.LU R152, [R1+0x350] ;  /* 0x0003500001987983 */ /* 0x000ee80000300800 */
[----:B------:R-:W3:Y:S04]  /*62900*/  LDL.LU R153, [R1+0x354] ;  /* 0x0003540001997983 */ /* 0x000ee80000300800 */
[----:B------:R-:W3:Y:S04]  /*62910*/  LDL.LU R154, [R1+0x358] ;  /* 0x00035800019a7983 */ /* 0x000ee80000300800 */
[----:B------:R-:W3:Y:S01]  /*62920*/  LDL.LU R155, [R1+0x35c] ;  /* 0x00035c00019b7983 */ /* 0x000ee20000300800 */
[----:B------:R-:W-:Y:S01]  /*62930*/  MOV R136, R8 ;  /* 0x0000000800887202 */ /* 0x000fe20000000f00 */
[----:B------:R-:W-:-:S05]  /*62940*/  IMAD.MOV.U32 R137, RZ, RZ, R9 ;  /* 0x000000ffff897224 */ /* 0x000fca00078e0009 */
[----:B------:R-:W-:Y:S04]  /*62950*/  STL [R1+0x4adc], R137 ;  /* 0x004adc8901007387 */ /* 0x000fe80000100800 */
[----:B------:R-:W-:Y:S01]  /*62960*/  STL [R1+0x4ad8], R136 ;  /* 0x004ad88801007387 */ /* 0x000fe20000100800 */
[----:B----4-:R-:W-:-:S15]  /*62970*/  HMMA.1688.F32.TF32 R8, R228, R130, R184 ;  /* 0x00000082e408723c */ /* 0x010fde00000810b8 */
[----:B------:R-:W-:-:S04]  /*62980*/  NOP ;  /* 0x0000000000007918 */ /* 0x000fc80000000000 */
[----:B------:R-:W-:Y:S01]  /*62990*/  IMAD.MOV.U32 R140, RZ, RZ, R8 ;  /* 0x000000ffff8c7224 */ /* 0x000fe200078e0008 */
[----:B------:R2:W-:Y:S01]  /*629a0*/  STL.64 [R1+0x578], R10 ;  /* 0x0005780a01007387 */ /* 0x0005e20000100a00 */
[----:B------:R-:W-:-:S05]  /*629b0*/  MOV R141, R9 ;  /* 0x00000009008d7202 */ /* 0x000fca0000000f00 */
[----:B------:R-:W-:Y:S04]  /*629c0*/  STL [R1+0x4aec], R141 ;  /* 0x004aec8d01007387 */ /* 0x000fe80000100800 */
[----:B------:R-:W-:Y:S01]  /*629d0*/  STL [R1+0x4ae8], R140 ;  /* 0x004ae88c01007387 */ /* 0x000fe20000100800 */
[----:B--2---:R-:W-:-:S15]  /*629e0*/  HMMA.1688.F32.TF32 R8, R228, R134, R160 ;  /* 0x00000086e408723c */ /* 0x004fde00000810a0 */
[----:B------:R-:W-:-:S04]  /*629f0*/  NOP ;  /* 0x0000000000007918 */ /* 0x000fc80000000000 */
[----:B------:R-:W-:Y:S02]  /*62a00*/  IMAD.MOV.U32 R145, RZ, RZ, R9 ;  /* 0x000000ffff917224 */ /* 0x000fe400078e0009 */
[----:B------:R-:W-:Y:S01]  /*62a10*/  IMAD.MOV.U32 R144, RZ, RZ, R8 ;  /* 0x000000ffff907224 */ /* 0x000fe200078e0008 */
[----:B------:R1:W-:Y:S04]  /*62a20*/  STL.64 [R1+0x568], R10 ;  /* 0x0005680a01007387 */ /* 0x0003e80000100a00 */
        /* <DEDUP_REMOVED lines=19> */
[----:B------:R1:W-:Y:S04]  /*62b60*/  STL [R1+0x4b04], R136 ;  /* 0x004b048801007387 */ /* 0x0003e80000100800 */
[----:B------:R1:W-:Y:S04]  /*62b70*/  STL [R1+0x4b00], R137 ;  /* 0x004b008901007387 */ /* 0x0003e80000100800 */
[----:B------:R1:W-:Y:S04]  /*62b80*/  STL [R1+0x4afc], R149 ;  /* 0x004afc9501007387 */ /* 0x0003e80000100800 */
[----:B------:R1:W-:Y:S04]  /*62b90*/  STL [R1+0x4af8], R148 ;  /* 0x004af89401007387 */ /* 0x0003e80000100800 */
[----:B------:R-:W4:Y:S04]  /*62ba0*/  LDL.LU R160, [R1+0x220] ;  /* 0x0002200001a07983 */ /* 0x000f280000300800 */
[----:B------:R-:W4:Y:S04]  /*62bb0*/  LDL.LU R161, [R1+0x224] ;  /* 0x0002240001a17983 */ /* 0x000f280000300800 */
[----:B------:R-:W4:Y:S04]  /*62bc0*/  LDL.LU R162, [R1+0x228] ;  /* 0x0002280001a27983 */ /* 0x000f280000300800 */
[----:B------:R-:W4:Y:S01]  /*62bd0*/  LDL.LU R163, [R1+0x22c] ;  /* 0x00022c0001a37983 */ /* 0x000f220000300800 */
        /* <DEDUP_REMOVED lines=9> */
[----:B--2---:R-:W-:Y:S01]  /*62c70*/  IMAD.MOV.U32 R145, RZ, RZ, R8 ;  /* 0x000000ffff917224 */ /* 0x004fe200078e0008 */
[----:B------:R-:W-:Y:S01]  /*62c80*/  MOV R141, R10 ;  /* 0x0000000a008d7202 */ /* 0x000fe20000000f00 */
[----:B----4-:R-:W-:-:S02]  /*62c90*/  IMAD.MOV.U32 R144, RZ, RZ, R9 ;  /* 0x000000ffff907224 */ /* 0x010fc400078e0009 */
[----:B------:R-:W-:-:S05]  /*62ca0*/  IMAD.MOV.U32 R140, RZ, RZ, R11 ;  /* 0x000000ffff8c7224 */ /* 0x000fca00078e000b */
[----:B------:R2:W-:Y:S04]  /*62cb0*/  STL [R1+0x4b14], R140 ;  /* 0x004b148c01007387 */ /* 0x0005e80000100800 */
[----:B------:R4:W-:Y:S04]  /*62cc0*/  STL [R1+0x4b10], R141 ;  /* 0x004b108d01007387 */ /* 0x0009e80000100800 */
[----:B------:R-:W-:Y:S04]  /*62cd0*/  STL [R1+0x4b0c], R145 ;  /* 0x004b0c9101007387 */ /* 0x000fe80000100800 */
[----:B------:R1:W-:Y:S01]  /*62ce0*/  STL [R1+0x4b08], R144 ;  /* 0x004b089001007387 */ /* 0x0003e20000100800 */
[----:B------:R-:W-:-:S15]  /*62cf0*/  HMMA.1688.F32.TF32 R8, R228, R150, R188 ;  /* 0x00000096e408723c */ /* 0x000fde00000810bc */
[----:B------:R-:W-:-:S04]  /*62d00*/  NOP ;  /* 0x0000000000007918 */ /* 0x000fc80000000000 */
[----:B-1----:R-:W-:Y:S01]  /*62d10*/  IMAD.MOV.U32 R136, RZ, RZ, R8 ;  /* 0x000000ffff887224 */ /* 0x002fe200078e0008 */
[----:B------:R-:W-:Y:S01]  /*62d20*/  MOV R137, R9 ;  /* 0x0000000900897202 */ /* 0x000fe20000000f00 */
[----:B------:R-:W-:Y:S02]  /*62d30*/  IMAD.MOV.U32 R149, RZ, RZ, R10 ;  /* 0x000000ffff957224 */ /* 0x000fe400078e000a */
[----:B------:R-:W-:Y:S02]  /*62d40*/  IMAD.MOV.U32 R148, RZ, RZ, R11 ;  /* 0x000000ffff947224 */ /* 0x000fe400078e000b */
[----:B------:R-:W-:Y:S08]  /*62d50*/  HMMA.1688.F32.TF32 R8, R232, R122, R184 ;  /* 0x0000007ae808723c */ /* 0x000ff000000810b8 */
[----:B------:R-:W-:Y:S01]  /*62d60*/  HMMA.1688.F32.TF32 R12, R228, R146, R192 ;  /* 0x00000092e40c723c */ /* 0x000fe200000810c0 */
[----:B------:R-:W-:Y:S04]  /*62d70*/  LDS R228, [R240+UR10+0x14280] ;  /* 0x0142800af0e47984 */ /* 0x000fe80008000800 */
[----:B------:R-:W-:Y:S04]  /*62d80*/  LDS R230, [R240+UR10+0x16280] ;  /* 0x0162800af0e67984 */ /* 0x000fe80008000800 */
[----:B------:R-:W-:Y:S02]  /*62d90*/  LDS R229, [R242+UR10+0x14280] ;  /* 0x0142800af2e57984 */ /* 0x000fe40008000800 */
[----:B--2---:R-:W-:Y:S01]  /*62da0*/  MOV R140, R8 ;  /* 0x00000008008c7202 */ /* 0x004fe20000000f00 */
[----:B----4-:R-:W-:Y:S01]  /*62db0*/  IMAD.MOV.U32 R141, RZ, RZ, R9 ;  /* 0x000000ffff8d7224 */ /* 0x010fe200078e0009 */
[----:B------:R-:W-:Y:S01]  /*62dc0*/  MOV R144, R11 ;  /* 0x0000000b00907202 */ /* 0x000fe20000000f00 */
[----:B------:R-:W-:Y:S01]  /*62dd0*/  IMAD.MOV.U32 R145, RZ, RZ, R10 ;  /* 0x000000ffff917224 */ /* 0x000fe200078e000a */
[----:B------:R-:W-:Y:S01]  /*62de0*/  LDS R231, [R242+UR10+0x16280] ;  /* 0x0162800af2e77984 */ /* 0x000fe20008000800 */
[----:B------:R-:W-:Y:S03]  /*62df0*/  HMMA.1688.F32.TF32 R8, R232, R126, R160 ;  /* 0x0000007ee808723c */ /* 0x000fe600000810a0 */
[----:B------:R-:W-:Y:S04]  /*62e00*/  STL.64 [R1+0x520], R12 ;  /* 0x0005200c01007387 */ /* 0x000fe80000100a00 */
[----:B------:R-:W-:Y:S04]  /*62e10*/  STL.64 [R1+0x528], R14 ;  /* 0x0005280e01007387 */ /* 0x000fe80000100a00 */
[----:B------:R1:W-:Y:S04]  /*62e20*/  STL [R1+0x4b24], R148 ;  /* 0x004b249401007387 */ /* 0x0003e80000100800 */
[----:B------:R2:W-:Y:S04]  /*62e30*/  STL [R1+0x4b20], R149 ;  /* 0x004b209501007387 */ /* 0x0005e80000100800 */
[----:B------:R4:W-:Y:S01]  /*62e40*/  STL [R1+0x4b1c], R136 ;  /* 0x004b1c8801007387 */ /* 0x0009e20000100800 */
[----:B-1----:R-:W-:-:S03]  /*62e50*/  IMAD.MOV.U32 R148, RZ, RZ, R8 ;  /* 0x000000ffff947224 */ /* 0x002fc600078e0008 */
[----:B------:R1:W-:Y:S01]  /*62e60*/  STL [R1+0x4b18], R137 ;  /* 0x004b188901007387 */ /* 0x0003e20000100800 */
[----:B--2---:R-:W-:Y:S01]  /*62e70*/  IMAD.MOV.U32 R149, RZ, RZ, R9 ;  /* 0x000000ffff957224 */ /* 0x004fe200078e0009 */
[----:B----4-:R-:W-:Y:S01]  /*62e80*/  MOV R136, R10 ;  /* 0x0000000a00887202 */ /* 0x010fe20000000f00 */
[----:B-1----:R-:W-:Y:S01]  /*62e90*/  IMAD.MOV.U32 R137, RZ, RZ, R11 ;  /* 0x000000ffff897224 */ /* 0x002fe200078e000b */
        /* <DEDUP_REMOVED lines=8> */
[----:B------:R-:W2:Y:S01]  /*62f20*/  LDL.LU R204, [R1+0x1f0] ;  /* 0x0001f00001cc7983 */ /* 0x000ea20000300800 */
[C---:B---3--:R-:W-:Y:S08]  /*62f30*/  HMMA.1688.F32.TF32 R8, R232.reuse, R134, R152 ;  /* 0x00000086e808723c */ /* 0x048ff00000081098 */
[----:B------:R-:W-:-:S15]  /*62f40*/  HMMA.1688.F32.TF32 R12, R232, R130, R156 ;  /* 0x00000082e80c723c */ /* 0x000fde000008109c */
[----:B------:R-:W-:-:S04]  /*62f50*/  NOP ;  /* 0x0000000000007918 */ /* 0x000fc80000000000 */
        /* <DEDUP_REMOVED lines=47> */
[----:B------:R-:W-:Y:S01]  /*63250*/  MOV R137, R8 ;  /* 0x0000000800897202 */ /* 0x000fe20000000f00 */
[----:B------:R-:W-:Y:S01]  /*63260*/  IMAD.MOV.U32 R136, RZ, RZ, R9 ;  /* 0x000000ffff887224 */ /* 0x000fe200078e0009 */
[----:B------:R-:W-:Y:S01]  /*63270*/  MOV R149, R11 ;  /* 0x0000000b00957202 */ /* 0x000fe20000000f00 */
[----:B------:R-:W-:Y:S01]  /*63280*/  IMAD.MOV.U32 R148, RZ, RZ, R10 ;  /* 0x000000ffff947224 */ /* 0x000fe200078e000a */
[----:B------:R-:W-:Y:S04]  /*63290*/  LDS R8, [R240+UR10+0x14200] ;  /* 0x0142000af0087984 */ /* 0x000fe80008000800 */
[----:B------:R-:W-:Y:S04]  /*632a0*/  LDS R10, [R240+UR10+0x16200] ;  /* 0x0162000af00a7984 */ /* 0x000fe80008000800 */
[----:B------:R-:W-:Y:S04]  /*632b0*/  LDS R9, [R242+UR10+0x14200] ;  /* 0x0142000af2097984 */ /* 0x000fe80008000800 */
[----:B------:R-:W1:Y:S01]  /*632c0*/  LDS R11, [R242+UR10+0x16200] ;  /* 0x0162000af20b7984 */ /* 0x000e620008000800 */
[C---:B----4-:R-:W-:Y:S08]  /*632d0*/  HMMA.1688.F32.TF32 R16, R232.reuse, R146, R196 ;  /* 0x00000092e810723c */ /* 0x050ff000000810c4 */
[----:B------:R-:W-:Y:S01]  /*632e0*/  HMMA.1688.F32.TF32 R12, R232, R150, R192 ;  /* 0x00000096e80c723c */ /* 0x000fe200000810c0 */
[----:B------:R-:W-:Y:S04]  /*632f0*/  LDS R232, [R243+UR10+0x14280] ;  /* 0x0142800af3e87984 */ /* 0x000fe80008000800 */
[----:B------:R-:W-:Y:S04]  /*63300*/  LDS R234, [R243+UR10+0x16280] ;  /* 0x0162800af3ea7984 */ /* 0x000fe80008000800 */
[----:B------:R-:W-:Y:S04]  /*63310*/  LDS R233, [R252+UR10+0x14280] ;  /* 0x0142800afce97984 */ /* 0x000fe80008000800 */
[----:B------:R-:W-:Y:S04]  /*63320*/  STL.64 [R1+0x80], R16 ;  /* 0x0000801001007387 */ /* 0x000fe80000100a00 */
[----:B------:R-:W-:Y:S04]  /*63330*/  STL.64 [R1+0x88], R18 ;  /* 0x0000881201007387 */ /* 0x000fe80000100a00 */
[----:B------:R-:W-:Y:S04]  /*63340*/  STL.64 [R1+0x70], R12 ;  /* 0x0000700c01007387 */ /* 0x000fe80000100a00 */
[----:B------:R1:W-:Y:S04]  /*63350*/  STL.64 [R1+0x78], R14 ;  /* 0x0000780e01007387 */ /* 0x0003e80000100a00 */
[----:B------:R-:W2:Y:S01]  /*63360*/  LDS R235, [R252+UR10+0x16280] ;  /* 0x0162800afceb7984 */ /* 0x000ea20008000800 */
[C---:B-1----:R-:W-:Y:S08]  /*63370*/  HMMA.1688.F32.TF32 R12, R8.reuse, R126, R184 ;  /* 0x0000007e080c723c */ /* 0x042ff000000810b8 */
[C---:B------:R-:W-:Y:S08]  /*63380*/  HMMA.1688.F32.TF32 R16, R8.reuse, R122, R188 ;  /* 0x0000007a0810723c */ /* 0x040ff000000810bc */
[C---:B------:R-:W-:Y:S11]  /*63390*/  HMMA.1688.F32.TF32 R20, R8.reuse, R130, R160 ;  /* 0x000000820814723c */ /* 0x040ff600000810a0 */
[----:B------:R-:W-:Y:S04]  /*633a0*/  STL.64 [R1+0x1530], R16 ;  /* 0x0015301001007387 */ /* 0x000fe80000100a00 */
[----:B------:R1:W-:Y:S04]  /*633b0*/  STL.64 [R1+0x1538], R18 ;  /* 0x0015381201007387 */ /* 0x0003e80000100a00 */
[----:B------:R-:W-:Y:S04]  /*633c0*/  STL.64 [R1+0x1520], R12 ;  /* 0x0015200c01007387 */ /* 0x000fe80000100a00 */
[----:B------:R3:W-:Y:S01]  /*633d0*/  STL.64 [R1+0x1528], R14 ;  /* 0x0015280e01007387 */ /* 0x0007e20000100a00 */
[C---:B-1----:R-:W-:Y:S08]  /*633e0*/  HMMA.1688.F32.TF32 R16, R8.reuse, R134, R156 ;  /* 0x000000860810723c */ /* 0x042ff0000008109c */
[----:B---3--:R-:W-:Y:S01]  /*633f0*/  HMMA.1688.F32.TF32 R12, R8, R138, R152 ;  /* 0x0000008a080c723c */ /* 0x008fe20000081098 */
        /* <DEDUP_REMOVED lines=20> */
[----:B----4-:R-:W4:Y:S04]  /*63540*/  LDL.LU R14, [R1+0x198] ;  /* 0x00019800010e7983 */ /* 0x010f280000300800 */
        /* <DEDUP_REMOVED lines=89> */
[----:B------:R-:W-:Y:S08]  /*63ae0*/  HMMA.1688.F32.TF32 R212, R224, R126, R212 ;  /* 0x0000007ee0d4723c */ /* 0x000ff000000810d4 */
[C---:B------:R-:W-:Y:S08]  /*63af0*/  HMMA.1688.F32.TF32 R168, R8.reuse, R146, R168 ;  /* 0x0000009208a8723c */ /* 0x040ff000000810a8 */
[C---:B------:R-:W-:Y:S08]  /*63b00*/  HMMA.1688.F32.TF32 R172, R8.reuse, R142, R172 ;  /* 0x0000008e08ac723c */ /* 0x040ff000000810ac */
[----:B------:R-:W-:Y:S11]  /*63b10*/  HMMA.1688.F32.TF32 R8, R8, R150, R220 ;  /* 0x000000960808723c */ /* 0x000ff600000810dc */
[----:B------:R-:W-:Y:S04]  /*63b20*/  STL.64 [R1+0x14e0], R172 ;  /* 0x0014e0ac01007387 */ /* 0x000fe80000100a00 */
[----:B------:R1:W-:Y:S01]  /*63b30*/  STL.64 [R1+0x14e8], R174 ;  /* 0x0014e8ae01007387 */ /* 0x0003e20000100a00 */
[C---:B------:R-:W-:Y:S03]  /*63b40*/  HMMA.1688.F32.TF32 R216, R224.reuse, R122, R216 ;  /* 0x0000007ae0d8723c */ /* 0x040fe600000810d8 */
[----:B-1----:R-:W2:Y:S04]  /*63b50*/  LDL.LU.64 R174, [R1+0x4dc8] ;  /* 0x004dc80001ae7983 */ /* 0x002ea80000300a00 */
[----:B------:R-:W3:Y:S04]  /*63b60*/  LDL.LU.64 R172, [R1+0x4dc0] ;  /* 0x004dc00001ac7983 */ /* 0x000ee80000300a00 */
[----:B------:R-:W-:Y:S04]  /*63b70*/  STL.64 [R1+0x14d0], R168 ;  /* 0x0014d0a801007387 */ /* 0x000fe80000100a00 */
[----:B------:R1:W-:Y:S01]  /*63b80*/  STL.64 [R1+0x14d8], R170 ;  /* 0x0014d8aa01007387 */ /* 0x0003e20000100a00 */
[C---:B------:R-:W-:Y:S03]  /*63b90*/  HMMA.1688.F32.TF32 R204, R224.reuse, R134, R204 ;  /* 0x00000086e0cc723c */ /* 0x040fe600000810cc */
[----:B-1----:R-:W4:Y:S04]  /*63ba0*/  LDL.LU.64 R170, [R1+0x4db8] ;  /* 0x004db80001aa7983 */ /* 0x002f280000300a00 */
        /* <DEDUP_REMOVED lines=8> */
[----:B------:R-:W2:Y:S04]  /*63c30*/  LDL.LU R11, [R1+0x2fc] ;  /* 0x0002fc00010b7983 */ /* 0x000ea80000300800 */
[----:B------:R-:W-:Y:S04]  /*63c40*/  STL.64 [R1+0x1d0], R216 ;  /* 0x0001d0d801007387 */ /* 0x000fe80000100a00 */
[----:B------:R1:W-:Y:S01]  /*63c50*/  STL.64 [R1+0x1d8], R218 ;  /* 0x0001d8da01007387 */ /* 0x0003e20000100a00 */
[----:B------:R-:W-:Y:S03]  /*63c60*/  HMMA.1688.F32.TF32 R224, R224, R150, R188 ;  /* 0x00000096e0e0723c */ /* 0x000fe600000810bc */
        /* <DEDUP_REMOVED lines=30> */
[----:B-1----:R-:W3:Y:S04]  /*63e50*/  LDL.LU R224, [R1+0x300] ;  /* 0x0003000001e07983 */ /* 0x002ee80000300800 */
[----:B------:R-:W3:Y:S04]  /*63e60*/  LDL.LU R225, [R1+0x304] ;  /* 0x0003040001e17983 */ /* 0x000ee80000300800 */
[----:B------:R-:W3:Y:S04]  /*63e70*/  LDL.LU R226, [R1+0x308] ;  /* 0x0003080001e27983 */ /* 0x000ee80000300800 */
[----:B------:R-:W3:Y:S01]  /*63e80*/  LDL.LU R227, [R1+0x30c] ;  /* 0x00030c0001e37983 */ /* 0x000ee20000300800 */
[C---:B------:R-:W-:Y:S08]  /*63e90*/  HMMA.1688.F32.TF32 R184, R228.reuse, R122, R184 ;  /* 0x0000007ae4b8723c */ /* 0x040ff000000810b8 */
[C---:B------:R-:W-:Y:S11]  /*63ea0*/  HMMA.1688.F32.TF32 R152, R228.reuse, R126, R152 ;  /* 0x0000007ee498723c */ /* 0x040ff60000081098 */
[----:B------:R-:W-:Y:S04]  /*63eb0*/  STL.64 [R1+0xe40], R184 ;  /* 0x000e40b801007387 */ /* 0x000fe80000100a00 */
[----:B------:R1:W-:Y:S04]  /*63ec0*/  STL.64 [R1+0xe48], R186 ;  /* 0x000e48ba01007387 */ /* 0x0003e80000100a00 */
[----:B-1----:R-:W4:Y:S04]  /*63ed0*/  LDL.LU.64 R186, [R1+0x4d18] ;  /* 0x004d180001ba7983 */ /* 0x002f280000300a00 */
[----:B------:R-:W4:Y:S04]  /*63ee0*/  LDL.LU.64 R184, [R1+0x4d10] ;  /* 0x004d100001b87983 */ /* 0x000f280000300a00 */
[----:B------:R1:W-:Y:S04]  /*63ef0*/  STL.64 [R1+0xe30], R152 ;  /* 0x000e309801007387 */ /* 0x0003e80000100a00 */
[----:B------:R1:W-:Y:S04]  /*63f00*/  STL.64 [R1+0xe38], R154 ;  /* 0x000e389a01007387 */ /* 0x0003e80000100a00 */
[----:B-1----:R-:W4:Y:S04]  /*63f10*/  LDL.LU R152, [R1+0x5f0] ;  /* 0x0005f00001987983 */ /* 0x002f280000300800 */
[----:B------:R-:W4:Y:S04]  /*63f20*/  LDL.LU R153, [R1+0x5f4] ;  /* 0x0005f40001997983 */ /* 0x000f280000300800 */
[----:B------:R-:W4:Y:S04]  /*63f30*/  LDL.LU R154, [R1+0x5f8] ;  /* 0x0005f800019a7983 */ /* 0x000f280000300800 */
[----:B------:R-:W4:Y:S01]  /*63f40*/  LDL.LU R155, [R1+0x5fc] ;  /* 0x0005fc00019b7983 */ /* 0x000f220000300800 */
[C---:B------:R-:W-:Y:S08]  /*63f50*/  HMMA.1688.F32.TF32 R36, R228.reuse, R138, R36 ;  /* 0x0000008ae424723c */ /* 0x040ff00000081024 */
[C---:B------:R-:W-:Y:S08]  /*63f60*/  HMMA.1688.F32.TF32 R32, R228.reuse, R142, R32 ;  /* 0x0000008ee420723c */ /* 0x040ff00000081020 */
[C---:B--2---:R-:W-:Y:S08]  /*63f70*/  HMMA.1688.F32.TF32 R8, R228.reuse, R134, R8 ;  /* 0x00000086e408723c */ /* 0x044ff00000081008 */
[----:B------:R-:W-:Y:S08]  /*63f80*/  HMMA.1688.F32.TF32 R24, R228, R150, R24 ;  /* 0x00000096e418723c */ /* 0x000ff00000081018 */
[----:B------:R-:W-:Y:S08]  /*63f90*/  HMMA.1688.F32.TF32 R20, R232, R122, R20 ;  /* 0x0000007ae814723c */ /* 0x000ff00000081014 */
[----:B---3--:R-:W-:-:S15]  /*63fa0*/  HMMA.1688.F32.TF32 R224, R228, R130, R224 ;  /* 0x00000082e4e0723c */ /* 0x008fde00000810e0 */
[----:B------:R-:W-:-:S04]  /*63fb0*/  NOP ;  /* 0x0000000000007918 */ /* 0x000fc80000000000 */
[----:B------:R-:W-:Y:S04]  /*63fc0*/  STL.64 [R1+0xe20], R224 ;  /* 0x000e20e001007387 */ /* 0x000fe80000100a00 */
[----:B------:R-:W-:Y:S04]  /*63fd0*/  STL.64 [R1+0xe28], R226 ;  /* 0x000e28e201007387 */ /* 0x000fe80000100a00 */
[----:B------:R-:W-:Y:S04]  /*63fe0*/  STL.64 [R1+0xd20], R8 ;  /* 0x000d200801007387 */ /* 0x000fe80000100a00 */
        /* <DEDUP_REMOVED lines=8> */
[----:B------:R-:W-:Y:S04]  /*64070*/  LDS R225, [R242+UR10+0x14300] ;  /* 0x0143000af2e17984 */ /* 0x000fe80008000800 */
[----:B------:R-:W-:Y:S04]  /*64080*/  STL.64 [R1+0xcf0], R8 ;  /* 0x000cf00801007387 */ /* 0x000fe80000100a00 */
[----:B------:R1:W-:Y:S04]  /*64090*/  STL.64 [R1+0xcf8], R10 ;  /* 0x000cf80a01007387 */ /* 0x0003e80000100a00 */
[----:B------:R-:W4:Y:S04]  /*640a0*/  LDS R227, [R242+UR10+0x16300] ;  /* 0x0163000af2e37984 */ /* 0x000f280008000800 */
[----:B------:R-:W-:Y:S01]  /*640b0*/  LDS R228, [R243+UR10+0x14300] ;  /* 0x0143000af3e47984 */ /* 0x000fe20008000800 */
[C---:B-1----:R-:W-:Y:S03]  /*640c0*/  HMMA.1688.F32.TF32 R8, R232.reuse, R126, R16 ;  /* 0x0000007ee808723c */ /* 0x042fe60000081010 */
[----:B------:R-:W-:Y:S04]  /*640d0*/  LDS R230, [R243+UR10+0x16300] ;  /* 0x0163000af3e67984 */ /* 0x000fe80008000800 */
[----:B------:R-:W-:Y:S01]  /*640e0*/  LDS R229, [R252+UR10+0x14300] ;  /* 0x0143000afce57984 */ /* 0x000fe20008000800 */
[C---:B------:R-:W-:Y:S03]  /*640f0*/  HMMA.1688.F32.TF32 R16, R232.reuse, R130, R12 ;  /* 0x00000082e810723c */ /* 0x040fe6000008100c */
[----:B------:R-:W-:Y:S05]  /*64100*/  LDS R231, [R252+UR10+0x16300] ;  /* 0x0163000afce77984 */ /* 0x000fea0008000800 */
        /* <DEDUP_REMOVED lines=21> */
[----:B------:R-:W-:Y:S01]  /*64260*/  IMAD.MOV.U32 R244, RZ, RZ, R180 ;  /* 0x000000fffff47224 */ /* 0x000fe200078e00b4 */
[----:B------:R-:W-:Y:S01]  /*64270*/  MOV R246, R182 ;  /* 0x000000b600f67202 */ /* 0x000fe20000000f00 */
[----:B------:R-:W-:-:S02]  /*64280*/  IMAD.MOV.U32 R245, RZ, RZ, R181 ;  /* 0x000000fffff57224 */ /* 0x000fc400078e00b5 */
[----:B------:R-:W-:Y:S01]  /*64290*/  IMAD.MOV.U32 R247, RZ, RZ, R183 ;  /* 0x000000fffff77224 */ /* 0x000fe200078e00b7 */
[----:B------:R-:W-:Y:S01]  /*642a0*/  MOV R237, R177 ;  /* 0x000000b100ed7202 */ /* 0x000fe20000000f00 */
[----:B------:R-:W-:Y:S02]  /*642b0*/  IMAD.MOV.U32 R236, RZ, RZ, R176 ;  /* 0x000000ffffec7224 */ /* 0x000fe400078e00b0 */
[----:B------:R-:W-:Y:S02]  /*642c0*/  IMAD.MOV.U32 R238, RZ, RZ, R178 ;  /* 0x000000ffffee7224 */ /* 0x000fe400078e00b2 */
[----:B------:R-:W-:Y:S01]  /*642d0*/  IMAD.MOV.U32 R239, RZ, RZ, R179 ;  /* 0x000000ffffef7224 */ /* 0x000fe200078e00b3 */
[----:B----4-:R-:W-:Y:S01]  /*642e0*/  HMMA.1688.F32.TF32 R12, R224, R122, R152 ;  /* 0x0000007ae00c723c */ /* 0x010fe20000081098 */
[----:B------:R-:W-:Y:S01]  /*642f0*/  IMAD.MOV.U32 R16, RZ, RZ, R168 ;  /* 0x000000ffff107224 */ /* 0x000fe200078e00a8 */
[----:B------:R-:W-:Y:S04]  /*64300*/  STL.64 [R1+0x4f0], R8 ;  /* 0x0004f00801007387 */ /* 0x000fe80000100a00 */
[----:B------:R-:W-:Y:S04]  /*64310*/  STL.64 [R1+0x4f8], R10 ;  /* 0x0004f80a01007387 */ /* 0x000fe80000100a00 */
[----:B------:R-:W2:Y:S01]  /*64320*/  LDL.LU R28, [R1+0x590] ;  /* 0x00059000011c7983 */ /* 0x000ea20000300800 */
[----:B------:R-:W-:Y:S01]  /*64330*/  IMAD.MOV.U32 R17, RZ, RZ, R169 ;  /* 0x000000ffff117224 */ /* 0x000fe200078e00a9 */
[----:B------:R-:W-:Y:S01]  /*64340*/  MOV R18, R170 ;  /* 0x000000aa00127202 */ /* 0x000fe20000000f00 */
[----:B------:R-:W-:Y:S01]  /*64350*/  IMAD.MOV.U32 R19, RZ, RZ, R171 ;  /* 0x000000ffff137224 */ /* 0x000fe200078e00ab */
[----:B------:R-:W-:Y:S01]  /*64360*/  MOV R249, R165 ;  /* 0x000000a500f97202 */ /* 0x000fe20000000f00 */
[----:B------:R-:W-:Y:S01]  /*64370*/  IMAD.MOV.U32 R248, RZ, RZ, R164 ;  /* 0x000000fffff87224 */ /* 0x000fe200078e00a4 */
[----:B------:R-:W-:Y:S04]  /*64380*/  LDS R232, [R240+UR10+0x14380] ;  /* 0x0143800af0e87984 */ /* 0x000fe80008000800 */
        /* <DEDUP_REMOVED lines=33> */
[----:B-1----:R-:W-:-:S03]  /*645a0*/  MOV R12, R172 ;  /* 0x000000ac000c7202 */ /* 0x002fc60000000f00 */
[----:B------:R-:W4:Y:S01]  /*645b0*/  LDL.LU R176, [R1+0x4cfc] ;  /* 0x004cfc0001b07983 */ /* 0x000f220000300800 */
[----:B------:R-:W-:-:S03]  /*645c0*/  IMAD.MOV.U32 R13, RZ, RZ, R173 ;  /* 0x000000ffff0d7224 */ /* 0x000fc600078e00ad */
[----:B------:R-:W4:Y:S01]  /*645d0*/  LDL.LU R177, [R1+0x4cf8] ;  /* 0x004cf80001b17983 */ /* 0x000f220000300800 */
[----:B---3--:R-:W-:-:S03]  /*645e0*/  IMAD.MOV.U32 R14, RZ, RZ, R174 ;  /* 0x000000ffff0e7224 */ /* 0x008fc600078e00ae */
[----:B------:R-:W3:Y:S01]  /*645f0*/  LDL.LU R178, [R1+0x4cf4] ;  /* 0x004cf40001b27983 */ /* 0x000ee20000300800 */
[----:B------:R-:W-:-:S03]  /*64600*/  MOV R15, R175 ;  /* 0x000000af000f7202 */ /* 0x000fc60000000f00 */
        /* <DEDUP_REMOVED lines=19> */
[----:B------:R-:W-:Y:S04]  /*64740*/  LDS R234, [R240+UR10+0x16380] ;  /* 0x0163800af0ea7984 */ /* 0x000fe80008000800 */
[----:B------:R-:W-:Y:S04]  /*64750*/  LDS R233, [R242+UR10+0x14380] ;  /* 0x0143800af2e97984 */ /* 0x000fe80008000800 */
[----:B------:R-:W-:Y:S04]  /*64760*/  LDS R235, [R242+UR10+0x16380] ;  /* 0x0163800af2eb7984 */ /* 0x000fe80008000800 */
[----:B------:R-:W-:Y:S04]  /*64770*/  LDS R8, [R243+UR10+0x14380] ;  /* 0x0143800af3087984 */ /* 0x000fe80008000800 */
[----:B------:R-:W-:Y:S04]  /*64780*/  LDS R10, [R243+UR10+0x16380] ;  /* 0x0163800af30a7984 */ /* 0x000fe80008000800 */
[----:B------:R-:W-:Y:S04]  /*64790*/  LDS R9, [R252+UR10+0x14380] ;  /* 0x0143800afc097984 */ /* 0x000fe80008000800 */
[----:B------:R-:W1:Y:S01]  /*647a0*/  LDS R11, [R252+UR10+0x16380] ;  /* 0x0163800afc0b7984 */ /* 0x000e620008000800 */
[C---:B--2---:R-:W-:Y:S08]  /*647b0*/  HMMA.1688.F32.TF32 R156, R224.reuse, R130, R156 ;  /* 0x00000082e09c723c */ /* 0x044ff0000008109c */
[C---:B----4-:R-:W-:Y:S08]  /*647c0*/  HMMA.1688.F32.TF32 R160, R224.reuse, R126, R160 ;  /* 0x0000007ee0a0723c */ /* 0x050ff000000810a0 */
[C---:B------:R-:W-:Y:S11]  /*647d0*/  HMMA.1688.F32.TF32 R152, R224.reuse, R134, R152 ;  /* 0x00000086e098723c */ /* 0x040ff60000081098 */
[----:B------:R-:W-:Y:S04]  /*647e0*/  STL.64 [R1+0x14b0], R160 ;  /* 0x0014b0a001007387 */ /* 0x000fe80000100a00 */
[----:B------:R2:W-:Y:S04]  /*647f0*/  STL.64 [R1+0x14b8], R162 ;  /* 0x0014b8a201007387 */ /* 0x0005e80000100a00 */
[----:B--2---:R-:W2:Y:S04]  /*64800*/  LDL.LU.64 R162, [R1+0x4cb8] ;  /* 0x004cb80001a27983 */ /* 0x004ea80000300a00 */
[----:B------:R-:W2:Y:S04]  /*64810*/  LDL.LU.64 R160, [R1+0x4cb0] ;  /* 0x004cb00001a07983 */ /* 0x000ea80000300a00 */
[----:B------:R-:W-:Y:S04]  /*64820*/  STL.64 [R1+0x14a0], R156 ;  /* 0x0014a09c01007387 */ /* 0x000fe80000100a00 */
[----:B------:R4:W-:Y:S04]  /*64830*/  STL.64 [R1+0x14a8], R158 ;  /* 0x0014a89e01007387 */ /* 0x0009e80000100a00 */
[----:B----4-:R-:W4:Y:S04]  /*64840*/  LDL.LU.64 R158, [R1+0x4ca8] ;  /* 0x004ca800019e7983 */ /* 0x010f280000300a00 */
[----:B------:R-:W4:Y:S04]  /*64850*/  LDL.LU.64 R156, [R1+0x4ca0] ;  /* 0x004ca000019c7983 */ /* 0x000f280000300a00 */
[----:B------:R-:W-:Y:S04]  /*64860*/  STL.64 [R1+0x1490], R152 ;  /* 0x0014909801007387 */ /* 0x000fe80000100a00 */
[----:B------:R1:W-:Y:S04]  /*64870*/  STL.64 [R1+0x1498], R154 ;  /* 0x0014989a01007387 */ /* 0x0003e80000100a00 */
[----:B-1----:R-:W3:Y:S04]  /*64880*/  LDL.LU.64 R154, [R1+0x4c98] ;  /* 0x004c9800019a7983 */ /* 0x002ee80000300a00 */
[----:B------:R-:W3:Y:S01]  /*64890*/  LDL.LU.64 R152, [R1+0x4c90] ;  /* 0x004c900001987983 */ /* 0x000ee20000300a00 */
[----:B------:R-:W-:-:S15]  /*648a0*/  HMMA.1688.F32.TF32 R36, R224, R138, R36 ;  /* 0x0000008ae024723c */ /* 0x000fde0000081024 */
[----:B------:R-:W-:-:S04]  /*648b0*/  NOP ;  /* 0x0000000000007918 */ /* 0x000fc80000000000 */
[----:B------:R-:W-:Y:S04]  /*648c0*/  STL.64 [R1+0x1480], R36 ;  /* 0x0014802401007387 */ /* 0x000fe80000100a00 */
[----:B------:R1:W-:Y:S02]  /*648d0*/  STL.64 [R1+0x1488], R38 ;  /* 0x0014882601007387 */ /* 0x0003e40000100a00 */
[C---:B-1----:R-:W-:Y:S08]  /*648e0*/  HMMA.1688.F32.TF32 R36, R224.reuse, R142, R32 ;  /* 0x0000008ee024723c */ /* 0x042ff00000081020 */
[C---:B------:R-:W-:Y:S08]  /*648f0*/  HMMA.1688.F32.TF32 R32, R224.reuse, R146, R28 ;  /* 0x00000092e020723c */ /* 0x040ff0000008101c */
[----:B------:R-:W-:Y:S03]  /*64900*/  HMMA.1688.F32.TF32 R28, R224, R150, R24 ;  /* 0x00000096e01c723c */ /* 0x000fe60000081018 */
[----:B------:R-:W-:Y:S04]  /*64910*/  STL.64 [R1+0x1470], R36 ;  /* 0x0014702401007387 */ /* 0x000fe80000100a00 */
[----:B------:R-:W-:Y:S04]  /*64920*/  STL.64 [R1+0x1478], R38 ;  /* 0x0014782601007387 */ /* 0x000fe80000100a00 */
[----:B------:R-:W-:Y:S04]  /*64930*/  STL.64 [R1+0x1460], R32 ;  /* 0x0014602001007387 */ /* 0x000fe80000100a00 */
[----:B------:R-:W-:Y:S04]  /*64940*/  STL.64 [R1+0x1468], R34 ;  /* 0x0014682201007387 */ /* 0x000fe80000100a00 */
[----:B------:R-:W-:Y:S04]  /*64950*/  STL.64 [R1+0x1130], R28 ;  /* 0x0011301c01007387 */ /* 0x000fe80000100a00 */
[----:B------:R2:W-:Y:S01]  /*64960*/  STL.64 [R1+0x1138], R30 ;  /* 0x0011381e01007387 */ /* 0x0005e20000100a00 */
[----:B------:R-:W-:Y:S08]  /*64970*/  HMMA.1688.F32.TF32 R16, R8, R134, R16 ;  /* 0x000000860810723c */ /* 0x000ff00000081010 */
[C---:B--2---:R-:W-:Y:S01]  /*64980*/  HMMA.1688.F32.TF32 R28, R228.reuse, R130, R160 ;  /* 0x00000082e41c723c */ /* 0x044fe200000810a0 */
[----:B------:R-:W-:Y:S04]  /*64990*/  LDS R160, [R240+UR10+0x14480] ;  /* 0x0144800af0a07984 */ /* 0x000fe80008000800 */
[----:B------:R-:W-:Y:S04]  /*649a0*/  LDS R162, [R240+UR10+0x16480] ;  /* 0x0164800af0a27984 */ /* 0x000fe80008000800 */
[----:B------:R-:W-:Y:S04]  /*649b0*/  LDS R161, [R242+UR10+0x14480] ;  /* 0x0144800af2a17984 */ /* 0x000fe80008000800 */
[----:B------:R-:W-:Y:S01]  /*649c0*/  LDS R163, [R242+UR10+0x16480] ;  /* 0x0164800af2a37984 */ /* 0x000fe20008000800 */
[C---:B----4-:R-:W-:Y:S03]  /*649d0*/  HMMA.1688.F32.TF32 R32, R228.reuse, R126, R156 ;  /* 0x0000007ee420723c */ /* 0x050fe6000008109c */
[----:B------:R-:W-:Y:S04]  /*649e0*/  LDS R156, [R243+UR10+0x14400] ;  /* 0x0144000af39c7984 */ /* 0x000fe80008000800 */
[----:B------:R-:W-:Y:S04]  /*649f0*/  LDS R158, [R243+UR10+0x16400] ;  /* 0x0164000af39e7984 */ /* 0x000fe80008000800 */
[----:B------:R-:W-:Y:S04]  /*64a00*/  LDS R157, [R252+UR10+0x14400] ;  /* 0x0144000afc9d7984 */ /* 0x000fe80008000800 */
[----:B------:R-:W-:Y:S01]  /*64a10*/  LDS R159, [R252+UR10+0x16400] ;  /* 0x0164000afc9f7984 */ /* 0x000fe20008000800 */
[C---:B---3--:R-:W-:Y:S03]  /*64a20*/  HMMA.1688.F32.TF32 R24, R228.reuse, R122, R152 ;  /* 0x0000007ae418723c */ /* 0x048fe60000081098 */
[----:B------:R-:W-:Y:S04]  /*64a30*/  LDS R152, [R240+UR10+0x14400] ;  /* 0x0144000af0987984 */ /* 0x000fe80008000800 */
[----:B------:R-:W-:Y:S04]  /*64a40*/  LDS R154, [R240+UR10+0x16400] ;  /* 0x0164000af09a7984 */ /* 0x000fe80008000800 */
[----:B------:R-:W-:Y:S04]  /*64a50*/  LDS R153, [R242+UR10+0x14400] ;  /* 0x0144000af2997984 */ /* 0x000fe80008000800 */
[----:B------:R-:W1:Y:S04]  /*64a60*/  LDS R155, [R242+UR10+0x16400] ;  /* 0x0164000af29b7984 */ /* 0x000e680008000800 */
[----:B------:R-:W-:Y:S04]  /*64a70*/  STL.64 [R1+0x1120], R24 ;  /* 0x0011201801007387 */ /* 0x000fe80000100a00 */
[----:B------:R2:W-:Y:S02]  /*64a80*/  STL.64 [R1+0x1128], R26 ;  /* 0x0011281a01007387 */ /* 0x0005e40000100a00 */
[C---:B--2---:R-:W-:Y:S02]  /*64a90*/  HMMA.1688.F32.TF32 R24, R228.reuse, R134, R164 ;  /* 0x00000086e418723c */ /* 0x044fe400000810a4 */
[----:B------:R-:W-:Y:S04]  /*64aa0*/  STL.64 [R1+0x1110], R32 ;  /* 0x0011102001007387 */ /* 0x000fe80000100a00 */
[----:B------:R2:W-:Y:S04]  /*64ab0*/  STL.64 [R1+0x1118], R34 ;  /* 0x0011182201007387 */ /* 0x0005e80000100a00 */
[----:B------:R-:W-:Y:S04]  /*64ac0*/  STL.64 [R1+0x1100], R28 ;  /* 0x0011001c01007387 */ /* 0x000fe80000100a00 */
[----:B------:R3:W-:Y:S01]  /*64ad0*/  STL.64 [R1+0x1108], R30 ;  /* 0x0011081e01007387 */ /* 0x0007e20000100a00 */
[C---:B--2---:R-:W-:Y:S04]  /*64ae0*/  HMMA.1688.F32.TF32 R32, R228.reuse, R138, R168 ;  /* 0x0000008ae420723c */ /* 0x044fe800000810a8 */
[----:B------:R-:W-:Y:S04]  /*64af0*/  STL.64 [R1+0x10f0], R24 ;  /* 0x0010f01801007387 */ /* 0x000fe80000100a00 */
[----:B------:R2:W-:Y:S01]  /*64b00*/  STL.64 [R1+0x10f8], R26 ;  /* 0x0010f81a01007387 */ /* 0x0005e20000100a00 */
[C---:B---3--:R-:W-:Y:S08]  /*64b10*/  HMMA.1688.F32.TF32 R28, R228.reuse, R142, R172 ;  /* 0x0000008ee41c723c */ /* 0x048ff000000810ac */
[C---:B--2---:R-:W-:Y:S02]  /*64b20*/  HMMA.1688.F32.TF32 R24, R228.reuse, R146, R176 ;  /* 0x00000092e418723c */ /* 0x044fe400000810b0 */
[----:B------:R-:W-:Y:S04]  /*64b30*/  STL.64 [R1+0x10e0], R32 ;  /* 0x0010e02001007387 */ /* 0x000fe80000100a00 */
[----:B------:R2:W-:Y:S05]  /*64b40*/  STL.64 [R1+0x10e8], R34 ;  /* 0x0010e82201007387 */ /* 0x0005ea0000100a00 */
[----:B------:R-:W-:Y:S04]  /*64b50*/  STL.64 [R1+0x10d0], R28 ;  /* 0x0010d01c01007387 */ /* 0x000fe80000100a00 */
[----:B------:R3:W-:Y:S01]  /*64b60*/  STL.64 [R1+0x10d8], R30 ;  /* 0x0010d81e01007387 */ /* 0x0007e20000100a00 */
[----:B--2---:R-:W-:Y:S03]  /*64b70*/  HMMA.1688.F32.TF32 R32, R228, R150, R180 ;  /* 0x00000096e420723c */ /* 0x004fe600000810b4 */
[----:B------:R-:W-:Y:S04]  /*64b80*/  STL.64 [R1+0x10c0], R24 ;  /* 0x0010c01801007387 */ /* 0x000fe80000100a00 */
[----:B------:R2:W-:Y:S01]  /*64b90*/  STL.64 [R1+0x10c8], R26 ;  /* 0x0010c81a01007387 */ /* 0x0005e20000100a00 */
        /* <DEDUP_REMOVED lines=19> */
[----:B--2---:R-:W-:Y:S03]  /*64cd0*/  HMMA.1688.F32.TF32 R24, R232, R150, R212 ;  /* 0x00000096e818723c */ /* 0x004fe600000810d4 */
        /* <DEDUP_REMOVED lines=17> */
[----:B------:R-:W-:Y:S04]  /*64df0*/  STL.64 [R1+0x350], R16 ;  /* 0x0003501001007387 */ /* 0x000fe80000100a00 */
[----:B------:R2:W-:Y:S02]  /*64e00*/  STL.64 [R1+0x358], R18 ;  /* 0x0003581201007387 */ /* 0x0005e40000100a00 */
[C---:B--2---:R-:W-:Y:S08]  /*64e10*/  HMMA.1688.F32.TF32 R16, R8.reuse, R146, R244 ;  /* 0x000000920810723c */ /* 0x044ff000000810f4 */
[----:B------:R-:W-:Y:S01]  /*64e20*/  HMMA.1688.F32.TF32 R8, R8, R150, R248 ;  /* 0x000000960808723c */ /* 0x000fe200000810f8 */
[----:B------:R-:W-:Y:S04]  /*64e30*/  STL.64 [R1+0x340], R20 ;  /* 0x0003401401007387 */ /* 0x000fe80000100a00 */
[----:B------:R-:W-:Y:S04]  /*64e40*/  STL.64 [R1+0x348], R22 ;  /* 0x0003481601007387 */ /* 0x000fe80000100a00 */
[----:B------:R2:W-:Y:S04]  /*64e50*/  STL.64 [R1+0x330], R12 ;  /* 0x0003300c01007387 */ /* 0x0005e80000100a00 */
[----:B------:R3:W-:Y:S04]  /*64e60*/  STL.64 [R1+0x338], R14 ;  /* 0x0003380e01007387 */ /* 0x0007e80000100a00 */
[----:B--2---:R-:W2:Y:S04]  /*64e70*/  LDL.LU R12, [R1] ;  /* 0x00000000010c7983 */ /* 0x004ea80000300800 */
[----:B------:R4:W-:Y:S04]  /*64e80*/  STL.64 [R1+0x320], R16 ;  /* 0x0003201001007387 */ /* 0x0009e80000100a00 */
[----:B------:R1:W-:Y:S04]  /*64e90*/  STL.64 [R1+0x328], R18 ;  /* 0x0003281201007387 */ /* 0x0003e80000100a00 */
[----:B------:R-:W-:Y:S04]  /*64ea0*/  STL.64 [R1+0x310], R8 ;  /* 0x0003100801007387 */ /* 0x000fe80000100a00 */
[----:B------:R-:W-:Y:S04]  /*64eb0*/  STL.64 [R1+0x318], R10 ;  /* 0x0003180a01007387 */ /* 0x000fe80000100a00 */
[----:B------:R-:W2:Y:S04]  /*64ec0*/  LDL.LU R13, [R1+0x4] ;  /* 0x00000400010d7983 */ /* 0x000ea80000300800 */
[----:B---3--:R-:W2:Y:S04]  /*64ed0*/  LDL.LU R14, [R1+0x8] ;  /* 0x00000800010e7983 */ /* 0x008ea80000300800 */
[----:B------:R-:W2:Y:S04]  /*64ee0*/  LDL.LU R15, [R1+0xc] ;  /* 0x00000c00010f7983 */ /* 0x000ea80000300800 */
[----:B----4-:R-:W3:Y:S04]  /*64ef0*/  LDL.LU R16, [R1+0x10] ;  /* 0x0000100001107983 */ /* 0x010ee80000300800 */
[----:B------:R-:W3:Y:S04]  /*64f00*/  LDL.LU R17, [R1+0x14] ;  /* 0x0000140001117983 */ /* 0x000ee80000300800 */
[----:B-1----:R-:W3:Y:S04]  /*64f10*/  LDL.LU R18, [R1+0x18] ;  /* 0x0000180001127983 */ /* 0x002ee80000300800 */
        /* <DEDUP_REMOVED lines=155> */
[----:B------:R-:W-:Y:S08]  /*658d0*/  HMMA.1688.F32.TF32 R204, R156, R146, R204 ;  /* 0x000000929ccc723c */ /* 0x000ff000000810cc */
[----:B------:R-:W-:Y:S08]  /*658e0*/  HMMA.1688.F32.TF32 R192, R160, R126, R192 ;  /* 0x0000007ea0c0723c */ /* 0x000ff000000810c0 */
[----:B--2---:R-:W-:-:S15]  /*658f0*/  HMMA.1688.F32.TF32 R152, R156, R122, R152 ;  /* 0x0000007a9c98723c */ /* 0x004fde0000081098 */
[----:B------:R-:W-:-:S04]  /*65900*/  NOP ;  /* 0x0000000000007918 */ /* 0x000fc80000000000 */
[----:B------:R-:W-:Y:S04]  /*65910*/  STL.64 [R1+0x10a0], R152 ;  /* 0x0010a09801007387 */ /* 0x000fe80000100a00 */
[----:B------:R1:W-:Y:S02]  /*65920*/  STL.64 [R1+0x10a8], R154 ;  /* 0x0010a89a01007387 */ /* 0x0003e40000100a00 */
[C---:B-1----:R-:W-:Y:S02]  /*65930*/  HMMA.1688.F32.TF32 R152, R156.reuse, R130, R216 ;  /* 0x000000829c98723c */ /* 0x042fe400000810d8 */
[----:B------:R-:W-:Y:S04]  /*65940*/  STL.64 [R1+0x1090], R220 ;  /* 0x001090dc01007387 */ /* 0x000fe80000100a00 */
[----:B------:R-:W-:Y:S02]  /*65950*/  STL.64 [R1+0x1098], R222 ;  /* 0x001098de01007387 */ /* 0x000fe40000100a00 */
[C---:B------:R-:W-:Y:S11]  /*65960*/  HMMA.1688.F32.TF32 R216, R156.reuse, R134, R232 ;  /* 0x000000869cd8723c */ /* 0x040ff600000810e8 */
[----:B------:R-:W-:Y:S04]  /*65970*/  STL.64 [R1+0x1080], R152 ;  /* 0x0010809801007387 */ /* 0x000fe80000100a00 */
[----:B------:R1:W-:Y:S02]  /*65980*/  STL.64 [R1+0x1088], R154 ;  /* 0x0010889a01007387 */ /* 0x0003e40000100a00 */
[C---:B-1----:R-:W-:Y:S02]  /*65990*/  HMMA.1688.F32.TF32 R152, R156.reuse, R142, R208 ;  /* 0x0000008e9c98723c */ /* 0x042fe400000810d0 */
[----:B------:R-:W-:Y:S04]  /*659a0*/  STL.64 [R1+0x1070], R216 ;  /* 0x001070d801007387 */ /* 0x000fe80000100a00 */
[----:B------:R-:W-:Y:S04]  /*659b0*/  STL.64 [R1+0x1078], R218 ;  /* 0x001078da01007387 */ /* 0x000fe80000100a00 */
[----:B------:R-:W-:Y:S01]  /*659c0*/  STL.64 [R1+0x1060], R212 ;  /* 0x001060d401007387 */ /* 0x000fe20000100a00 */
[----:B------:R-:W-:Y:S03]  /*659d0*/  HMMA.1688.F32.TF32 R156, R156, R150, R200 ;  /* 0x000000969c9c723c */ /* 0x000fe600000810c8 */
[----:B------:R-:W-:Y:S05]  /*659e0*/  STL.64 [R1+0x1068], R214 ;  /* 0x001068d601007387 */ /* 0x000fea0000100a00 */
[----:B------:R-:W-:Y:S04]  /*659f0*/  STL.64 [R1+0x1050], R152 ;  /* 0x0010509801007387 */ /* 0x000fe80000100a00 */
[----:B------:R1:W-:Y:S02]  /*65a00*/  STL.64 [R1+0x1058], R154 ;  /* 0x0010589a01007387 */ /* 0x0003e40000100a00 */
[C---:B-1----:R-:W-:Y:S02]  /*65a10*/  HMMA.1688.F32.TF32 R152, R160.reuse, R122, R196 ;  /* 0x0000007aa098723c */ /* 0x042fe400000810c4 */
[----:B------:R-:W-:Y:S04]  /*65a20*/  STL.64 [R1+0x1040], R204 ;  /* 0x001040cc01007387 */ /* 0x000fe80000100a00 */
[----:B------:R-:W-:Y:S04]  /*65a30*/  STL.64 [R1+0x1048], R206 ;  /* 0x001048ce01007387 */ /* 0x000fe80000100a00 */
[----:B------:R-:W-:Y:S04]  /*65a40*/  STL.64 [R1+0x920], R156 ;  /* 0x0009209c01007387 */ /* 0x000fe80000100a00 */
[----:B------:R1:W-:Y:S05]  /*65a50*/  STL.64 [R1+0x928], R158 ;  /* 0x0009289e01007387 */ /* 0x0003ea0000100a00 */
[----:B------:R-:W-:Y:S04]  /*65a60*/  STL.64 [R1+0x910], R152 ;  /* 0x0009109801007387 */ /* 0x000fe80000100a00 */
[----:B------:R2:W-:Y:S01]  /*65a70*/  STL.64 [R1+0x918], R154 ;  /* 0x0009189a01007387 */ /* 0x0005e20000100a00 */
[C---:B-1----:R-:W-:Y:S08]  /*65a80*/  HMMA.1688.F32.TF32 R156, R160.reuse, R130, R188 ;  /* 0x00000082a09c723c */ /* 0x042ff000000810bc */
[C---:B--2---:R-:W-:Y:S01]  /*65a90*/  HMMA.1688.F32.TF32 R152, R160.reuse, R134, R184 ;  /* 0x00000086a098723c */ /* 0x044fe200000810b8 */
        /* <DEDUP_REMOVED lines=11> */
[----:B------:R-:W-:Y:S03]  /*65b50*/  HMMA.1688.F32.TF32 R160, R160, R150, R172 ;  /* 0x00000096a0a0723c */ /* 0x000fe600000810ac */
        /* <DEDUP_REMOVED lines=14> */
[C---:B------:R-:W-:Y:S08]  /*65c40*/  HMMA.1688.F32.TF32 R16, R8.reuse, R142, R248 ;  /* 0x0000008e0810723c */ /* 0x040ff000000810f8 */
[C---:B-1----:R-:W-:Y:S08]  /*65c50*/  HMMA.1688.F32.TF32 R152, R8.reuse, R138, R12 ;  /* 0x0000008a0898723c */ /* 0x042ff0000008100c */
        /* <DEDUP_REMOVED lines=11> */
[----:B------:R1:W-:Y:S04]  /*65d10*/  STL.64 [R1+0x3f0], R12 ;  /* 0x0003f00c01007387 */ /* 0x0003e80000100a00 */
[----:B------:R1:W-:Y:S04]  /*65d20*/  STL.64 [R1+0x3f8], R14 ;  /* 0x0003f80e01007387 */ /* 0x0003e80000100a00 */
        /* <DEDUP_REMOVED lines=110> */
[----:B---3--:R-:W-:-:S15]  /*66410*/  HMMA.1688.F32.TF32 R16, R152, R122, R16 ;  /* 0x0000007a9810723c */ /* 0x008fde0000081010 */
[----:B------:R-:W-:-:S04]  /*66420*/  NOP ;  /* 0x0000000000007918 */ /* 0x000fc80000000000 */
[----:B------:R-:W-:Y:S04]  /*66430*/  STL.64 [R1+0x13e0], R16 ;  /* 0x0013e01001007387 */ /* 0x000fe80000100a00 */
[----:B------:R2:W-:Y:S04]  /*66440*/  STL.64 [R1+0x13e8], R18 ;  /* 0x0013e81201007387 */ /* 0x0005e80000100a00 */
[----:B--2---:R-:W2:Y:S04]  /*66450*/  LDL.LU.64 R18, [R1+0x4c08] ;  /* 0x004c080001127983 */ /* 0x004ea80000300a00 */
[----:B------:R-:W2:Y:S04]  /*66460*/  LDL.LU.64 R16, [R1+0x4c00] ;  /* 0x004c000001107983 */ /* 0x000ea80000300a00 */
[----:B------:R-:W-:Y:S04]  /*66470*/  STL.64 [R1+0x13d0], R12 ;  /* 0x0013d00c01007387 */ /* 0x000fe80000100a00 */
[----:B------:R3:W-:Y:S04]  /*66480*/  STL.64 [R1+0x13d8], R14 ;  /* 0x0013d80e01007387 */ /* 0x0007e80000100a00 */
[----:B---3--:R-:W3:Y:S04]  /*66490*/  LDL.LU.64 R14, [R1+0x4bf8] ;  /* 0x004bf800010e7983 */ /* 0x008ee80000300a00 */
[----:B------:R-:W3:Y:S01]  /*664a0*/  LDL.LU.64 R12, [R1+0x4bf0] ;  /* 0x004bf000010c7983 */ /* 0x000ee20000300a00 */
[----:B----4-:R-:W-:-:S15]  /*664b0*/  HMMA.1688.F32.TF32 R236, R152, R130, R236 ;  /* 0x0000008298ec723c */ /* 0x010fde00000810ec */
[----:B------:R-:W-:-:S04]  /*664c0*/  NOP ;  /* 0x0000000000007918 */ /* 0x000fc80000000000 */
[----:B------:R-:W-:Y:S04]  /*664d0*/  STL.64 [R1+0x13c0], R236 ;  /* 0x0013c0ec01007387 */ /* 0x000fe80000100a00 */
[----:B------:R4:W-:Y:S02]  /*664e0*/  STL.64 [R1+0x13c8], R238 ;  /* 0x0013c8ee01007387 */ /* 0x0009e40000100a00 */
[C---:B----4-:R-:W-:Y:S08]  /*664f0*/  HMMA.1688.F32.TF32 R236, R152.reuse, R134, R244 ;  /* 0x0000008698ec723c */ /* 0x050ff000000810f4 */
[C---:B------:R-:W-:Y:S11]  /*66500*/  HMMA.1688.F32.TF32 R244, R152.reuse, R138, R248 ;  /* 0x0000008a98f4723c */ /* 0x040ff600000810f8 */
[----:B------:R-:W-:Y:S04]  /*66510*/  STL.64 [R1+0x13b0], R236 ;  /* 0x0013b0ec01007387 */ /* 0x000fe80000100a00 */
[----:B------:R4:W-:Y:S02]  /*66520*/  STL.64 [R1+0x13b8], R238 ;  /* 0x0013b8ee01007387 */ /* 0x0009e40000100a00 */
[C---:B----4-:R-:W-:Y:S08]  /*66530*/  HMMA.1688.F32.TF32 R236, R152.reuse, R142, R220 ;  /* 0x0000008e98ec723c */ /* 0x050ff000000810dc */
[C---:B------:R-:W-:Y:S08]  /*66540*/  HMMA.1688.F32.TF32 R220, R152.reuse, R146, R216 ;  /* 0x0000009298dc723c */ /* 0x040ff000000810d8 */
[----:B------:R-:W-:Y:S08]  /*66550*/  HMMA.1688.F32.TF32 R216, R152, R150, R232 ;  /* 0x0000009698d8723c */ /* 0x000ff000000810e8 */
[C---:B-1----:R-:W-:Y:S01]  /*66560*/  HMMA.1688.F32.TF32 R152, R156.reuse, R122, R212 ;  /* 0x0000007a9c98723c */ /* 0x042fe200000810d4 */
        /* <DEDUP_REMOVED lines=17> */
[----:B------:R-:W-:Y:S02]  /*66680*/  STL.64 [R1+0x1008], R206 ;  /* 0x001008ce01007387 */ /* 0x000fe40000100a00 */
[C---:B------:R-:W-:Y:S03]  /*66690*/  HMMA.1688.F32.TF32 R192, R156.reuse, R142, R192 ;  /* 0x0000008e9cc0723c */ /* 0x040fe600000810c0 */
[----:B------:R-:W-:Y:S04]  /*666a0*/  STL.64 [R1+0xff0], R152 ;  /* 0x000ff09801007387 */ /* 0x000fe80000100a00 */
[----:B------:R1:W-:Y:S02]  /*666b0*/  STL.64 [R1+0xff8], R154 ;  /* 0x000ff89a01007387 */ /* 0x0003e40000100a00 */
[C---:B-1----:R-:W-:Y:S02]  /*666c0*/  HMMA.1688.F32.TF32 R152, R156.reuse, R146, R188 ;  /* 0x000000929c98723c */ /* 0x042fe400000810bc */
[----:B------:R-:W-:Y:S04]  /*666d0*/  STL.64 [R1+0xfe0], R196 ;  /* 0x000fe0c401007387 */ /* 0x000fe80000100a00 */
[----:B------:R-:W-:Y:S02]  /*666e0*/  STL.64 [R1+0xfe8], R198 ;  /* 0x000fe8c601007387 */ /* 0x000fe40000100a00 */
[----:B------:R-:W-:Y:S02]  /*666f0*/  HMMA.1688.F32.TF32 R184, R156, R150, R184 ;  /* 0x000000969cb8723c */ /* 0x000fe400000810b8 */
        /* <DEDUP_REMOVED lines=14> */
[C---:B----4-:R-:W-:Y:S01]  /*667e0*/  HMMA.1688.F32.TF32 R152, R160.reuse, R138, R168 ;  /* 0x0000008aa098723c */ /* 0x050fe200000810a8 */
[----:B------:R-:W-:Y:S04]  /*667f0*/  STL.64 [R1+0x880], R176 ;  /* 0x000880b001007387 */ /* 0x000fe80000100a00 */
[----:B------:R-:W-:Y:S03]  /*66800*/  STL.64 [R1+0x888], R178 ;  /* 0x000888b201007387 */ /* 0x000fe60000100a00 */
[C---:B------:R-:W-:Y:S03]  /*66810*/  HMMA.1688.F32.TF32 R164, R160.reuse, R142, R164 ;  /* 0x0000008ea0a4723c */ /* 0x040fe600000810a4 */
[----:B------:R-:W-:Y:S04]  /*66820*/  STL.64 [R1+0x730], R156 ;  /* 0x0007309c01007387 */ /* 0x000fe80000100a00 */
[----:B------:R1:W-:Y:S04]  /*66830*/  STL.64 [R1+0x738], R158 ;  /* 0x0007389e01007387 */ /* 0x0003e80000100a00 */
[----:B------:R-:W-:Y:S04]  /*66840*/  STL.64 [R1+0x720], R152 ;  /* 0x0007209801007387 */ /* 0x000fe80000100a00 */
[----:B------:R3:W-:Y:S01]  /*66850*/  STL.64 [R1+0x728], R154 ;  /* 0x0007289a01007387 */ /* 0x0007e20000100a00 */
[----:B-1----:R-:W-:Y:S03]  /*66860*/  HMMA.1688.F32.TF32 R156, R160, R146, R224 ;  /* 0x00000092a09c723c */ /* 0x002fe600000810e0 */
[----:B------:R-:W-:Y:S04]  /*66870*/  STL.64 [R1+0x710], R164 ;  /* 0x000710a401007387 */ /* 0x000fe80000100a00 */
[----:B------:R-:W-:Y:S01]  /*66880*/  STL.64 [R1+0x718], R166 ;  /* 0x000718a601007387 */ /* 0x000fe20000100a00 */
[----:B------:R-:W-:Y:S08]  /*66890*/  HMMA.1688.F32.TF32 R20, R8, R126, R20 ;  /* 0x0000007e0814723c */ /* 0x000ff00000081014 */
[----:B---3--:R-:W-:Y:S08]  /*668a0*/  HMMA.1688.F32.TF32 R152, R160, R150, R12 ;  /* 0x00000096a098723c */ /* 0x008ff0000008100c */
[C---:B--2---:R-:W-:Y:S01]  /*668b0*/  HMMA.1688.F32.TF32 R12, R8.reuse, R122, R16 ;  /* 0x0000007a080c723c */ /* 0x044fe20000081010 */
[----:B------:R-:W-:Y:S04]  /*668c0*/  STL.64 [R1+0x700], R156 ;  /* 0x0007009c01007387 */ /* 0x000fe80000100a00 */
[----:B------:R-:W-:Y:S03]  /*668d0*/  STL.64 [R1+0x708], R158 ;  /* 0x0007089e01007387 */ /* 0x000fe60000100a00 */
[C---:B------:R-:W-:Y:S03]  /*668e0*/  HMMA.1688.F32.TF32 R16, R8.reuse, R130, R24 ;  /* 0x000000820810723c */ /* 0x040fe60000081018 */
        /* <DEDUP_REMOVED lines=13> */
[C---:B-1----:R-:W-:Y:S08]  /*669c0*/  HMMA.1688.F32.TF32 R12, R8.reuse, R146, R40 ;  /* 0x00000092080c723c */ /* 0x042ff00000081028 */
[----:B------:R-:W-:Y:S01]  /*669d0*/  HMMA.1688.F32.TF32 R8, R8, R150, R44 ;  /* 0x000000960808723c */ /* 0x000fe2000008102c */
[----:B------:R-:W-:Y:S04]  /*669e0*/  STL.64 [R1+0x3a0], R20 ;  /* 0x0003a01401007387 */ /* 0x000fe80000100a00 */
[----:B------:R-:W-:Y:S04]  /*669f0*/  STL.64 [R1+0x3a8], R22 ;  /* 0x0003a81601007387 */ /* 0x000fe80000100a00 */
[----:B------:R-:W-:Y:S04]  /*66a00*/  STL.64 [R1+0x380], R16 ;  /* 0x0003801001007387 */ /* 0x000fe80000100a00 */
[----:B------:R-:W-:Y:S04]  /*66a10*/  STL.64 [R1+0x388], R18 ;  /* 0x0003881201007387 */ /* 0x000fe80000100a00 */
[----:B------:R-:W2:Y:S04]  /*66a20*/  LDL.LU R224, [R1+0x7b0] ;  /* 0x0007b00001e07983 */ /* 0x000ea80000300800 */
[----:B------:R-:W-:Y:S04]  /*66a30*/  STL.64 [R1+0x300], R12 ;  /* 0x0003000c01007387 */ /* 0x000fe80000100a00 */
[----:B------:R-:W-:Y:S04]  /*66a40*/  STL.64 [R1+0x308], R14 ;  /* 0x0003080e01007387 */ /* 0x000fe80000100a00 */
[----:B------:R-:W-:Y:S04]  /*66a50*/  STL.64 [R1+0x2f0], R8 ;  /* 0x0002f00801007387 */ /* 0x000fe80000100a00 */
[----:B------:R-:W-:Y:S04]  /*66a60*/  STL.64 [R1+0x2f8], R10 ;  /* 0x0002f80a01007387 */ /* 0x000fe80000100a00 */
        /* <DEDUP_REMOVED lines=109> */
[C---:B----4-:R-:W-:Y:S01]  /*67140*/  HMMA.1688.F32.TF32 R28, R12.reuse, R130, R236 ;  /* 0x000000820c1c723c */ /* 0x050fe200000810ec */
[----:B------:R-:W-:Y:S10]  /*67150*/  LDS R236, [R243+UR10+0x14780] ;  /* 0x0147800af3ec7984 */ /* 0x000ff40008000800 */
        /* <DEDUP_REMOVED lines=19> */
[----:B---3--:R-:W-:Y:S08]  /*67290*/  HMMA.1688.F32.TF32 R24, R12, R150, R232 ;  /* 0x000000960c18723c */ /* 0x008ff000000810e8 */
[C---:B-1----:R-:W-:Y:S08]  /*672a0*/  HMMA.1688.F32.TF32 R28, R16.reuse, R122, R212 ;  /* 0x0000007a101c723c */ /* 0x042ff000000810d4 */
        /* <DEDUP_REMOVED lines=20> */
[----:B-1----:R-:W-:Y:S03]  /*673f0*/  HMMA.1688.F32.TF32 R12, R16, R150, R184 ;  /* 0x00000096100c723c */ /* 0x002fe600000810b8 */
[----:B------:R-:W-:Y:S04]  /*67400*/  STL.64 [R1+0xb10], R24 ;  /* 0x000b101801007387 */ /* 0x000fe80000100a00 */
[----:B------:R1:W-:Y:S01]  /*67410*/  STL.64 [R1+0xb18], R26 ;  /* 0x000b181a01007387 */ /* 0x0003e20000100a00 */
[C---:B------:R-:W-:Y:S03]  /*67420*/  HMMA.1688.F32.TF32 R16, R20.reuse, R126, R180 ;  /* 0x0000007e1410723c */ /* 0x040fe600000810b4 */
[----:B------:R-:W-:Y:S04]  /*67430*/  STL.64 [R1+0xb00], R28 ;  /* 0x000b001c01007387 */ /* 0x000fe80000100a00 */
[----:B------:R-:W-:Y:S01]  /*67440*/  STL.64 [R1+0xb08], R30 ;  /* 0x000b081e01007387 */ /* 0x000fe20000100a00 */
[C---:B-1----:R-:W-:Y:S03]  /*67450*/  HMMA.1688.F32.TF32 R24, R20.reuse, R122, R228 ;  /* 0x0000007a1418723c */ /* 0x042fe600000810e4 */
        /* <DEDUP_REMOVED lines=29> */
[----:B--2---:R-:W-:Y:S01]  /*67630*/  HMMA.1688.F32.TF32 R12, R8, R134, R64 ;  /* 0x00000086080c723c */ /* 0x004fe20000081040 */
[----:B------:R-:W-:Y:S04]  /*67640*/  STL.64 [R1+0x460], R20 ;  /* 0x0004601401007387 */ /* 0x000fe80000100a00 */
[----:B------:R1:W-:Y:S01]  /*67650*/  STL.64 [R1+0x468], R22 ;  /* 0x0004681601007387 */ /* 0x0003e20000100a00 */
[----:B------:R-:W-:Y:S01]  /*67660*/  MOV R164, R2 ;  /* 0x0000000200a47202 */ /* 0x000fe20000000f00 */
[----:B------:R-:W-:Y:S01]  /*67670*/  IMAD.MOV.U32 R165, RZ, RZ, R0 ;  /* 0x000000ffffa57224 */ /* 0x000fe200078e0000 */
[----:B------:R-:W-:Y:S01]  /*67680*/  MOV R167, R3 ;  /* 0x0000000300a77202 */ /* 0x000fe20000000f00 */
[----:B------:R-:W-:-:S02]  /*67690*/  IMAD.MOV.U32 R166, RZ, RZ, R241 ;  /* 0x000000ffffa67224 */ /* 0x000fc400078e00f1 */
        /* <DEDUP_REMOVED lines=10> */
[----:B------:R-:W-:Y:S05]  /*67740*/  LDS R63, [R252+UR10+0x1a000] ;  /* 0x01a0000afc3f7984 */ /* 0x000fea0008000800 */
        /* <DEDUP_REMOVED lines=33> */
[----:B---3--:R-:W-:Y:S01]  /*67960*/  IMAD.MOV.U32 R175, RZ, RZ, R2 ;  /* 0x000000ffffaf7224 */ /* 0x008fe200078e0002 */
[----:B----4-:R-:W-:Y:S01]  /*67970*/  MOV R174, R0 ;  /* 0x0000000000ae7202 */ /* 0x010fe20000000f00 */
[----:B--2---:R-:W-:-:S02]  /*67980*/  IMAD.MOV.U32 R172, RZ, RZ, R241 ;  /* 0x000000ffffac7224 */ /* 0x004fc400078e00f1 */
[----:B------:R-:W2:Y:S01]  /*67990*/  LDL.LU R241, [R1+0x4bd8] ;  /* 0x004bd80001f17983 */ /* 0x000ea20000300800 */
[----:B------:R-:W-:-:S03]  /*679a0*/  IMAD.MOV.U32 R173, RZ, RZ, R3 ;  /* 0x000000ffffad7224 */ /* 0x000fc600078e0003 */
        /* <DEDUP_REMOVED lines=8> */
[----:B---3--:R-:W-:Y:S02]  /*67a30*/  IMAD.MOV.U32 R182, RZ, RZ, R3 ;  /* 0x000000ffffb67224 */ /* 0x008fe400078e0003 */
[----:B----4-:R-:W-:Y:S02]  /*67a40*/  IMAD.MOV.U32 R180, RZ, RZ, R0 ;  /* 0x000000ffffb47224 */ /* 0x010fe400078e0000 */
[----:B------:R-:W2:Y:S01]  /*67a50*/  LDL.LU R0, [R1+0x4bc8] ;  /* 0x004bc80001007983 */ /* 0x000ea20000300800 */
[----:B------:R-:W-:-:S03]  /*67a60*/  MOV R181, R2 ;  /* 0x0000000200b57202 */ /* 0x000fc60000000f00 */
        /* <DEDUP_REMOVED lines=63> */
[----:B--2---:R-:W-:Y:S01]  /*67e60*/  MOV R187, R0 ;  /* 0x0000000000bb7202 */ /* 0x004fe20000000f00 */
[----:B---3--:R-:W-:-:S02]  /*67e70*/  IMAD.MOV.U32 R186, RZ, RZ, R2 ;  /* 0x000000ffffba7224 */ /* 0x008fc400078e0002 */
[----:B----4-:R-:W-:Y:S01]  /*67e80*/  IMAD.MOV.U32 R185, RZ, RZ, R3 ;  /* 0x000000ffffb97224 */ /* 0x010fe200078e0003 */
[----:B------:R-:W-:Y:S01]  /*67e90*/  MOV R184, R241 ;  /* 0x000000f100b87202 */ /* 0x000fe20000000f00 */
        /* <DEDUP_REMOVED lines=44> */
[C---:B-1----:R-:W-:Y:S03]  /*68160*/  HMMA.1688.F32.TF32 R20, R12.reuse, R146, R184 ;  /* 0x000000920c14723c */ /* 0x042fe600000810b8 */
[----:B------:R-:W-:Y:S04]  /*68170*/  STL.64 [R1+0xf20], R8 ;  /* 0x000f200801007387 */ /* 0x000fe80000100a00 */
[----:B------:R1:W-:Y:S01]  /*68180*/  STL.64 [R1+0xf28], R10 ;  /* 0x000f280a01007387 */ /* 0x0003e20000100a00 */
[----:B------:R-:W-:Y:S08]  /*68190*/  HMMA.1688.F32.TF32 R12, R12, R150, R228 ;  /* 0x000000960c0c723c */ /* 0x000ff000000810e4 */
        /* <DEDUP_REMOVED lines=19> */
[----:B------:R-:W-:Y:S05]  /*682d0*/  STL.64 [R1+0xd50], R20 ;  /* 0x000d501401007387 */ /* 0x000fea0000100a00 */
[----:B------:R-:W-:Y:S01]  /*682e0*/  HMMA.1688.F32.TF32 R4, R16, R150, R84 ;  /* 0x000000961004723c */ /* 0x000fe20000081054 */
[----:B------:R-:W-:Y:S04]  /*682f0*/  STL.64 [R1+0xd58], R22 ;  /* 0x000d581601007387 */ /* 0x000fe80000100a00 */
        /* <DEDUP_REMOVED lines=17> */
[----:B------:R-:W-:Y:S01]  /*68410*/  MOV R169, R112 ;  /* 0x0000007000a97202 */ /* 0x000fe20000000f00 */
[----:B-1----:R-:W-:Y:S01]  /*68420*/  HMMA.1688.F32.TF32 R4, R236, R130, R96 ;  /* 0x00000082ec04723c */ /* 0x002fe20000081060 */
[----:B------:R-:W-:Y:S04]  /*68430*/  STL.64 [R1+0x298], R14 ;  /* 0x0002980e01007387 */ /* 0x000fe80000100a00 */
[----:B------:R-:W-:Y:S04]  /*68440*/  STL.64 [R1+0x280], R8 ;  /* 0x0002800801007387 */ /* 0x000fe80000100a00 */
[----:B------:R1:W-:Y:S01]  /*68450*/  STL.64 [R1+0x288], R10 ;  /* 0x0002880a01007387 */ /* 0x0003e20000100a00 */
[----:B------:R-:W-:-:S02]  /*68460*/  IMAD.MOV.U32 R168, RZ, RZ, R113 ;  /* 0x000000ffffa87224 */ /* 0x000fc400078e0071 */
[----:B------:R-:W-:Y:S01]  /*68470*/  IMAD.MOV.U32 R170, RZ, RZ, R115 ;  /* 0x000000ffffaa7224 */ /* 0x000fe200078e0073 */
[----:B------:R-:W-:Y:S01]  /*68480*/  MOV R175, R125 ;  /* 0x0000007d00af7202 */ /* 0x000fe20000000f00 */
[----:B------:R-:W-:Y:S01]  /*68490*/  IMAD.MOV.U32 R171, RZ, RZ, R114 ;  /* 0x000000ffffab7224 */ /* 0x000fe200078e0072 */
[----:B------:R-:W-:Y:S01]  /*684a0*/  LDS R92, [R240+UR10+0x18080] ;  /* 0x0180800af05c7984 */ /* 0x000fe20008000800 */
[----:B------:R-:W-:-:S03]  /*684b0*/  IMAD.MOV.U32 R174, RZ, RZ, R124 ;  /* 0x000000ffffae7224 */ /* 0x000fc600078e007c */
[----:B------:R-:W-:Y:S01]  /*684c0*/  LDS R94, [R240+UR10+0x1a080] ;  /* 0x01a0800af05e7984 */ /* 0x000fe20008000800 */
[----:B-1----:R-:W-:Y:S01]  /*684d0*/  HMMA.1688.F32.TF32 R8, R236, R134, R100 ;  /* 0x00000086ec08723c */ /* 0x002fe20000081064 */
[----:B------:R-:W-:Y:S01]  /*684e0*/  IMAD.MOV.U32 R0, RZ, RZ, R7 ;  /* 0x000000ffff007224 */ /* 0x000fe200078e0007 */
[----:B------:R-:W-:Y:S01]  /*684f0*/  MOV R2, R6 ;  /* 0x0000000600027202 */ /* 0x000fe20000000f00 */
[----:B------:R-:W-:Y:S01]  /*68500*/  IMAD.MOV.U32 R3, RZ, RZ, R5 ;  /* 0x000000ffff037224 */ /* 0x000fe200078e0005 */
[----:B------:R-:W-:Y:S01]  /*68510*/  LDS R93, [R242+UR10+0x18080] ;  /* 0x0180800af25d7984 */ /* 0x000fe20008000800 */
[----:B------:R-:W-:-:S03]  /*68520*/  IMAD.MOV.U32 R241, RZ, RZ, R4 ;  /* 0x000000fffff17224 */ /* 0x000fc600078e0004 */
[----:B------:R1:W-:Y:S04]  /*68530*/  STL [R1+0x4a04], R0 ;  /* 0x004a040001007387 */ /* 0x0003e80000100800 */
[----:B------:R2:W-:Y:S04]  /*68540*/  STL [R1+0x4a00], R2 ;  /* 0x004a000201007387 */ /* 0x0005e80000100800 */
[----:B------:R3:W-:Y:S04]  /*68550*/  STL [R1+0x49fc], R3 ;  /* 0x0049fc0301007387 */ /* 0x0007e80000100800 */
[----:B------:R4:W-:Y:S04]  /*68560*/  STL [R1+0x49f8], R241 ;  /* 0x0049f8f101007387 */ /* 0x0009e80000100800 */
[----:B------:R-:W-:Y:S04]  /*68570*/  STL.64 [R1+0x200], R8 ;  /* 0x0002000801007387 */ /* 0x000fe80000100a00 */
[----:B------:R-:W-:Y:S04]  /*68580*/  STL.64 [R1+0x208], R10 ;  /* 0x0002080a01007387 */ /* 0x000fe80000100a00 */
        /* <DEDUP_REMOVED lines=18> */
[----:B------:R-:W-:Y:S01]  /*686b0*/  LDS R131, [R252+UR10+0x1a100] ;  /* 0x01a1000afc837984 */ /* 0x000fe20008000800 */
[----:B--2---:R-:W-:Y:S01]  /*686c0*/  IMAD.MOV.U32 R173, RZ, RZ, R110 ;  /* 0x000000ffffad7224 */ /* 0x004fe200078e006e */
[----:B---3--:R-:W-:-:S02]  /*686d0*/  MOV R172, R111 ;  /* 0x0000006f00ac7202 */ /* 0x008fc40000000f00 */
[----:B------:R-:W2:Y:S04]  /*686e0*/  LDL.LU R111, [R1+0x4b88] ;  /* 0x004b8800016f7983 */ /* 0x000ea80000300800 */
[----:B------:R-:W3:Y:S04]  /*686f0*/  LDL.LU R110, [R1+0x4b84] ;  /* 0x004b8400016e7983 */ /* 0x000ee80000300800 */
[----:B------:R-:W3:Y:S04]  /*68700*/  LDL.LU R124, [R1+0x4b80] ;  /* 0x004b8000017c7983 */ /* 0x000ee80000300800 */
[----:B------:R-:W3:Y:S01]  /*68710*/  LDL.LU R125, [R1+0x1640] ;  /* 0x00164000017d7983 */ /* 0x000ee20000300800 */
[----:B----4-:R-:W-:-:S02]  /*68720*/  IMAD.MOV.U32 R177, RZ, RZ, R117 ;  /* 0x000000ffffb17224 */ /* 0x010fc400078e0075 */
        /* <DEDUP_REMOVED lines=13> */
[----:B------:R-:W-:-:S03]  /*68800*/  IMAD.MOV.U32 R230, RZ, RZ, R114 ;  /* 0x000000ffffe67224 */ /* 0x000fc600078e0072 */
[----:B------:R-:W4:Y:S01]  /*68810*/  LDL.LU R108, [R1+0x4b64] ;  /* 0x004b6400016c7983 */ /* 0x000f220000300800 */
[----:B------:R-:W-:-:S03]  /*68820*/  MOV R231, R115 ;  /* 0x0000007300e77202 */ /* 0x000fc60000000f00 */
[----:B------:R-:W4:Y:S01]  /*68830*/  LDL.LU R109, [R1+0x4b60] ;  /* 0x004b6000016d7983 */ /* 0x000f220000300800 */
[----:B--2---:R-:W-:Y:S01]  /*68840*/  IMAD.MOV.U32 R229, RZ, RZ, R111 ;  /* 0x000000ffffe57224 */ /* 0x004fe200078e006f */
[----:B---3--:R-:W-:Y:S02]  /*68850*/  MOV R228, R110 ;  /* 0x0000006e00e47202 */ /* 0x008fe40000000f00 */
[----:B------:R-:W4:Y:S04]  /*68860*/  LDL.LU R110, [R1+0x4b5c] ;  /* 0x004b5c00016e7983 */ /* 0x000f280000300800 */
[----:B------:R-:W4:Y:S04]  /*68870*/  LDL.LU R111, [R1+0x4b58] ;  /* 0x004b5800016f7983 */ /* 0x000f280000300800 */
[----:B------:R-:W2:Y:S04]  /*68880*/  LDL.LU R114, [R1+0x4b54] ;  /* 0x004b540001727983 */ /* 0x000ea80000300800 */
[----:B------:R-:W2:Y:S04]  /*68890*/  LDL.LU R115, [R1+0x4b50] ;  /* 0x004b500001737983 */ /* 0x000ea80000300800 */
[----:B------:R-:W3:Y:S04]  /*688a0*/  LDL.LU R184, [R1+0x1610] ;  /* 0x0016100001b87983 */ /* 0x000ee80000300800 */
[----:B------:R-:W3:Y:S04]  /*688b0*/  LDL.LU R185, [R1+0x1614] ;  /* 0x0016140001b97983 */ /* 0x000ee80000300800 */
[----:B------:R-:W3:Y:S04]  /*688c0*/  LDL.LU R186, [R1+0x1618] ;  /* 0x0016180001ba7983 */ /* 0x000ee80000300800 */
[----:B------:R-:W-:Y:S04]  /*688d0*/  LDSM.16.M88.4 R188, [R125+UR11+0x40080] ;  /* 0x0400800b7dbc783b */ /* 0x000fe80008000200 */
[----:B------:R-:W1:Y:S04]  /*688e0*/  LDSM.16.M88.4 R192, [R125+UR11+0x40880] ;  /* 0x0408800b7dc0783b */ /* 0x000e680008000200 */
[----:B------:R-:W1:Y:S04]  /*688f0*/  LDSM.16.M88.4 R196, [R125+UR11+0x41080] ;  /* 0x0410800b7dc4783b */ /* 0x000e680008000200 */
[----:B------:R-:W1:Y:S04]  /*68900*/  LDSM.16.M88.4 R200, [R125+UR11+0x41880] ;  /* 0x0418800b7dc8783b */ /* 0x000e680008000200 */
[----:B------:R-:W1:Y:S04]  /*68910*/  LDSM.16.M88.4 R204, [R125+UR11+0x42080] ;  /* 0x0420800b7dcc783b */ /* 0x000e680008000200 */
[----:B------:R-:W1:Y:S04]  /*68920*/  LDSM.16.M88.4 R208, [R125+UR11+0x42880] ;  /* 0x0428800b7dd0783b */ /* 0x000e680008000200 */
[----:B------:R-:W1:Y:S01]  /*68930*/  LDSM.16.M88.4 R212, [R125+UR11+0x43080] ;  /* 0x0430800b7dd4783b */ /* 0x000e620008000200 */
[----:B------:R-:W-:Y:S01]  /*68940*/  HMMA.1688.F32.TF32 R4, R236, R138, R104 ;  /* 0x0000008aec04723c */ /* 0x000fe20000081068 */
[----:B------:R-:W-:-:S02]  /*68950*/  IMAD.MOV.U32 R187, RZ, RZ, R124 ;  /* 0x000000ffffbb7224 */ /* 0x000fc400078e007c */
[----:B------:R-:W2:Y:S04]  /*68960*/  LDSM.16.M88.4 R216, [R125+UR11+0x43880] ;  /* 0x0438800b7dd8783b */ /* 0x000ea80008000200 */
[----:B------:R-:W-:Y:S04]  /*68970*/  LDS R124, [R243+UR10+0x18080] ;  /* 0x0180800af37c7984 */ /* 0x000fe80008000800 */
[----:B------:R-:W2:Y:S08]  /*68980*/  LDS R125, [R252+UR10+0x18080] ;  /* 0x0180800afc7d7984 */ /* 0x000eb00008000800 */
[----:B-1----:R-:W-:Y:S01]  /*68990*/  IMAD.MOV.U32 R0, RZ, RZ, R4 ;  /* 0x000000ffff007224 */ /* 0x002fe200078e0004 */
[----:B------:R-:W-:Y:S01]  /*689a0*/  MOV R2, R5 ;  /* 0x0000000500027202 */ /* 0x000fe20000000f00 */
[----:B------:R-:W-:-:S02]  /*689b0*/  IMAD.MOV.U32 R3, RZ, RZ, R6 ;  /* 0x000000ffff037224 */ /* 0x000fc400078e0006 */
[----:B------:R-:W-:Y:S02]  /*689c0*/  IMAD.MOV.U32 R241, RZ, RZ, R7 ;  /* 0x000000fffff17224 */ /* 0x000fe400078e0007 */
[C---:B------:R-:W-:Y:S08]  /*689d0*/  HMMA.1688.F32.TF32 R4, R28.reuse, R192, R228 ;  /* 0x000000c01c04723c */ /* 0x040ff000000810e4 */
[C---:B------:R-:W-:Y:S08]  /*689e0*/  HMMA.1688.F32.TF32 R8, R28.reuse, R196, R180 ;  /* 0x000000c41c08723c */ /* 0x040ff000000810b4 */
[C---:B------:R-:W-:Y:S08]  /*689f0*/  HMMA.1688.F32.TF32 R12, R28.reuse, R200, R176 ;  /* 0x000000c81c0c723c */ /* 0x040ff000000810b0 */
[C---:B------:R-:W-:Y:S08]  /*68a00*/  HMMA.1688.F32.TF32 R16, R28.reuse, R204, R172 ;  /* 0x000000cc1c10723c */ /* 0x040ff000000810ac */
[C---:B------:R-:W-:Y:S08]  /*68a10*/  HMMA.1688.F32.TF32 R20, R28.reuse, R208, R168 ;  /* 0x000000d01c14723c */ /* 0x040ff000000810a8 */
[----:B------:R-:W-:Y:S08]  /*68a20*/  HMMA.1688.F32.TF32 R24, R28, R212, R164 ;  /* 0x000000d41c18723c */ /* 0x000ff000000810a4 */
[C---:B----4-:R-:W-:Y:S08]  /*68a30*/  HMMA.1688.F32.TF32 R248, R236.reuse, R142, R108 ;  /* 0x0000008eecf8723c */ /* 0x050ff0000008106c */
[C---:B--2---:R-:W-:Y:S08]  /*68a40*/  HMMA.1688.F32.TF32 R244, R236.reuse, R146, R112 ;  /* 0x00000092ecf4723c */ /* 0x044ff00000081070 */
[----:B------:R-:W-:Y:S08]  /*68a50*/  HMMA.1688.F32.TF32 R236, R236, R150, R116 ;  /* 0x00000096ecec723c */ /* 0x000ff00000081074 */
[C---:B---3--:R-:W-:Y:S01]  /*68a60*/  HMMA.1688.F32.TF32 R184, R28.reuse, R188, R184 ;  /* 0x000000bc1cb8723c */ /* 0x048fe200000810b8 */
[----:B------:R-:W-:Y:S04]  /*68a70*/  STL.64 [R1+0x48e0], R250 ;  /* 0x0048e0fa01007387 */ /* 0x000fe80000100a00 */
[----:B------:R1:W-:Y:S04]  /*68a80*/  STL.64 [R1+0x48d8], R248 ;  /* 0x0048d8f801007387 */ /* 0x0003e80000100a00 */
[----:B------:R-:W-:Y:S04]  /*68a90*/  STL.64 [R1+0x48f0], R246 ;  /* 0x0048f0f601007387 */ /* 0x000fe80000100a00 */
[----:B------:R2:W-:Y:S04]  /*68aa0*/  STL.64 [R1+0x48e8], R244 ;  /* 0x0048e8f401007387 */ /* 0x0005e80000100a00 */
[----:B------:R-:W-:Y:S04]  /*68ab0*/  STL.64 [R1+0x4900], R238 ;  /* 0x004900ee01007387 */ /* 0x000fe80000100a00 */
[----:B------:R3:W-:Y:S04]  /*68ac0*/  STL.64 [R1+0x48f8], R236 ;  /* 0x0048f8ec01007387 */ /* 0x0007e80000100a00 */
[----:B------:R-:W-:Y:S04]  /*68ad0*/  STL.64 [R1+0x4910], R186 ;  /* 0x004910ba01007387 */ /* 0x000fe80000100a00 */
[----:B------:R-:W-:Y:S04]  /*68ae0*/  STL.64 [R1+0x4908], R184 ;  /* 0x004908b801007387 */ /* 0x000fe80000100a00 */
[----:B------:R-:W-:Y:S04]  /*68af0*/  STL.64 [R1+0x4920], R6 ;  /* 0x0049200601007387 */ /* 0x000fe80000100a00 */
[----:B------:R4:W-:Y:S04]  /*68b00*/  STL.64 [R1+0x4918], R4 ;  /* 0x0049180401007387 */ /* 0x0009e80000100a00 */
        /* <DEDUP_REMOVED lines=55> */
[----:B------:R-:W-:Y:S04]  /*68e80*/  STL.64 [R1+0x4980], R30 ;  /* 0x0049801e01007387 */ /* 0x000fe80000100a00 */
[----:B------:R-:W-:Y:S01]  /*68e90*/  STL.64 [R1+0x4978], R28 ;  /* 0x0049781c01007387 */ /* 0x000fe20000100a00 */
[----:B--2---:R-:W-:Y:S08]  /*68ea0*/  HMMA.1688.F32.TF32 R68, R92, R192, R164 ;  /* 0x000000c05c44723c */ /* 0x004ff000000810a4 */
[C---:B---3--:R-:W-:Y:S08]  /*68eb0*/  HMMA.1688.F32.TF32 R52, R60.reuse, R208, R180 ;  /* 0x000000d03c34723c */ /* 0x048ff000000810b4 */
[C---:B----4-:R-:W-:Y:S08]  /*68ec0*/  HMMA.1688.F32.TF32 R36, R60.reuse, R192, R152 ;  /* 0x000000c03c24723c */ /* 0x050ff00000081098 */
[C---:B------:R-:W-:Y:S08]  /*68ed0*/  HMMA.1688.F32.TF32 R32, R60.reuse, R188, R156 ;  /* 0x000000bc3c20723c */ /* 0x040ff0000008109c */
[C---:B------:R-:W-:Y:S11]  /*68ee0*/  HMMA.1688.F32.TF32 R40, R60.reuse, R196, R220 ;  /* 0x000000c43c28723c */ /* 0x040ff600000810dc */
[----:B------:R-:W-:Y:S01]  /*68ef0*/  STL.64 [R1+0x4990], R34 ;  /* 0x0049902201007387 */ /* 0x000fe20000100a00 */
[C---:B------:R-:W-:Y:S03]  /*68f00*/  HMMA.1688.F32.TF32 R44, R60.reuse, R200, R232 ;  /* 0x000000c83c2c723c */ /* 0x040fe600000810e8 */
[----:B------:R-:W-:Y:S05]  /*68f10*/  STL.64 [R1+0x4988], R32 ;  /* 0x0049882001007387 */ /* 0x000fea0000100a00 */
        /* <DEDUP_REMOVED lines=18> */
[----:B------:R-:W-:Y:S03]  /*69040*/  HMMA.1688.F32.TF32 R72, R92, R196, R224 ;  /* 0x000000c45c48723c */ /* 0x000fe600000810e0 */
[----:B------:R-:W-:Y:S04]  /*69050*/  STL.64 [R1+0x4a20], R66 ;  /* 0x004a204201007387 */ /* 0x000fe80000100a00 */
[----:B------:R-:W-:Y:S01]  /*69060*/  STL.64 [R1+0x4a18], R64 ;  /* 0x004a184001007387 */ /* 0x000fe20000100a00 */
[----:B------:R-:W-:-:S03]  /*69070*/  IMAD.MOV.U32 R226, RZ, RZ, R120 ;  /* 0x000000ffffe27224 */ /* 0x000fc600078e0078 */
[----:B------:R-:W-:Y:S01]  /*69080*/  STL.64 [R1+0x4a30], R70 ;  /* 0x004a304601007387 */ /* 0x000fe20000100a00 */
[----:B------:R-:W-:-:S03]  /*69090*/  MOV R227, R121 ;  /* 0x0000007900e37202 */ /* 0x000fc60000000f00 */
[----:B------:R-:W-:Y:S04]  /*690a0*/  STL.64 [R1+0x4a28], R68 ;  /* 0x004a284401007387 */ /* 0x000fe80000100a00 */
        /* <DEDUP_REMOVED lines=52> */
[----:B---3--:R-:W-:-:S02]  /*693f0*/  IMAD.MOV.U32 R171, RZ, RZ, R120 ;  /* 0x000000ffffab7224 */ /* 0x008fc400078e0078 */
[----:B----4-:R-:W-:Y:S02]  /*69400*/  IMAD.MOV.U32 R170, RZ, RZ, R121 ;  /* 0x000000ffffaa7224 */ /* 0x010fe400078e0079 */
[C---:B--2---:R-:W-:Y:S08]  /*69410*/  HMMA.1688.F32.TF32 R120, R124.reuse, R212, R164 ;  /* 0x000000d47c78723c */ /* 0x044ff000000810a4 */
[----:B------:R-:W-:Y:S08]  /*69420*/  HMMA.1688.F32.TF32 R96, R124, R188, R232 ;  /* 0x000000bc7c60723c */ /* 0x000ff000000810e8 */
[C---:B------:R-:W-:Y:S08]  /*69430*/  HMMA.1688.F32.TF32 R80, R92.reuse, R204, R160 ;  /* 0x000000cc5c50723c */ /* 0x040ff000000810a0 */
[C---:B------:R-:W-:Y:S08]  /*69440*/  HMMA.1688.F32.TF32 R76, R92.reuse, R200, R76 ;  /* 0x000000c85c4c723c */ /* 0x040ff0000008104c */
[C---:B------:R-:W-:Y:S08]  /*69450*/  HMMA.1688.F32.TF32 R84, R92.reuse, R208, R156 ;  /* 0x000000d05c54723c */ /* 0x040ff0000008109c */
[----:B------:R-:W-:Y:S03]  /*69460*/  HMMA.1688.F32.TF32 R88, R92, R212, R152 ;  /* 0x000000d45c58723c */ /* 0x000fe60000081098 */
[----:B------:R-:W-:Y:S05]  /*69470*/  STL.64 [R1+0x4a50], R78 ;  /* 0x004a504e01007387 */ /* 0x000fea0000100a00 */
[C---:B------:R-:W-:Y:S08]  /*69480*/  HMMA.1688.F32.TF32 R112, R124.reuse, R204, R172 ;  /* 0x000000cc7c70723c */ /* 0x040ff000000810ac */
[C---:B------:R-:W-:Y:S08]  /*69490*/  HMMA.1688.F32.TF32 R100, R124.reuse, R192, R228 ;  /* 0x000000c07c64723c */ /* 0x040ff000000810e4 */
[C---:B------:R-:W-:Y:S08]  /*694a0*/  HMMA.1688.F32.TF32 R104, R124.reuse, R196, R180 ;  /* 0x000000c47c68723c */ /* 0x040ff000000810b4 */
[C---:B------:R-:W-:Y:S08]  /*694b0*/  HMMA.1688.F32.TF32 R108, R124.reuse, R200, R176 ;  /* 0x000000c87c6c723c */ /* 0x040ff000000810b0 */
[----:B------:R-:W-:Y:S01]  /*694c0*/  HMMA.1688.F32.TF32 R116, R124, R208, R168 ;  /* 0x000000d07c74723c */ /* 0x000fe200000810a8 */
[----:B------:R-:W-:Y:S01]  /*694d0*/  MOV R164, R133 ;  /* 0x0000008500a47202 */ /* 0x000fe20000000f00 */
[----:B------:R-:W-:Y:S01]  /*694e0*/  IMAD.MOV.U32 R165, RZ, RZ, R132 ;  /* 0x000000ffffa57224 */ /* 0x000fe200078e0084 */
[----:B------:R-:W-:Y:S01]  /*694f0*/  MOV R167, R128 ;  /* 0x0000008000a77202 */ /* 0x000fe20000000f00 */
[----:B------:R-:W-:Y:S01]  /*69500*/  IMAD.MOV.U32 R166, RZ, RZ, R129 ;  /* 0x000000ffffa67224 */ /* 0x000fe200078e0081 */
[----:B------:R-:W-:Y:S03]  /*69510*/  LDS R160, [R240+UR10+0x18180] ;  /* 0x0181800af0a07984 */ /* 0x000fe60008000800 */
[-C--:B------:R-:W-:Y:S01]  /*69520*/  HMMA.1688.F32.TF32 R92, R92, R216.reuse, R220 ;  /* 0x000000d85c5c723c */ /* 0x080fe200000810dc */
        /* <DEDUP_REMOVED lines=79> */
[----:B------:R-:W2:Y:S04]  /*69a20*/  LDS R133, [R242+UR10+0x18100] ;  /* 0x0181000af2857984 */ /* 0x000ea80008000800 */
[----:B------:R-:W-:Y:S04]  /*69a30*/  LDS R128, [R243+UR10+0x18100] ;  /* 0x0181000af3807984 */ /* 0x000fe80008000800 */
[----:B------:R-:W1:Y:S04]  /*69a40*/  LDS R129, [R252+UR10+0x18100] ;  /* 0x0181000afc817984 */ /* 0x000e680008000800 */
        /* <DEDUP_REMOVED lines=23> */
[C---:B----4-:R-:W-:Y:S03]  /*69bc0*/  HMMA.1688.F32.TF32 R12, R132.reuse, R212, R156 ;  /* 0x000000d4840c723c */ /* 0x050fe6000008109c */
        /* <DEDUP_REMOVED lines=23> */
[----:B------:R-:W-:Y:S01]  /*69d40*/  STL.64 [R1+0x48], R14 ;  /* 0x0000480e01007387 */ /* 0x000fe20000100a00 */
[----:B------:R-:W-:-:S03]  /*69d50*/  IMAD.MOV.U32 R232, RZ, RZ, R137 ;  /* 0x000000ffffe87224 */ /* 0x000fc600078e0089 */
[----:B------:R-:W-:Y:S01]  /*69d60*/  STL.64 [R1+0x30], R8 ;  /* 0x0000300801007387 */ /* 0x000fe20000100a00 */
[----:B------:R-:W-:-:S03]  /*69d70*/  IMAD.MOV.U32 R233, RZ, RZ, R136 ;  /* 0x000000ffffe97224 */ /* 0x000fc600078e0088 */
[----:B------:R-:W-:Y:S01]  /*69d80*/  STL.64 [R1+0x38], R10 ;  /* 0x0000380a01007387 */ /* 0x000fe20000100a00 */
[----:B------:R-:W-:-:S03]  /*69d90*/  MOV R234, R148 ;  /* 0x0000009400ea7202 */ /* 0x000fc60000000f00 */
[----:B------:R-:W-:Y:S01]  /*69da0*/  STL.64 [R1], R4 ;  /* 0x0000000401007387 */ /* 0x000fe20000100a00 */
[----:B------:R-:W-:-:S03]  /*69db0*/  IMAD.MOV.U32 R235, RZ, RZ, R149 ;  /* 0x000000ffffeb7224 */ /* 0x000fc600078e0095 */
[----:B------:R1:W-:Y:S04]  /*69dc0*/  STL.64 [R1+0x8], R6 ;  /* 0x0000080601007387 */ /* 0x0003e80000100a00 */
[----:B------:R-:W2:Y:S04]  /*69dd0*/  LDL.LU R137, [R1+0x4b44] ;  /* 0x004b440001897983 */ /* 0x000ea80000300800 */
        /* <DEDUP_REMOVED lines=10> */
[----:B------:R-:W4:Y:S01]  /*69e80*/  LDL.LU R141, [R1+0x4b28] ;  /* 0x004b2800018d7983 */ /* 0x000f220000300800 */
[----:B--2---:R-:W-:Y:S01]  /*69e90*/  MOV R171, R137 ;  /* 0x0000008900ab7202 */ /* 0x004fe20000000f00 */
[----:B---3--:R-:W-:Y:S01]  /*69ea0*/  IMAD.MOV.U32 R170, RZ, RZ, R136 ;  /* 0x000000ffffaa7224 */ /* 0x008fe200078e0088 */
[----:B----4-:R-:W-:-:S02]  /*69eb0*/  MOV R168, R148 ;  /* 0x0000009400a87202 */ /* 0x010fc40000000f00 */
[----:B------:R-:W2:Y:S01]  /*69ec0*/  LDL.LU R148, [R1+0x4b24] ;  /* 0x004b240001947983 */ /* 0x000ea20000300800 */
[----:B------:R-:W-:-:S03]  /*69ed0*/  IMAD.MOV.U32 R169, RZ, RZ, R149 ;  /* 0x000000ffffa97224 */ /* 0x000fc600078e0095 */
[----:B------:R-:W3:Y:S04]  /*69ee0*/  LDL.LU R149, [R1+0x4b20] ;  /* 0x004b200001957983 */ /* 0x000ee80000300800 */
[----:B------:R-:W4:Y:S04]  /*69ef0*/  LDL.LU R136, [R1+0x4b1c] ;  /* 0x004b1c0001887983 */ /* 0x000f280000300800 */
[----:B------:R-:W4:Y:S01]  /*69f00*/  LDL.LU R137, [R1+0x4b18] ;  /* 0x004b180001897983 */ /* 0x000f220000300800 */
[----:B------:R-:W-:Y:S01]  /*69f10*/  IMAD.MOV.U32 R164, RZ, RZ, R140 ;  /* 0x000000ffffa47224 */ /* 0x000fe200078e008c */
[----:B------:R-:W-:-:S02]  /*69f20*/  MOV R166, R145 ;  /* 0x0000009100a67202 */ /* 0x000fc40000000f00 */
[----:B------:R-:W4:Y:S01]  /*69f30*/  LDL.LU R140, [R1+0x4b14] ;  /* 0x004b1400018c7983 */ /* 0x000f220000300800 */
[----:B------:R-:W-:-:S03]  /*69f40*/  IMAD.MOV.U32 R165, RZ, RZ, R141 ;  /* 0x000000ffffa57224 */ /* 0x000fc600078e008d */
[----:B------:R-:W4:Y:S01]  /*69f50*/  LDL.LU R141, [R1+0x4b10] ;  /* 0x004b1000018d7983 */ /* 0x000f220000300800 */
[----:B------:R-:W-:-:S03]  /*69f60*/  IMAD.MOV.U32 R167, RZ, RZ, R144 ;  /* 0x000000ffffa77224 */ /* 0x000fc600078e0090 */
[----:B------:R-:W4:Y:S04]  /*69f70*/  LDL.LU R145, [R1+0x4b0c] ;  /* 0x004b0c0001917983 */ /* 0x000f280000300800 */
[----:B------:R-:W4:Y:S01]  /*69f80*/  LDL.LU R144, [R1+0x4b08] ;  /* 0x004b080001907983 */ /* 0x000f220000300800 */
[----:B--2---:R-:W-:Y:S02]  /*69f90*/  IMAD.MOV.U32 R251, RZ, RZ, R148 ;  /* 0x000000fffffb7224 */ /* 0x004fe400078e0094 */
[----:B---3--:R-:W-:Y:S02]  /*69fa0*/  IMAD.MOV.U32 R250, RZ, RZ, R149 ;  /* 0x000000fffffa7224 */ /* 0x008fe400078e0095 */
[----:B----4-:R-:W-:Y:S02]  /*69fb0*/  IMAD.MOV.U32 R248, RZ, RZ, R136 ;  /* 0x000000fffff87224 */ /* 0x010fe400078e0088 */
[----:B------:R-:W2:Y:S01]  /*69fc0*/  LDL.LU R136, [R1+0x4b04] ;  /* 0x004b040001887983 */ /* 0x000ea20000300800 */
[----:B------:R-:W-:-:S03]  /*69fd0*/  MOV R249, R137 ;  /* 0x0000008900f97202 */ /* 0x000fc60000000f00 */
[----:B------:R-:W3:Y:S04]  /*69fe0*/  LDL.LU R137, [R1+0x4b00] ;  /* 0x004b000001897983 */ /* 0x000ee80000300800 */
        /* <DEDUP_REMOVED lines=10> */
[----:B--2---:R-:W-:Y:S01]  /*6a090*/  IMAD.MOV.U32 R247, RZ, RZ, R136 ;  /* 0x000000fffff77224 */ /* 0x004fe200078e0088 */
[----:B---3--:R-:W-:Y:S01]  /*6a0a0*/  MOV R246, R137 ;  /* 0x0000008900f67202 */ /* 0x008fe20000000f00 */
[----:B----4-:R-:W-:-:S02]  /*6a0b0*/  IMAD.MOV.U32 R244, RZ, RZ, R149 ;  /* 0x000000fffff47224 */ /* 0x010fc400078e0095 */
[----:B------:R-:W2:Y:S01]  /*6a0c0*/  LDL.LU R149, [R1+0x4ae4] ;  /* 0x004ae40001957983 */ /* 0x000ea20000300800 */
[----:B------:R-:W-:-:S03]  /*6a0d0*/  IMAD.MOV.U32 R245, RZ, RZ, R148 ;  /* 0x000000fffff57224 */ /* 0x000fc600078e0094 */
[----:B------:R-:W2:Y:S04]  /*6a0e0*/  LDL.LU R148, [R1+0x4ae0] ;  /* 0x004ae00001947983 */ /* 0x000ea80000300800 */
[----:B------:R-:W3:Y:S04]  /*6a0f0*/  LDL.LU R137, [R1+0x4adc] ;  /* 0x004adc0001897983 */ /* 0x000ee80000300800 */
[----:B------:R-:W3:Y:S04]  /*6a100*/  LDL.LU R136, [R1+0x4ad8] ;  /* 0x004ad80001887983 */ /* 0x000ee80000300800 */
[----:B------:R-:W4:Y:S04]  /*6a110*/  LDL.LU R146, [R1+0x568] ;  /* 0x0005680001927983 */ /* 0x000f280000300800 */
[----:B------:R-:W4:Y:S04]  /*6a120*/  LDL.LU R147, [R1+0x56c] ;  /* 0x00056c0001937983 */ /* 0x000f280000300800 */
[----:B------:R-:W2:Y:S04]  /*6a130*/  LDL.LU R150, [R1+0xe78] ;  /* 0x000e780001967983 */ /* 0x000ea80000300800 */
[----:B------:R-:W2:Y:S04]  /*6a140*/  LDL.LU R151, [R1+0xe7c] ;  /* 0x000e7c0001977983 */ /* 0x000ea80000300800 */
        /* <DEDUP_REMOVED lines=19> */
[----:B------:R-:W1:Y:S01]  /*6a280*/  LDL.LU R231, [R1+0x8c] ;  /* 0x00008c0001e77983 */ /* 0x000e620000300800 */
[----:B------:R-:W-:Y:S03]  /*6a290*/  HMMA.1688.F32.TF32 R128, R128, R216, R224 ;  /* 0x000000d88080723c */ /* 0x000fe600000810e0 */
[----:B------:R-:W4:Y:S04]  /*6a2a0*/  LDL.LU R224, [R1+0x70] ;  /* 0x0000700001e07983 */ /* 0x000f280000300800 */
[----:B------:R-:W4:Y:S04]  /*6a2b0*/  LDL.LU R225, [R1+0x74] ;  /* 0x0000740001e17983 */ /* 0x000f280000300800 */
[----:B------:R-:W4:Y:S04]  /*6a2c0*/  LDL.LU R226, [R1+0x78] ;  /* 0x0000780001e27983 */ /* 0x000f280000300800 */
[----:B------:R-:W4:Y:S04]  /*6a2d0*/  LDL.LU R227, [R1+0x7c] ;  /* 0x00007c0001e37983 */ /* 0x000f280000300800 */
[----:B------:R-:W-:Y:S04]  /*6a2e0*/  STL [R1+0x48c4], R128 ;  /* 0x0048c48001007387 */ /* 0x000fe80000100800 */
[----:B------:R-:W-:Y:S04]  /*6a2f0*/  STL [R1+0x48c0], R129 ;  /* 0x0048c08101007387 */ /* 0x000fe80000100800 */
[----:B------:R-:W-:Y:S01]  /*6a300*/  STL [R1+0x48bc], R130 ;  /* 0x0048bc8201007387 */ /* 0x000fe20000100800 */
[C---:B------:R-:W-:Y:S03]  /*6a310*/  HMMA.1688.F32.TF32 R152, R160.reuse, R208, R152 ;  /* 0x000000d0a098723c */ /* 0x040fe60000081098 */
[----:B------:R-:W-:Y:S05]  /*6a320*/  STL [R1+0x48b8], R131 ;  /* 0x0048b88301007387 */ /* 0x000fea0000100800 */
[C---:B--2---:R-:W-:Y:S08]  /*6a330*/  HMMA.1688.F32.TF32 R132, R160.reuse, R188, R148 ;  /* 0x000000bca084723c */ /* 0x044ff00000081094 */
[C---:B---3--:R-:W-:Y:S08]  /*6a340*/  HMMA.1688.F32.TF32 R136, R160.reuse, R192, R136 ;  /* 0x000000c0a088723c */ /* 0x048ff00000081088 */
[C---:B----4-:R-:W-:Y:S03]  /*6a350*/  HMMA.1688.F32.TF32 R140, R160.reuse, R196, R140 ;  /* 0x000000c4a08c723c */ /* 0x050fe6000008108c */
[----:B------:R2:W-:Y:S04]  /*6a360*/  STL [R1+0x48d4], R132 ;  /* 0x0048d48401007387 */ /* 0x0005e80000100800 */
[----:B------:R3:W-:Y:S01]  /*6a370*/  STL [R1+0x48d0], R133 ;  /* 0x0048d08501007387 */ /* 0x0007e20000100800 */
[C---:B------:R-:W-:Y:S03]  /*6a380*/  HMMA.1688.F32.TF32 R144, R160.reuse, R200, R144 ;  /* 0x000000c8a090723c */ /* 0x040fe60000081090 */
[----:B------:R4:W-:Y:S04]  /*6a390*/  STL [R1+0x48cc], R134 ;  /* 0x0048cc8601007387 */ /* 0x0009e80000100800 */
[----:B------:R1:W-:Y:S01]  /*6a3a0*/  STL [R1+0x48c8], R135 ;  /* 0x0048c88701007387 */ /* 0x0003e20000100800 */
[C---:B------:R-:W-:Y:S08]  /*6a3b0*/  HMMA.1688.F32.TF32 R148, R160.reuse, R204, R244 ;  /* 0x000000cca094723c */ /* 0x040ff000000810f4 */
[C---:B------:R-:W-:Y:S08]  /*6a3c0*/  HMMA.1688.F32.TF32 R156, R160.reuse, R212, R156 ;  /* 0x000000d4a09c723c */ /* 0x040ff0000008109c */
[----:B------:R-:W-:Y:S01]  /*6a3d0*/  HMMA.1688.F32.TF32 R160, R160, R216, R248 ;  /* 0x000000d8a0a0723c */ /* 0x000fe200000810f8 */
[----:B------:R-:W4:Y:S04]  /*6a3e0*/  LDL.LU R248, [R1+0x1530] ;  /* 0x0015300001f87983 */ /* 0x000f280000300800 */
[----:B------:R-:W4:Y:S04]  /*6a3f0*/  LDL.LU R249, [R1+0x1534] ;  /* 0x0015340001f97983 */ /* 0x000f280000300800 */
[----:B------:R-:W4:Y:S04]  /*6a400*/  LDL.LU R250, [R1+0x1538] ;  /* 0x0015380001fa7983 */ /* 0x000f280000300800 */
[----:B------:R-:W4:Y:S01]  /*6a410*/  LDL.LU R251, [R1+0x153c] ;  /* 0x00153c0001fb7983 */ /* 0x000f220000300800 */
[C---:B-1----:R-:W-:Y:S03]  /*6a420*/  HMMA.1688.F32.TF32 R4, R220.reuse, R212, R228 ;  /* 0x000000d4dc04723c */ /* 0x042fe600000810e4 */
[----:B------:R-:W-:Y:S04]  /*6a430*/  LDS R228, [R240+UR10+0x18280] ;  /* 0x0182800af0e47984 */ /* 0x000fe80008000800 */
[----:B------:R-:W-:Y:S01]  /*6a440*/  LDS R230, [R240+UR10+0x1a280] ;  /* 0x01a2800af0e67984 */ /* 0x000fe20008000800 */
[C---:B------:R-:W-:Y:S03]  /*6a450*/  HMMA.1688.F32.TF32 R164, R220.reuse, R188, R164 ;  /* 0x000000bcdca4723c */ /* 0x040fe600000810a4 */
[----:B------:R-:W-:Y:S04]  /*6a460*/  LDS R229, [R242+UR10+0x18280] ;  /* 0x0182800af2e57984 */ /* 0x000fe80008000800 */
[----:B------:R-:W-:Y:S01]  /*6a470*/  LDS R231, [R242+UR10+0x1a280] ;  /* 0x01a2800af2e77984 */ /* 0x000fe20008000800 */
[----:B------:R-:W-:Y:S03]  /*6a480*/  HMMA.1688.F32.TF32 R168, R220, R192, R168 ;  /* 0x000000c0dca8723c */ /* 0x000fe600000810a8 */
[----:B--2---:R-:W-:Y:S01]  /*6a490*/  IMAD.MOV.U32 R132, RZ, RZ, R4 ;  /* 0x000000ffff847224 */ /* 0x004fe200078e0004 */
[----:B---3--:R-:W-:Y:S01]  /*6a4a0*/  MOV R133, R5 ;  /* 0x0000000500857202 */ /* 0x008fe20000000f00 */
[----:B----4-:R-:W-:-:S02]  /*6a4b0*/  IMAD.MOV.U32 R134, RZ, RZ, R6 ;  /* 0x000000ffff867224 */ /* 0x010fc400078e0006 */
[----:B------:R-:W-:Y:S01]  /*6a4c0*/  IMAD.MOV.U32 R135, RZ, RZ, R7 ;  /* 0x000000ffff877224 */ /* 0x000fe200078e0007 */
[C---:B------:R-:W-:Y:S08]  /*6a4d0*/  HMMA.1688.F32.TF32 R172, R220.reuse, R196, R172 ;  /* 0x000000c4dcac723c */ /* 0x040ff000000810ac */
[C---:B------:R-:W-:Y:S08]  /*6a4e0*/  HMMA.1688.F32.TF32 R176, R220.reuse, R200, R176 ;  /* 0x000000c8dcb0723c */ /* 0x040ff000000810b0 */
[C---:B------:R-:W-:Y:S08]  /*6a4f0*/  HMMA.1688.F32.TF32 R180, R220.reuse, R204, R180 ;  /* 0x000000ccdcb4723c */ /* 0x040ff000000810b4 */
[C---:B------:R-:W-:Y:S01]  /*6a500*/  HMMA.1688.F32.TF32 R8, R220.reuse, R208, R232 ;  /* 0x000000d0dc08723c */ /* 0x040fe200000810e8 */
[----:B------:R-:W-:Y:S04]  /*6a510*/  LDS R232, [R243+UR10+0x18280] ;  /* 0x0182800af3e87984 */ /* 0x000fe80008000800 */
[----:B------:R-:W-:Y:S03]  /*6a520*/  LDS R234, [R243+UR10+0x1a280] ;  /* 0x01a2800af3ea7984 */ /* 0x000fe60008000800 */
[----:B------:R-:W-:Y:S01]  /*6a530*/  HMMA.1688.F32.TF32 R4, R220, R216, R224 ;  /* 0x000000d8dc04723c */ /* 0x000fe200000810e0 */
[----:B------:R-:W-:Y:S04]  /*6a540*/  LDS R220, [R240+UR10+0x18200] ;  /* 0x0182000af0dc7984 */ /* 0x000fe80008000800 */
[----:B------:R-:W-:Y:S04]  /*6a550*/  LDS R222, [R240+UR10+0x1a200] ;  /* 0x01a2000af0de7984 */ /* 0x000fe80008000800 */
[----:B------:R-:W-:Y:S04]  /*6a560*/  LDS R221, [R242+UR10+0x18200] ;  /* 0x0182000af2dd7984 */ /* 0x000fe80008000800 */
[----:B------:R-:W1:Y:S04]  /*6a570*/  LDS R223, [R242+UR10+0x1a200] ;  /* 0x01a2000af2df7984 */ /* 0x000e680008000800 */
[----:B------:R2:W-:Y:S02]  /*6a580*/  STL.64 [R1+0x100], R8 ;  /* 0x0001000801007387 */ /* 0x0005e40000100a00 */
[----:B------:R-:W-:Y:S01]  /*6a590*/  MOV R128, R4 ;  /* 0x0000000400807202 */ /* 0x000fe20000000f00 */
[----:B------:R-:W-:Y:S01]  /*6a5a0*/  IMAD.MOV.U32 R129, RZ, RZ, R5 ;  /* 0x000000ffff817224 */ /* 0x000fe200078e0005 */
[----:B------:R-:W-:Y:S01]  /*6a5b0*/  MOV R131, R7 ;  /* 0x0000000700837202 */ /* 0x000fe20000000f00 */
[----:B------:R-:W-:Y:S01]  /*6a5c0*/  IMAD.MOV.U32 R130, RZ, RZ, R6 ;  /* 0x000000ffff827224 */ /* 0x000fe200078e0006 */
[----:B------:R3:W-:Y:S04]  /*6a5d0*/  STL.64 [R1+0x108], R10 ;  /* 0x0001080a01007387 */ /* 0x0007e80000100a00 */
[----:B------:R-:W4:Y:S04]  /*6a5e0*/  LDL.LU R244, [R1+0x600] ;  /* 0x0006000001f47983 */ /* 0x000f280000300800 */
[----:B------:R-:W-:Y:S04]  /*6a5f0*/  LDS R224, [R243+UR10+0x18200] ;  /* 0x0182000af3e07984 */ /* 0x000fe80008000800 */
[----:B------:R-:W-:Y:S04]  /*6a600*/  LDS R226, [R243+UR10+0x1a200] ;  /* 0x01a2000af3e27984 */ /* 0x000fe80008000800 */
[----:B------:R-:W-:Y:S04]  /*6a610*/  LDS R225, [R252+UR10+0x18200] ;  /* 0x0182000afce17984 */ /* 0x000fe80008000800 */
[----:B------:R-:W1:Y:S04]  /*6a620*/  LDS R227, [R252+UR10+0x1a200] ;  /* 0x01a2000afce37984 */ /* 0x000e680008000800 */
[----:B------:R-:W-:Y:S04]  /*6a630*/  LDS R233, [R252+UR10+0x18280] ;  /* 0x0182800afce97984 */ /* 0x000fe80008000800 */
[----:B------:R-:W1:Y:S02]  /*6a640*/  LDS R235, [R252+UR10+0x1a280] ;  /* 0x01a2800afceb7984 */ /* 0x000e640008000800 */
[----:B-1----:R-:W-:-:S15]  /*6a650*/  HMMA.1688.F32.TF32 R4, R220, R188, R248 ;  /* 0x000000bcdc04723c */ /* 0x002fde00000810f8 */
[----:B------:R-:W-:-:S04]  /*6a660*/  NOP ;  /* 0x0000000000007918 */ /* 0x000fc80000000000 */
        /* <DEDUP_REMOVED lines=128> */
[----:B------:R1:W-:Y:S02]  /*6ae70*/  STL.64 [R1+0x568], R110 ;  /* 0x0005686e01007387 */ /* 0x0003e40000100a00 */
[C---:B-1----:R-:W-:Y:S08]  /*6ae80*/  HMMA.1688.F32.TF32 R108, R220.reuse, R196, R104 ;  /* 0x000000c4dc6c723c */ /* 0x042ff00000081068 */
[C---:B---3--:R-:W-:Y:S08]  /*6ae90*/  HMMA.1688.F32.TF32 R104, R220.reuse, R200, R100 ;  /* 0x000000c8dc68723c */ /* 0x048ff00000081064 */
        /* <DEDUP_REMOVED lines=15> */
[C---:B----4-:R-:W-:Y:S01]  /*6af90*/  HMMA.1688.F32.TF32 R72, R224.reuse, R200, R68 ;  /* 0x000000c8e048723c */ /* 0x050fe20000081044 */
        /* <DEDUP_REMOVED lines=71> */
[----:B--2---:R-:W-:Y:S03]  /*6b410*/  HMMA.1688.F32.TF32 R4, R232, R216, R248 ;  /* 0x000000d8e804723c */ /* 0x004fe600000810f8 */
        /* <DEDUP_REMOVED lines=101> */
[C---:B--2---:R-:W-:Y:S08]  /*6ba70*/  HMMA.1688.F32.TF32 R68, R220.reuse, R192, R64 ;  /* 0x000000c0dc44723c */ /* 0x044ff00000081040 */
[C---:B---3--:R-:W-:Y:S08]  /*6ba80*/  HMMA.1688.F32.TF32 R64, R220.reuse, R196, R60 ;  /* 0x000000c4dc40723c */ /* 0x048ff0000008103c */
[C---:B------:R-:W-:Y:S08]  /*6ba90*/  HMMA.1688.F32.TF32 R60, R220.reuse, R200, R56 ;  /* 0x000000c8dc3c723c */ /* 0x040ff00000081038 */
[C---:B------:R-:W-:Y:S08]  /*6baa0*/  HMMA.1688.F32.TF32 R56, R220.reuse, R204, R52 ;  /* 0x000000ccdc38723c */ /* 0x040ff00000081034 */
[C---:B------:R-:W-:Y:S01]  /*6bab0*/  HMMA.1688.F32.TF32 R52, R220.reuse, R208, R48 ;  /* 0x000000d0dc34723c */ /* 0x040fe20000081030 */
[----:B------:R-:W-:Y:S07]  /*6bac0*/  STL.64 [R1+0xd20], R72 ;  /* 0x000d204801007387 */ /* 0x000fee0000100a00 */
[C---:B----4-:R-:W-:Y:S01]  /*6bad0*/  HMMA.1688.F32.TF32 R48, R220.reuse, R212, R44 ;  /* 0x000000d4dc30723c */ /* 0x050fe2000008102c */
[----:B------:R-:W-:Y:S07]  /*6bae0*/  STL.64 [R1+0xd28], R74 ;  /* 0x000d284a01007387 */ /* 0x000fee0000100a00 */
        /* <DEDUP_REMOVED lines=50> */
[----:B------:R-:W2:Y:S04]  /*6be10*/  LDS R223, [R242+UR10+0x1a400] ;  /* 0x01a4000af2df7984 */ /* 0x000ea80008000800 */
[----:B------:R-:W-:Y:S01]  /*6be20*/  LDS R224, [R243+UR10+0x18400] ;  /* 0x0184000af3e07984 */ /* 0x000fe20008000800 */
[C---:B-1----:R-:W-:Y:S03]  /*6be30*/  HMMA.1688.F32.TF32 R4, R228.reuse, R204, R248 ;  /* 0x000000cce404723c */ /* 0x042fe600000810f8 */
[----:B------:R-:W-:Y:S04]  /*6be40*/  LDS R226, [R243+UR10+0x1a400] ;  /* 0x01a4000af3e27984 */ /* 0x000fe80008000800 */
[----:B------:R1:W-:Y:S04]  /*6be50*/  STL.64 [R1+0x840], R12 ;  /* 0x0008400c01007387 */ /* 0x0003e80000100a00 */
[----:B------:R3:W-:Y:S04]  /*6be60*/  STL.64 [R1+0x848], R14 ;  /* 0x0008480e01007387 */ /* 0x0007e80000100a00 */
[----:B------:R-:W-:Y:S04]  /*6be70*/  LDS R225, [R252+UR10+0x18400] ;  /* 0x0184000afce17984 */ /* 0x000fe80008000800 */
[----:B-1----:R-:W4:Y:S04]  /*6be80*/  LDL.LU R12, [R1+0x320] ;  /* 0x00032000010c7983 */ /* 0x002f280000300800 */
[----:B------:R1:W-:Y:S04]  /*6be90*/  STL.64 [R1+0x830], R8 ;  /* 0x0008300801007387 */ /* 0x0003e80000100a00 */
[----:B------:R1:W-:Y:S04]  /*6bea0*/  STL.64 [R1+0x838], R10 ;  /* 0x0008380a01007387 */ /* 0x0003e80000100a00 */
[----:B------:R-:W-:Y:S04]  /*6beb0*/  STL.64 [R1+0x820], R4 ;  /* 0x0008200401007387 */ /* 0x000fe80000100a00 */
[----:B------:R1:W-:Y:S04]  /*6bec0*/  STL.64 [R1+0x828], R6 ;  /* 0x0008280601007387 */ /* 0x0003e80000100a00 */
[----:B------:R-:W4:Y:S04]  /*6bed0*/  LDL.LU R13, [R1+0x324] ;  /* 0x00032400010d7983 */ /* 0x000f280000300800 */
[----:B---3--:R-:W4:Y:S04]  /*6bee0*/  LDL.LU R14, [R1+0x328] ;  /* 0x00032800010e7983 */ /* 0x008f280000300800 */
[----:B------:R-:W4:Y:S04]  /*6bef0*/  LDL.LU R15, [R1+0x32c] ;  /* 0x00032c00010f7983 */ /* 0x000f280000300800 */
        /* <DEDUP_REMOVED lines=59> */
[----:B-1----:R-:W2:Y:S04]  /*6c2b0*/  LDL.LU R6, [R1+0x1458] ;  /* 0x0014580001067983 */ /* 0x002ea80000300800 */
[----:B------:R-:W2:Y:S04]  /*6c2c0*/  LDL.LU R7, [R1+0x145c] ;  /* 0x00145c0001077983 */ /* 0x000ea80000300800 */
[----:B------:R-:W2:Y:S04]  /*6c2d0*/  LDL.LU R248, [R1+0x1410] ;  /* 0x0014100001f87983 */ /* 0x000ea80000300800 */
[----:B------:R-:W2:Y:S04]  /*6c2e0*/  LDL.LU R249, [R1+0x1414] ;  /* 0x0014140001f97983 */ /* 0x000ea80000300800 */
[----:B------:R-:W2:Y:S04]  /*6c2f0*/  LDL.LU R250, [R1+0x1418] ;  /* 0x0014180001fa7983 */ /* 0x000ea80000300800 */
[----:B------:R-:W2:Y:S01]  /*6c300*/  LDL.LU R251, [R1+0x141c] ;  /* 0x00141c0001fb7983 */ /* 0x000ea20000300800 */
[C---:B---3--:R-:W-:Y:S08]  /*6c310*/  HMMA.1688.F32.TF32 R44, R228.reuse, R212, R44 ;  /* 0x000000d4e42c723c */ /* 0x048ff0000008102c */
[----:B------:R-:W-:Y:S01]  /*6c320*/  HMMA.1688.F32.TF32 R40, R228, R216, R40 ;  /* 0x000000d8e428723c */ /* 0x000fe20000081028 */
[----:B------:R-:W-:Y:S04]  /*6c330*/  LDS R228, [R240+UR10+0x18480] ;  /* 0x0184800af0e47984 */ /* 0x000fe80008000800 */
[----:B------:R-:W-:Y:S03]  /*6c340*/  LDS R230, [R240+UR10+0x1a480] ;  /* 0x01a4800af0e67984 */ /* 0x000fe60008000800 */
[C---:B------:R-:W-:Y:S01]  /*6c350*/  HMMA.1688.F32.TF32 R36, R232.reuse, R188, R36 ;  /* 0x000000bce824723c */ /* 0x040fe20000081024 */
[----:B------:R-:W-:Y:S07]  /*6c360*/  LDS R229, [R242+UR10+0x18480] ;  /* 0x0184800af2e57984 */ /* 0x000fee0008000800 */
[C---:B------:R-:W-:Y:S08]  /*6c370*/  HMMA.1688.F32.TF32 R32, R232.reuse, R192, R32 ;  /* 0x000000c0e820723c */ /* 0x040ff00000081020 */
[C---:B------:R-:W-:Y:S08]  /*6c380*/  HMMA.1688.F32.TF32 R28, R232.reuse, R196, R28 ;  /* 0x000000c4e81c723c */ /* 0x040ff0000008101c */
[C---:B----4-:R-:W-:Y:S01]  /*6c390*/  HMMA.1688.F32.TF32 R24, R232.reuse, R200, R24 ;  /* 0x000000c8e818723c */ /* 0x050fe20000081018 */
        /* <DEDUP_REMOVED lines=24> */
[----:B------:R-:W3:Y:S04]  /*6c520*/  LDS R231, [R242+UR10+0x1a480] ;  /* 0x01a4800af2e77984 */ /* 0x000ee80008000800 */
[----:B------:R-:W-:Y:S04]  /*6c530*/  LDS R232, [R243+UR10+0x18480] ;  /* 0x0184800af3e87984 */ /* 0x000fe80008000800 */
[----:B------:R-:W-:Y:S04]  /*6c540*/  LDS R234, [R243+UR10+0x1a480] ;  /* 0x01a4800af3ea7984 */ /* 0x000fe80008000800 */
[----:B------:R-:W-:Y:S04]  /*6c550*/  LDS R233, [R252+UR10+0x18480] ;  /* 0x0184800afce97984 */ /* 0x000fe80008000800 */
[----:B------:R-:W4:Y:S01]  /*6c560*/  LDS R235, [R252+UR10+0x1a480] ;  /* 0x01a4800afceb7984 */ /* 0x000f220008000800 */
[C---:B-1----:R-:W-:Y:S08]  /*6c570*/  HMMA.1688.F32.TF32 R12, R220.reuse, R196, R236 ;  /* 0x000000c4dc0c723c */ /* 0x042ff000000810ec */
[C---:B--2---:R-:W-:Y:S08]  /*6c580*/  HMMA.1688.F32.TF32 R8, R220.reuse, R188, R4 ;  /* 0x000000bcdc08723c */ /* 0x044ff00000081004 */
[C---:B------:R-:W-:Y:S11]  /*6c590*/  HMMA.1688.F32.TF32 R4, R220.reuse, R192, R184 ;  /* 0x000000c0dc04723c */ /* 0x040ff600000810b8 */
        /* <DEDUP_REMOVED lines=121> */
[C---:B------:R-:W-:Y:S08]  /*6cd30*/  HMMA.1688.F32.TF32 R92, R220.reuse, R212, R88 ;  /* 0x000000d4dc5c723c */ /* 0x040ff00000081058 */
[----:B---3--:R-:W-:Y:S01]  /*6cd40*/  HMMA.1688.F32.TF32 R88, R220, R216, R84 ;  /* 0x000000d8dc58723c */ /* 0x008fe20000081054 */
[----:B------:R-:W-:Y:S04]  /*6cd50*/  LDS R220, [R240+UR10+0x18500] ;  /* 0x0185000af0dc7984 */ /* 0x000fe80008000800 */
[----:B------:R-:W-:Y:S03]  /*6cd60*/  STL.64 [R1+0xc60], R96 ;  /* 0x000c606001007387 */ /* 0x000fe60000100a00 */
[C---:B------:R-:W-:Y:S01]  /*6cd70*/  HMMA.1688.F32.TF32 R84, R224.reuse, R188, R80 ;  /* 0x000000bce054723c */ /* 0x040fe20000081050 */
[----:B------:R-:W-:Y:S04]  /*6cd80*/  LDS R222, [R240+UR10+0x1a500] ;  /* 0x01a5000af0de7984 */ /* 0x000fe80008000800 */
[----:B------:R-:W-:Y:S03]  /*6cd90*/  LDS R221, [R242+UR10+0x18500] ;  /* 0x0185000af2dd7984 */ /* 0x000fe60008000800 */
[C---:B------:R-:W-:Y:S01]  /*6cda0*/  HMMA.1688.F32.TF32 R80, R224.reuse, R192, R76 ;  /* 0x000000c0e050723c */ /* 0x040fe2000008104c */
[----:B------:R-:W1:Y:S07]  /*6cdb0*/  LDS R223, [R242+UR10+0x1a500] ;  /* 0x01a5000af2df7984 */ /* 0x000e6e0008000800 */
        /* <DEDUP_REMOVED lines=30> */
[----:B------:R-:W-:Y:S04]  /*6cfa0*/  STL.64 [R1+0x7e0], R52 ;  /* 0x0007e03401007387 */ /* 0x000fe80000100a00 */
[----:B------:R-:W-:Y:S04]  /*6cfb0*/  STL.64 [R1+0x7e8], R54 ;  /* 0x0007e83601007387 */ /* 0x000fe80000100a00 */
[----:B------:R-:W-:Y:S04]  /*6cfc0*/  STL.64 [R1+0x7d0], R48 ;  /* 0x0007d03001007387 */ /* 0x000fe80000100a00 */
[----:B------:R-:W-:Y:S04]  /*6cfd0*/  STL.64 [R1+0x7d8], R50 ;  /* 0x0007d83201007387 */ /* 0x000fe80000100a00 */
[----:B------:R-:W1:Y:S04]  /*6cfe0*/  LDL.LU R249, [R1+0x13e4] ;  /* 0x0013e40001f97983 */ /* 0x000e680000300800 */
[----:B------:R-:W1:Y:S04]  /*6cff0*/  LDL.LU R250, [R1+0x13e8] ;  /* 0x0013e80001fa7983 */ /* 0x000e680000300800 */
[----:B------:R-:W1:Y:S01]  /*6d000*/  LDL.LU R251, [R1+0x13ec] ;  /* 0x0013ec0001fb7983 */ /* 0x000e620000300800 */
[C---:B------:R-:W-:Y:S03]  /*6d010*/  HMMA.1688.F32.TF32 R44, R228.reuse, R196, R44 ;  /* 0x000000c4e42c723c */ /* 0x040fe6000008102c */
[----:B------:R-:W-:Y:S04]  /*6d020*/  LDS R224, [R243+UR10+0x18500] ;  /* 0x0185000af3e07984 */ /* 0x000fe80008000800 */
[----:B------:R-:W-:Y:S01]  /*6d030*/  LDS R226, [R243+UR10+0x1a500] ;  /* 0x01a5000af3e27984 */ /* 0x000fe20008000800 */
[C---:B------:R-:W-:Y:S03]  /*6d040*/  HMMA.1688.F32.TF32 R40, R228.reuse, R200, R40 ;  /* 0x000000c8e428723c */ /* 0x040fe60000081028 */
[----:B------:R-:W-:Y:S04]  /*6d050*/  LDS R225, [R252+UR10+0x18500] ;  /* 0x0185000afce17984 */ /* 0x000fe80008000800 */
[----:B------:R-:W2:Y:S01]  /*6d060*/  LDS R227, [R252+UR10+0x1a500] ;  /* 0x01a5000afce37984 */ /* 0x000ea20008000800 */
[C---:B------:R-:W-:Y:S08]  /*6d070*/  HMMA.1688.F32.TF32 R36, R228.reuse, R204, R36 ;  /* 0x000000cce424723c */ /* 0x040ff00000081024 */
[C---:B------:R-:W-:Y:S08]  /*6d080*/  HMMA.1688.F32.TF32 R32, R228.reuse, R208, R32 ;  /* 0x000000d0e420723c */ /* 0x040ff00000081020 */
[C---:B------:R-:W-:Y:S08]  /*6d090*/  HMMA.1688.F32.TF32 R28, R228.reuse, R212, R28 ;  /* 0x000000d4e41c723c */ /* 0x040ff0000008101c */
[----:B------:R-:W-:Y:S01]  /*6d0a0*/  HMMA.1688.F32.TF32 R24, R228, R216, R24 ;  /* 0x000000d8e418723c */ /* 0x000fe20000081018 */
[----:B------:R-:W-:Y:S07]  /*6d0b0*/  STL.64 [R1+0x7c0], R44 ;  /* 0x0007c02c01007387 */ /* 0x000fee0000100a00 */
        /* <DEDUP_REMOVED lines=30> */
[----:B---3--:R-:W-:Y:S03]  /*6d2a0*/  HMMA.1688.F32.TF32 R4, R232, R216, R244 ;  /* 0x000000d8e804723c */ /* 0x008fe600000810f4 */
[----:B------:R-:W-:Y:S04]  /*6d2b0*/  LDS R229, [R242+UR10+0x18580] ;  /* 0x0185800af2e57984 */ /* 0x000fe80008000800 */
[----:B------:R-:W-:Y:S04]  /*6d2c0*/  STL.64 [R1+0x430], R12 ;  /* 0x0004300c01007387 */ /* 0x000fe80000100a00 */
[----:B------:R-:W-:Y:S04]  /*6d2d0*/  STL.64 [R1+0x438], R14 ;  /* 0x0004380e01007387 */ /* 0x000fe80000100a00 */
[----:B------:R-:W-:Y:S04]  /*6d2e0*/  STL.64 [R1+0x420], R8 ;  /* 0x0004200801007387 */ /* 0x000fe80000100a00 */
[----:B------:R-:W-:Y:S04]  /*6d2f0*/  STL.64 [R1+0x428], R10 ;  /* 0x0004280a01007387 */ /* 0x000fe80000100a00 */
[----:B------:R-:W-:Y:S04]  /*6d300*/  STL.64 [R1+0x310], R4 ;  /* 0x0003100401007387 */ /* 0x000fe80000100a00 */
[----:B------:R1:W-:Y:S04]  /*6d310*/  STL.64 [R1+0x318], R6 ;  /* 0x0003180601007387 */ /* 0x0003e80000100a00 */
[----:B------:R-:W3:Y:S04]  /*6d320*/  LDL.LU R244, [R1+0x300] ;  /* 0x0003000001f47983 */ /* 0x000ee80000300800 */
[----:B------:R-:W4:Y:S04]  /*6d330*/  LDS R231, [R242+UR10+0x1a580] ;  /* 0x01a5800af2e77984 */ /* 0x000f280008000800 */
[----:B------:R-:W-:Y:S04]  /*6d340*/  LDS R232, [R243+UR10+0x18580] ;  /* 0x0185800af3e87984 */ /* 0x000fe80008000800 */
[----:B------:R-:W-:Y:S04]  /*6d350*/  LDS R234, [R243+UR10+0x1a580] ;  /* 0x01a5800af3ea7984 */ /* 0x000fe80008000800 */
[----:B------:R-:W-:Y:S04]  /*6d360*/  LDS R233, [R252+UR10+0x18580] ;  /* 0x0185800afce97984 */ /* 0x000fe80008000800 */
[----:B------:R-:W1:Y:S02]  /*6d370*/  LDS R235, [R252+UR10+0x1a580] ;  /* 0x01a5800afceb7984 */ /* 0x000e640008000800 */
        /* <DEDUP_REMOVED lines=167> */
[C---:B------:R-:W-:Y:S01]  /*6ddf0*/  HMMA.1688.F32.TF32 R64, R224.reuse, R208, R60 ;  /* 0x000000d0e040723c */ /* 0x040fe2000008103c */
[----:B------:R-:W-:Y:S07]  /*6de00*/  STL.64 [R1+0x9e0], R220 ;  /* 0x0009e0dc01007387 */ /* 0x000fee0000100a00 */
[C---:B------:R-:W-:Y:S01]  /*6de10*/  HMMA.1688.F32.TF32 R60, R224.reuse, R212, R56 ;  /* 0x000000d4e03c723c */ /* 0x040fe20000081038 */
[----:B------:R-:W-:Y:S04]  /*6de20*/  STL.64 [R1+0x9e8], R222 ;  /* 0x0009e8de01007387 */ /* 0x000fe80000100a00 */
[----:B------:R-:W-:Y:S03]  /*6de30*/  LDS R220, [R240+UR10+0x18600] ;  /* 0x0186000af0dc7984 */ /* 0x000fe60008000800 */
        /* <DEDUP_REMOVED lines=61> */
[----:B-1----:R-:W-:Y:S03]  /*6e210*/  HMMA.1688.F32.TF32 R4, R232, R216, R248 ;  /* 0x000000d8e804723c */ /* 0x002fe600000810f8 */
        /* <DEDUP_REMOVED lines=139> */
[----:B------:R1:W-:Y:S02]  /*6ead0*/  STL.64 [R1+0xb88], R62 ;  /* 0x000b883e01007387 */ /* 0x0003e40000100a00 */
[C---:B-1----:R-:W-:Y:S08]  /*6eae0*/  HMMA.1688.F32.TF32 R60, R220.reuse, R212, R56 ;  /* 0x000000d4dc3c723c */ /* 0x042ff00000081038 */
[----:B------:R-:W-:Y:S01]  /*6eaf0*/  HMMA.1688.F32.TF32 R56, R220, R216, R52 ;  /* 0x000000d8dc38723c */ /* 0x000fe20000081034 */
[----:B------:R-:W-:Y:S04]  /*6eb00*/  LDS R220, [R240+UR10+0x18700] ;  /* 0x0187000af0dc7984 */ /* 0x000fe80008000800 */
[----:B------:R-:W-:Y:S03]  /*6eb10*/  LDS R222, [R240+UR10+0x1a700] ;  /* 0x01a7000af0de7984 */ /* 0x000fe60008000800 */
[C---:B------:R-:W-:Y:S01]  /*6eb20*/  HMMA.1688.F32.TF32 R52, R224.reuse, R188, R48 ;  /* 0x000000bce034723c */ /* 0x040fe20000081030 */
[----:B------:R-:W-:Y:S04]  /*6eb30*/  LDS R221, [R242+UR10+0x18700] ;  /* 0x0187000af2dd7984 */ /* 0x000fe80008000800 */
[----:B------:R-:W-:Y:S03]  /*6eb40*/  STL.64 [R1+0xb70], R60 ;  /* 0x000b703c01007387 */ /* 0x000fe60000100a00 */
[C---:B------:R-:W-:Y:S01]  /*6eb50*/  HMMA.1688.F32.TF32 R48, R224.reuse, R192, R44 ;  /* 0x000000c0e030723c */ /* 0x040fe2000008102c */
[----:B------:R-:W1:Y:S07]  /*6eb60*/  LDS R223, [R242+UR10+0x1a700] ;  /* 0x01a7000af2df7984 */ /* 0x000e6e0008000800 */
        /* <DEDUP_REMOVED lines=45> */
[-C--:B-1----:R-:W-:Y:S02]  /*6ee40*/  HMMA.1688.F32.TF32 R4, R228, R216.reuse, R248 ;  /* 0x000000d8e404723c */ /* 0x082fe400000810f8 */
[----:B------:R-:W-:Y:S04]  /*6ee50*/  LDS R227, [R252+UR10+0x1a700] ;  /* 0x01a7000afce37984 */ /* 0x000fe80008000800 */
[----:B------:R-:W-:Y:S04]  /*6ee60*/  STL.64 [R1+0x690], R12 ;  /* 0x0006900c01007387 */ /* 0x000fe80000100a00 */
[----:B------:R-:W-:Y:S04]  /*6ee70*/  STL.64 [R1+0x698], R14 ;  /* 0x0006980e01007387 */ /* 0x000fe80000100a00 */
[----:B------:R-:W2:Y:S04]  /*6ee80*/  LDL.LU R244, [R1+0x12b0] ;  /* 0x0012b00001f47983 */ /* 0x000ea80000300800 */
[----:B------:R1:W-:Y:S04]  /*6ee90*/  STL.64 [R1+0x680], R8 ;  /* 0x0006800801007387 */ /* 0x0003e80000100a00 */
[----:B------:R1:W-:Y:S04]  /*6eea0*/  STL.64 [R1+0x688], R10 ;  /* 0x0006880a01007387 */ /* 0x0003e80000100a00 */
        /* <DEDUP_REMOVED lines=90> */
[----:B------:R-:W-:Y:S01]  /*6f450*/  LDS R234, [R243+UR10+0x1a780] ;  /* 0x01a7800af3ea7984 */ /* 0x000fe20008000800 */
[C---:B--2---:R-:W-:Y:S03]  /*6f460*/  HMMA.1688.F32.TF32 R16, R220.reuse, R188, R12 ;  /* 0x000000bcdc10723c */ /* 0x044fe6000008100c */
[----:B------:R-:W-:Y:S04]  /*6f470*/  LDS R233, [R252+UR10+0x18780] ;  /* 0x0187800afce97984 */ /* 0x000fe80008000800 */
[----:B------:R-:W2:Y:S01]  /*6f480*/  LDS R235, [R252+UR10+0x1a780] ;  /* 0x01a7800afceb7984 */ /* 0x000ea20008000800 */
[C---:B------:R-:W-:Y:S08]  /*6f490*/  HMMA.1688.F32.TF32 R12, R220.reuse, R192, R8 ;  /* 0x000000c0dc0c723c */ /* 0x040ff00000081008 */
[C---:B------:R-:W-:Y:S08]  /*6f4a0*/  HMMA.1688.F32.TF32 R8, R220.reuse, R196, R4 ;  /* 0x000000c4dc08723c */ /* 0x040ff00000081004 */
[C---:B------:R-:W-:Y:S01]  /*6f4b0*/  HMMA.1688.F32.TF32 R4, R220.reuse, R200, R184 ;  /* 0x000000c8dc04723c */ /* 0x040fe200000810b8 */
        /* <DEDUP_REMOVED lines=10> */
[-C--:B---3--:R-:W-:Y:S03]  /*6f560*/  HMMA.1688.F32.TF32 R4, R220, R212.reuse, R248 ;  /* 0x000000d4dc04723c */ /* 0x088fe600000810f8 */
[----:B------:R-:W-:Y:S04]  /*6f570*/  STL.64 [R1+0xb20], R12 ;  /* 0x000b200c01007387 */ /* 0x000fe80000100a00 */
[----:B------:R-:W-:Y:S04]  /*6f580*/  STL.64 [R1+0xb28], R14 ;  /* 0x000b280e01007387 */ /* 0x000fe80000100a00 */
[----:B------:R-:W3:Y:S04]  /*6f590*/  LDL.LU R236, [R1+0x4d0] ;  /* 0x0004d00001ec7983 */ /* 0x000ee80000300800 */
[----:B------:R4:W-:Y:S04]  /*6f5a0*/  STL.64 [R1+0xb10], R8 ;  /* 0x000b100801007387 */ /* 0x0009e80000100a00 */
[----:B------:R1:W-:Y:S04]  /*6f5b0*/  STL.64 [R1+0xb18], R10 ;  /* 0x000b180a01007387 */ /* 0x0003e80000100a00 */
        /* <DEDUP_REMOVED lines=77> */
[C---:B--2---:R-:W-:Y:S08]  /*6fa90*/  HMMA.1688.F32.TF32 R184, R228.reuse, R212, R184 ;  /* 0x000000d4e4b8723c */ /* 0x044ff000000810b8 */
[C---:B----4-:R-:W-:Y:S08]  /*6faa0*/  HMMA.1688.F32.TF32 R8, R228.reuse, R204, R8 ;  /* 0x000000cce408723c */ /* 0x050ff00000081008 */
[C---:B---3--:R-:W-:Y:S08]  /*6fab0*/  HMMA.1688.F32.TF32 R12, R228.reuse, R200, R12 ;  /* 0x000000c8e40c723c */ /* 0x048ff0000008100c */
[----:B------:R-:W-:Y:S08]  /*6fac0*/  HMMA.1688.F32.TF32 R16, R228, R196, R16 ;  /* 0x000000c4e410723c */ /* 0x000ff00000081010 */
[C---:B------:R-:W-:Y:S08]  /*6fad0*/  HMMA.1688.F32.TF32 R32, R224.reuse, R212, R32 ;  /* 0x000000d4e020723c */ /* 0x040ff00000081020 */
[C---:B------:R-:W-:Y:S08]  /*6fae0*/  HMMA.1688.F32.TF32 R40, R224.reuse, R204, R40 ;  /* 0x000000cce028723c */ /* 0x040ff00000081028 */
[C---:B------:R-:W-:Y:S08]  /*6faf0*/  HMMA.1688.F32.TF32 R44, R224.reuse, R200, R44 ;  /* 0x000000c8e02c723c */ /* 0x040ff0000008102c */
[----:B------:R-:W-:Y:S08]  /*6fb00*/  HMMA.1688.F32.TF32 R48, R224, R196, R48 ;  /* 0x000000c4e030723c */ /* 0x000ff00000081030 */
[----:B------:R-:W-:Y:S01]  /*6fb10*/  HMMA.1688.F32.TF32 R220, R220, R216, R60 ;  /* 0x000000d8dcdc723c */ /* 0x000fe2000008103c */
[----:B------:R-:W2:Y:S04]  /*6fb20*/  LDL.LU.64 R62, [R1+0x4a10] ;  /* 0x004a1000013e7983 */ /* 0x000ea80000300a00 */
[----:B------:R-:W2:Y:S03]  /*6fb30*/  LDL.LU.64 R60, [R1+0x4a08] ;  /* 0x004a0800013c7983 */ /* 0x000ea60000300a00 */
[C---:B------:R-:W-:Y:S11]  /*6fb40*/  HMMA.1688.F32.TF32 R56, R224.reuse, R188, R56 ;  /* 0x000000bce038723c */ /* 0x040ff60000081038 */
[----:B------:R1:W-:Y:S01]  /*6fb50*/  STL.64 [R1+0x8f0], R220 ;  /* 0x0008f0dc01007387 */ /* 0x0003e20000100a00 */
[----:B------:R-:W-:Y:S03]  /*6fb60*/  HMMA.1688.F32.TF32 R52, R224, R192, R52 ;  /* 0x000000c0e034723c */ /* 0x000fe60000081034 */
[----:B------:R3:W-:Y:S01]  /*6fb70*/  STL.64 [R1+0x8f8], R222 ;  /* 0x0008f8de01007387 */ /* 0x0007e20000100a00 */
[----:B-1----:R-:W-:-:S02]  /*6fb80*/  IMAD.MOV.U32 R220, RZ, RZ, R0 ;  /* 0x000000ffffdc7224 */ /* 0x002fc400078e0000 */
[----:B------:R-:W-:Y:S01]  /*6fb90*/  IMAD.MOV.U32 R221, RZ, RZ, R2 ;  /* 0x000000ffffdd7224 */ /* 0x000fe200078e0002 */
[----:B------:R-:W4:Y:S04]  /*6fba0*/  LDL.LU R0, [R1+0x4a04] ;  /* 0x004a040001007983 */ /* 0x000f280000300800 */
[----:B------:R-:W2:Y:S01]  /*6fbb0*/  LDL.LU R2, [R1+0x4a00] ;  /* 0x004a000001027983 */ /* 0x000ea20000300800 */
[----:B---3--:R-:W-:Y:S01]  /*6fbc0*/  MOV R222, R3 ;  /* 0x0000000300de7202 */ /* 0x008fe20000000f00 */
[----:B------:R-:W-:Y:S02]  /*6fbd0*/  IMAD.MOV.U32 R223, RZ, RZ, R241 ;  /* 0x000000ffffdf7224 */ /* 0x000fe400078e00f1 */
[----:B------:R-:W3:Y:S01]  /*6fbe0*/  LDL.LU R3, [R1+0x49fc] ;  /* 0x0049fc0001037983 */ /* 0x000ee20000300800 */
[C---:B------:R-:W-:Y:S03]  /*6fbf0*/  HMMA.1688.F32.TF32 R36, R224.reuse, R208, R36 ;  /* 0x000000d0e024723c */ /* 0x040fe60000081024 */
[----:B------:R-:W2:Y:S04]  /*6fc00*/  LDL.LU R241, [R1+0x49f8] ;  /* 0x0049f80001f17983 */ /* 0x000ea80000300800 */
[----:B------:R-:W-:Y:S04]  /*6fc10*/  STL.64 [R1+0x8e0], R56 ;  /* 0x0008e03801007387 */ /* 0x000fe80000100a00 */
[----:B------:R1:W-:Y:S01]  /*6fc20*/  STL.64 [R1+0x8e8], R58 ;  /* 0x0008e83a01007387 */ /* 0x0003e20000100a00 */
[----:B------:R-:W-:Y:S03]  /*6fc30*/  HMMA.1688.F32.TF32 R224, R224, R216, R28 ;  /* 0x000000d8e0e0723c */ /* 0x000fe6000008101c */
        /* <DEDUP_REMOVED lines=22> */
[----:B-1----:R-:W3:Y:S04]  /*6fda0*/  LDL.LU.64 R38, [R1+0x49a0] ;  /* 0x0049a00001267983 */ /* 0x002ee80000300a00 */
[----:B------:R-:W3:Y:S04]  /*6fdb0*/  LDL.LU.64 R36, [R1+0x4998] ;  /* 0x0049980001247983 */ /* 0x000ee80000300a00 */
[----:B------:R-:W-:Y:S04]  /*6fdc0*/  STL.64 [R1+0x880], R32 ;  /* 0x0008802001007387 */ /* 0x000fe80000100a00 */
[----:B------:R1:W-:Y:S01]  /*6fdd0*/  STL.64 [R1+0x888], R34 ;  /* 0x0008882201007387 */ /* 0x0003e20000100a00 */
[C---:B------:R-:W-:Y:S03]  /*6fde0*/  HMMA.1688.F32.TF32 R4, R228.reuse, R208, R4 ;  /* 0x000000d0e404723c */ /* 0x040fe60000081004 */
        /* <DEDUP_REMOVED lines=9> */
[----:B------:R-:W3:Y:S04]  /*6fe80*/  LDL.LU R227, [R1+0x20c] ;  /* 0x00020c0001e37983 */ /* 0x000ee80000300800 */
[----:B------:R-:W-:Y:S04]  /*6fe90*/  STL.64 [R1+0x4c0], R24 ;  /* 0x0004c01801007387 */ /* 0x000fe80000100a00 */
[----:B------:R1:W-:Y:S01]  /*6fea0*/  STL.64 [R1+0x4c8], R26 ;  /* 0x0004c81a01007387 */ /* 0x0003e20000100a00 */
[----:B------:R-:W-:Y:S03]  /*6feb0*/  HMMA.1688.F32.TF32 R228, R228, R216, R236 ;  /* 0x000000d8e4e4723c */ /* 0x000fe600000810ec */
[----:B-1----:R-:W3:Y:S04]  /*6fec0*/  LDL.LU.64 R26, [R1+0x4970] ;  /* 0x00497000011a7983 */ /* 0x002ee80000300a00 */
[----:B------:R-:W3:Y:S04]  /*6fed0*/  LDL.LU.64 R24, [R1+0x4968] ;  /* 0x0049680001187983 */ /* 0x000ee80000300a00 */
[----:B------:R-:W-:Y:S04]  /*6fee0*/  STL.64 [R1+0x4b0], R20 ;  /* 0x0004b01401007387 */ /* 0x000fe80000100a00 */
[----:B------:R1:W-:Y:S01]  /*6fef0*/  STL.64 [R1+0x4b8], R22 ;  /* 0x0004b81601007387 */ /* 0x0003e20000100a00 */
[C---:B------:R-:W-:Y:S03]  /*6ff00*/  HMMA.1688.F32.TF32 R244, R232.reuse, R188, R244 ;  /* 0x000000bce8f4723c */ /* 0x040fe600000810f4 */
        /* <DEDUP_REMOVED lines=26> */
[----:B------:R-:W-:Y:S04]  /*700b0*/  STL.64 [R1+0x3b8], R230 ;  /* 0x0003b8e601007387 */ /* 0x000fe80000100a00 */
        /* <DEDUP_REMOVED lines=8> */
[----:B------:R-:W-:Y:S01]  /*70140*/  HMMA.1688.F32.TF32 R220, R232, R204, R220 ;  /* 0x000000cce8dc723c */ /* 0x000fe200000810dc */
[----:B--2---:R-:W-:-:S02]  /*70150*/  IMAD.MOV.U32 R230, RZ, RZ, R2 ;  /* 0x000000ffffe67224 */ /* 0x004fc400078e0002 */
[----:B----4-:R-:W-:Y:S01]  /*70160*/  IMAD.MOV.U32 R231, RZ, RZ, R0 ;  /* 0x000000ffffe77224 */ /* 0x010fe200078e0000 */
[----:B---3--:R-:W-:Y:S01]  /*70170*/  MOV R229, R3 ;  /* 0x0000000300e57202 */ /* 0x008fe20000000f00 */
[----:B------:R-:W-:-:S14]  /*70180*/  IMAD.MOV.U32 R228, RZ, RZ, R241 ;  /* 0x000000ffffe47224 */ /* 0x000fdc00078e00f1 */
[----:B------:R-:W-:Y:S01]  /*70190*/  IMAD.MOV.U32 R0, RZ, RZ, R220 ;  /* 0x000000ffff007224 */ /* 0x000fe200078e00dc */
[----:B------:R-:W-:Y:S01]  /*701a0*/  MOV R2, R221 ;  /* 0x000000dd00027202 */ /* 0x000fe20000000f00 */
[----:B------:R-:W-:Y:S02]  /*701b0*/  IMAD.MOV.U32 R205, RZ, RZ, R222 ;  /* 0x000000ffffcd7224 */ /* 0x000fe400078e00de */
[----:B------:R-:W-:Y:S01]  /*701c0*/  IMAD.MOV.U32 R204, RZ, RZ, R223 ;  /* 0x000000ffffcc7224 */ /* 0x000fe200078e00df */
[----:B------:R-:W-:-:S15]  /*701d0*/  HMMA.1688.F32.TF32 R228, R232, R196, R228 ;  /* 0x000000c4e8e4723c */ /* 0x000fde00000810e4 */
[----:B------:R-:W-:-:S04]  /*701e0*/  NOP ;  /* 0x0000000000007918 */ /* 0x000fc80000000000 */
[----:B------:R-:W-:Y:S01]  /*701f0*/  IMAD.MOV.U32 R193, RZ, RZ, R229 ;  /* 0x000000ffffc17224 */ /* 0x000fe200078e00e5 */
[----:B------:R-:W-:Y:S01]  /*70200*/  MOV R192, R228 ;  /* 0x000000e400c07202 */ /* 0x000fe20000000f00 */
[----:B------:R-:W-:Y:S03]  /*70210*/  HMMA.1688.F32.TF32 R224, R232, R200, R224 ;  /* 0x000000c8e8e0723c */ /* 0x000fe600000810e0 */
[----:B------:R1:W-:Y:S04]  /*70220*/  STL [R1+0x48b4], R193 ;  /* 0x0048b4c101007387 */ /* 0x0003e80000100800 */
[----:B------:R2:W-:Y:S01]  /*70230*/  STL [R1+0x48b0], R192 ;  /* 0x0048b0c001007387 */ /* 0x0005e20000100800 */
[----:B------:R-:W-:Y:S01]  /*70240*/  IMAD.MOV.U32 R197, RZ, RZ, R230 ;  /* 0x000000ffffc57224 */ /* 0x000fe200078e00e6 */
[----:B------:R-:W-:-:S02]  /*70250*/  MOV R196, R231 ;  /* 0x000000e700c47202 */ /* 0x000fc40000000f00 */
[----:B------:R-:W-:Y:S04]  /*70260*/  LDS R228, [R240+UR10+0x1c080] ;  /* 0x01c0800af0e47984 */ /* 0x000fe80008000800 */
[----:B------:R-:W-:Y:S04]  /*70270*/  LDS R230, [R240+UR10+0x1e080] ;  /* 0x01e0800af0e67984 */ /* 0x000fe80008000800 */
[----:B------:R-:W-:Y:S01]  /*70280*/  LDS R229, [R242+UR10+0x1c080] ;  /* 0x01c0800af2e57984 */ /* 0x000fe20008000800 */
[----:B------:R-:W-:Y:S01]  /*70290*/  IMAD.MOV.U32 R188, RZ, RZ, R224 ;  /* 0x000000ffffbc7224 */ /* 0x000fe200078e00e0 */
[----:B------:R-:W-:Y:S01]  /*702a0*/  MOV R201, R226 ;  /* 0x000000e200c97202 */ /* 0x000fe20000000f00 */
[----:B------:R-:W-:Y:S01]  /*702b0*/  IMAD.MOV.U32 R189, RZ, RZ, R225 ;  /* 0x000000ffffbd7224 */ /* 0x000fe200078e00e1 */
[----:B------:R-:W-:Y:S01]  /*702c0*/  LDS R224, [R243+UR10+0x1c000] ;  /* 0x01c0000af3e07984 */ /* 0x000fe20008000800 */
[----:B------:R-:W-:-:S03]  /*702d0*/  IMAD.MOV.U32 R200, RZ, RZ, R227 ;  /* 0x000000ffffc87224 */ /* 0x000fc600078e00e3 */
[----:B------:R-:W-:Y:S04]  /*702e0*/  LDS R226, [R243+UR10+0x1e000] ;  /* 0x01e0000af3e27984 */ /* 0x000fe80008000800 */
[----:B------:R-:W-:Y:S04]  /*702f0*/  LDS R225, [R252+UR10+0x1c000] ;  /* 0x01c0000afce17984 */ /* 0x000fe80008000800 */
[----:B------:R-:W-:Y:S04]  /*70300*/  LDS R227, [R252+UR10+0x1e000] ;  /* 0x01e0000afce37984 */ /* 0x000fe80008000800 */
[----:B------:R-:W-:Y:S01]  /*70310*/  LDS R231, [R242+UR10+0x1e080] ;  /* 0x01e0800af2e77984 */ /* 0x000fe20008000800 */
        /* <DEDUP_REMOVED lines=8> */
[----:B-1----:R-:W-:Y:S01]  /*703a0*/  IMAD.MOV.U32 R193, RZ, RZ, R220 ;  /* 0x000000ffffc17224 */ /* 0x002fe200078e00dc */
[----:B------:R-:W-:Y:S01]  /*703b0*/  MOV R213, R222 ;  /* 0x000000de00d57202 */ /* 0x000fe20000000f00 */
[----:B--2---:R-:W-:Y:S01]  /*703c0*/  IMAD.MOV.U32 R192, RZ, RZ, R221 ;  /* 0x000000ffffc07224 */ /* 0x004fe200078e00dd */
[----:B------:R-:W-:Y:S01]  /*703d0*/  LDS R220, [R240+UR10+0x1c000] ;  /* 0x01c0000af0dc7984 */ /* 0x000fe20008000800 */
[----:B------:R-:W-:-:S03]  /*703e0*/  IMAD.MOV.U32 R212, RZ, RZ, R223 ;  /* 0x000000ffffd47224 */ /* 0x000fc600078e00df */
[----:B------:R-:W-:Y:S04]  /*703f0*/  LDS R222, [R240+UR10+0x1e000] ;  /* 0x01e0000af0de7984 */ /* 0x000fe80008000800 */
[----:B------:R-:W-:Y:S04]  /*70400*/  LDS R221, [R242+UR10+0x1c000] ;  /* 0x01c0000af2dd7984 */ /* 0x000fe80008000800 */
[----:B------:R-:W1:Y:S01]  /*70410*/  LDS R223, [R242+UR10+0x1e000] ;  /* 0x01e0000af2df7984 */ /* 0x000e620008000800 */
[----:B------:R-:W-:Y:S03]  /*70420*/  HMMA.1688.F32.TF32 R236, R232, R216, R236 ;  /* 0x000000d8e8ec723c */ /* 0x000fe600000810ec */
[----:B------:R-:W-:Y:S04]  /*70430*/  LDS R232, [R243+UR10+0x1c080] ;  /* 0x01c0800af3e87984 */ /* 0x000fe80008000800 */
[----:B------:R-:W-:Y:S04]  /*70440*/  LDS R234, [R243+UR10+0x1e080] ;  /* 0x01e0800af3ea7984 */ /* 0x000fe80008000800 */
[----:B------:R-:W-:Y:S04]  /*70450*/  LDS R233, [R252+UR10+0x1c080] ;  /* 0x01c0800afce97984 */ /* 0x000fe80008000800 */
[----:B------:R-:W2:Y:S04]  /*70460*/  LDS R235, [R252+UR10+0x1e080] ;  /* 0x01e0800afceb7984 */ /* 0x000ea80008000800 */
[----:B------:R-:W-:Y:S04]  /*70470*/  STL.64 [R1+0x4788], R238 ;  /* 0x004788ee01007387 */ /* 0x000fe80000100a00 */
[----:B------:R1:W-:Y:S02]  /*70480*/  STL.64 [R1+0x4780], R236 ;  /* 0x004780ec01007387 */ /* 0x0003e40000100a00 */
[C---:B-1----:R-:W-:Y:S08]  /*70490*/  HMMA.1688.F32.TF32 R236, R220.reuse, R190, R184 ;  /* 0x000000bedcec723c */ /* 0x042ff000000810b8 */
[C---:B------:R-:W-:Y:S08]  /*704a0*/  HMMA.1688.F32.TF32 R4, R220.reuse, R194, R4 ;  /* 0x000000c2dc04723c */ /* 0x040ff00000081004 */
[C---:B------:R-:W-:Y:S03]  /*704b0*/  HMMA.1688.F32.TF32 R184, R220.reuse, R198, R8 ;  /* 0x000000c6dcb8723c */ /* 0x040fe60000081008 */
[----:B------:R-:W-:Y:S04]  /*704c0*/  STL.64 [R1+0xd70], R236 ;  /* 0x000d70ec01007387 */ /* 0x000fe80000100a00 */
[----:B------:R-:W-:Y:S01]  /*704d0*/  STL.64 [R1+0xd78], R238 ;  /* 0x000d78ee01007387 */ /* 0x000fe20000100a00 */
        /* <DEDUP_REMOVED lines=15> */
[----:B-1----:R-:W-:Y:S03]  /*705d0*/  HMMA.1688.F32.TF32 R4, R220, R218, R28 ;  /* 0x000000dadc04723c */ /* 0x002fe6000008101c */
        /* <DEDUP_REMOVED lines=53> */
[----:B-1----:R-:W-:Y:S03]  /*70930*/  HMMA.1688.F32.TF32 R12, R228, R218, R92 ;  /* 0x000000dae40c723c */ /* 0x002fe6000008105c */
        /* <DEDUP_REMOVED lines=24> */
[----:B------:R-:W-:Y:S04]  /*70ac0*/  STL.64 [R1+0xd88], R14 ;  /* 0x000d880e01007387 */ /* 0x000fe80000100a00 */
[----:B------:R-:W2:Y:S04]  /*70ad0*/  LDL.LU R184, [R1] ;  /* 0x0000000001b87983 */ /* 0x000ea80000300800 */
        /* <DEDUP_REMOVED lines=80> */
[----:B------:R-:W-:Y:S04]  /*70fe0*/  STL.64 [R1+0x1390], R52 ;  /* 0x0013903401007387 */ /* 0x000fe80000100a00 */
[----:B------:R3:W-:Y:S01]  /*70ff0*/  STL.64 [R1+0x1398], R54 ;  /* 0x0013983601007387 */ /* 0x0007e20000100a00 */
[C---:B--2---:R-:W-:Y:S08]  /*71000*/  HMMA.1688.F32.TF32 R56, R8.reuse, R202, R244 ;  /* 0x000000ca0838723c */ /* 0x044ff000000810f4 */
[----:B---3--:R-:W-:Y:S01]  /*71010*/  HMMA.1688.F32.TF32 R52, R8, R206, R248 ;  /* 0x000000ce0834723c */ /* 0x008fe200000810f8 */
[----:B------:R-:W-:Y:S04]  /*71020*/  STL.64 [R1+0x1380], R60 ;  /* 0x0013803c01007387 */ /* 0x000fe80000100a00 */
[----:B------:R-:W-:Y:S04]  /*71030*/  STL.64 [R1+0x1388], R62 ;  /* 0x0013883e01007387 */ /* 0x000fe80000100a00 */
[----:B------:R-:W2:Y:S04]  /*71040*/  LDL.LU R248, [R1+0x100] ;  /* 0x0001000001f87983 */ /* 0x000ea80000300800 */
[----:B------:R-:W-:Y:S04]  /*71050*/  STL.64 [R1+0x1370], R56 ;  /* 0x0013703801007387 */ /* 0x000fe80000100a00 */
[----:B------:R-:W-:Y:S04]  /*71060*/  STL.64 [R1+0x1378], R58 ;  /* 0x0013783a01007387 */ /* 0x000fe80000100a00 */
[----:B------:R-:W-:Y:S01]  /*71070*/  STL.64 [R1+0x1360], R52 ;  /* 0x0013603401007387 */ /* 0x000fe20000100a00 */
[----:B------:R-:W-:-:S03]  /*71080*/  IMAD.MOV.U32 R244, RZ, RZ, R132 ;  /* 0x000000fffff47224 */ /* 0x000fc600078e0084 */
        /* <DEDUP_REMOVED lines=8> */
[----:B------:R-:W3:Y:S01]  /*71110*/  LDL.LU R132, [R1+0x48d4] ;  /* 0x0048d40001847983 */ /* 0x000ee20000300800 */
[----:B------:R-:W-:-:S03]  /*71120*/  IMAD.MOV.U32 R237, RZ, RZ, R129 ;  /* 0x000000ffffed7224 */ /* 0x000fc600078e0081 */
[----:B------:R-:W3:Y:S01]  /*71130*/  LDL.LU R133, [R1+0x48d0] ;  /* 0x0048d00001857983 */ /* 0x000ee20000300800 */
[----:B------:R-:W-:-:S03]  /*71140*/  IMAD.MOV.U32 R238, RZ, RZ, R130 ;  /* 0x000000ffffee7224 */ /* 0x000fc600078e0082 */
[----:B------:R-:W3:Y:S01]  /*71150*/  LDL.LU R134, [R1+0x48cc] ;  /* 0x0048cc0001867983 */ /* 0x000ee20000300800 */
[----:B------:R-:W-:-:S03]  /*71160*/  MOV R239, R131 ;  /* 0x0000008300ef7202 */ /* 0x000fc60000000f00 */
[----:B------:R-:W3:Y:S04]  /*71170*/  LDL.LU R135, [R1+0x48c8] ;  /* 0x0048c80001877983 */ /* 0x000ee80000300800 */
[----:B------:R-:W4:Y:S04]  /*71180*/  LDL.LU R128, [R1+0x48c4] ;  /* 0x0048c40001807983 */ /* 0x000f280000300800 */
[----:B------:R-:W4:Y:S04]  /*71190*/  LDL.LU R129, [R1+0x48c0] ;  /* 0x0048c00001817983 */ /* 0x000f280000300800 */
[----:B------:R-:W4:Y:S04]  /*711a0*/  LDL.LU R130, [R1+0x48bc] ;  /* 0x0048bc0001827983 */ /* 0x000f280000300800 */
[----:B------:R-:W4:Y:S01]  /*711b0*/  LDL.LU R131, [R1+0x48b8] ;  /* 0x0048b80001837983 */ /* 0x000f220000300800 */
[C---:B------:R-:W-:Y:S08]  /*711c0*/  HMMA.1688.F32.TF32 R48, R8.reuse, R210, R48 ;  /* 0x000000d20830723c */ /* 0x040ff00000081030 */
[C---:B------:R-:W-:Y:S08]  /*711d0*/  HMMA.1688.F32.TF32 R44, R8.reuse, R214, R44 ;  /* 0x000000d6082c723c */ /* 0x040ff0000008102c */
[----:B------:R-:W-:Y:S01]  /*711e0*/  HMMA.1688.F32.TF32 R8, R8, R218, R40 ;  /* 0x000000da0808723c */ /* 0x000fe20000081028 */
[----:B------:R-:W-:Y:S04]  /*711f0*/  LDS R40, [R243+UR10+0x1c280] ;  /* 0x01c2800af3287984 */ /* 0x000fe80008000800 */
[----:B------:R-:W-:Y:S03]  /*71200*/  STL.64 [R1+0x15c0], R48 ;  /* 0x0015c03001007387 */ /* 0x000fe60000100a00 */
[C---:B-1----:R-:W-:Y:S01]  /*71210*/  HMMA.1688.F32.TF32 R36, R12.reuse, R190, R36 ;  /* 0x000000be0c24723c */ /* 0x042fe20000081024 */
[----:B------:R-:W-:Y:S04]  /*71220*/  STL.64 [R1+0x15c8], R50 ;  /* 0x0015c83201007387 */ /* 0x000fe80000100a00 */
[----:B------:R-:W-:Y:S03]  /*71230*/  STL.64 [R1+0x15b0], R44 ;  /* 0x0015b02c01007387 */ /* 0x000fe60000100a00 */
[C---:B------:R-:W-:Y:S01]  /*71240*/  HMMA.1688.F32.TF32 R32, R12.reuse, R194, R32 ;  /* 0x000000c20c20723c */ /* 0x040fe20000081020 */
        /* <DEDUP_REMOVED lines=10> */
[C---:B------:R-:W-:Y:S03]  /*712f0*/  HMMA.1688.F32.TF32 R24, R12.reuse, R206, R24 ;  /* 0x000000ce0c18723c */ /* 0x040fe60000081018 */
[----:B------:R-:W-:Y:S04]  /*71300*/  STL.64 [R1+0x1168], R34 ;  /* 0x0011682201007387 */ /* 0x000fe80000100a00 */
[----:B------:R-:W-:Y:S04]  /*71310*/  LDS R43, [R252+UR10+0x1e280] ;  /* 0x01e2800afc2b7984 */ /* 0x000fe80008000800 */
[----:B------:R-:W-:Y:S04]  /*71320*/  STL.64 [R1+0x1150], R8 ;  /* 0x0011500801007387 */ /* 0x000fe80000100a00 */
[----:B------:R1:W-:Y:S02]  /*71330*/  STL.64 [R1+0x1158], R10 ;  /* 0x0011580a01007387 */ /* 0x0003e40000100a00 */
[C---:B-1----:R-:W-:Y:S02]  /*71340*/  HMMA.1688.F32.TF32 R8, R12.reuse, R210, R20 ;  /* 0x000000d20c08723c */ /* 0x042fe40000081014 */
[----:B------:R-:W-:Y:S04]  /*71350*/  STL.64 [R1+0x1140], R28 ;  /* 0x0011401c01007387 */ /* 0x000fe80000100a00 */
[----:B------:R-:W-:Y:S02]  /*71360*/  STL.64 [R1+0x1148], R30 ;  /* 0x0011481e01007387 */ /* 0x000fe40000100a00 */
[----:B------:R-:W-:Y:S02]  /*71370*/  HMMA.1688.F32.TF32 R20, R12, R214, R184 ;  /* 0x000000d60c14723c */ /* 0x000fe400000810b8 */
[----:B------:R-:W-:Y:S04]  /*71380*/  STL.64 [R1+0x1130], R24 ;  /* 0x0011301801007387 */ /* 0x000fe80000100a00 */
[----:B------:R-:W-:Y:S05]  /*71390*/  STL.64 [R1+0x1138], R26 ;  /* 0x0011381a01007387 */ /* 0x000fea0000100a00 */
[----:B------:R-:W-:Y:S04]  /*713a0*/  STL.64 [R1+0x14b0], R8 ;  /* 0x0014b00801007387 */ /* 0x000fe80000100a00 */
[----:B------:R-:W-:Y:S04]  /*713b0*/  STL.64 [R1+0x14b8], R10 ;  /* 0x0014b80a01007387 */ /* 0x000fe80000100a00 */
[----:B------:R-:W-:Y:S04]  /*713c0*/  STL.64 [R1+0x14a0], R20 ;  /* 0x0014a01401007387 */ /* 0x000fe80000100a00 */
[----:B------:R1:W-:Y:S02]  /*713d0*/  STL.64 [R1+0x14a8], R22 ;  /* 0x0014a81601007387 */ /* 0x0003e40000100a00 */
[----:B-1----:R-:W-:Y:S08]  /*713e0*/  HMMA.1688.F32.TF32 R20, R16, R194, R136 ;  /* 0x000000c21014723c */ /* 0x002ff00000081088 */
[----:B------:R-:W-:Y:S08]  /*713f0*/  HMMA.1688.F32.TF32 R244, R4, R214, R244 ;  /* 0x000000d604f4723c */ /* 0x000ff000000810f4 */
[----:B---3--:R-:W-:Y:S08]  /*71400*/  HMMA.1688.F32.TF32 R8, R16, R190, R132 ;  /* 0x000000be1008723c */ /* 0x008ff00000081084 */
[----:B----4-:R-:W-:-:S15]  /*71410*/  HMMA.1688.F32.TF32 R12, R12, R218, R128 ;  /* 0x000000da0c0c723c */ /* 0x010fde0000081080 */
[----:B------:R-:W-:-:S04]  /*71420*/  NOP ;  /* 0x0000000000007918 */ /* 0x000fc80000000000 */
        /* <DEDUP_REMOVED lines=16> */
[----:B------:R-:W-:Y:S01]  /*71530*/  STL.64 [R1+0xf08], R22 ;  /* 0x000f081601007387 */ /* 0x000fe20000100a00 */
[----:B------:R-:W-:Y:S03]  /*71540*/  HMMA.1688.F32.TF32 R16, R16, R218, R160 ;  /* 0x000000da1010723c */ /* 0x000fe600000810a0 */
        /* <DEDUP_REMOVED lines=9> */
[C---:B--2---:R-:W-:Y:S03]  /*715e0*/  HMMA.1688.F32.TF32 R248, R4.reuse, R210, R248 ;  /* 0x000000d204f8723c */ /* 0x044fe600000810f8 */
[----:B------:R2:W-:Y:S05]  /*715f0*/  STL.64 [R1+0x68], R14 ;  /* 0x0000680e01007387 */ /* 0x0005ea0000100a00 */
[C---:B-1----:R-:W-:Y:S01]  /*71600*/  HMMA.1688.F32.TF32 R16, R4.reuse, R198, R172 ;  /* 0x000000c60410723c */ /* 0x042fe200000810ac */
[----:B------:R-:W-:Y:S04]  /*71610*/  STL.64 [R1+0x50], R8 ;  /* 0x0000500801007387 */ /* 0x000fe80000100a00 */
[----:B------:R1:W-:Y:S03]  /*71620*/  STL.64 [R1+0x58], R10 ;  /* 0x0000580a01007387 */ /* 0x0003e60000100a00 */
[C---:B--2---:R-:W-:Y:S08]  /*71630*/  HMMA.1688.F32.TF32 R12, R4.reuse, R202, R176 ;  /* 0x000000ca040c723c */ /* 0x044ff000000810b0 */
[C---:B-1----:R-:W-:Y:S03]  /*71640*/  HMMA.1688.F32.TF32 R8, R4.reuse, R206, R180 ;  /* 0x000000ce0408723c */ /* 0x042fe600000810b4 */
[----:B------:R-:W-:Y:S04]  /*71650*/  STL.64 [R1+0x40], R16 ;  /* 0x0000401001007387 */ /* 0x000fe80000100a00 */
[----:B------:R-:W-:Y:S04]  /*71660*/  STL.64 [R1+0x48], R18 ;  /* 0x0000481201007387 */ /* 0x000fe80000100a00 */
[----:B------:R-:W-:Y:S04]  /*71670*/  STL.64 [R1+0x30], R12 ;  /* 0x0000300c01007387 */ /* 0x000fe80000100a00 */
[----:B------:R-:W-:Y:S04]  /*71680*/  STL.64 [R1+0x38], R14 ;  /* 0x0000380e01007387 */ /* 0x000fe80000100a00 */
[----:B------:R-:W-:Y:S04]  /*71690*/  STL.64 [R1+0x4798], R250 ;  /* 0x004798fa01007387 */ /* 0x000fe80000100a00 */
[----:B------:R-:W-:Y:S01]  /*716a0*/  STL.64 [R1], R8 ;  /* 0x0000000801007387 */ /* 0x000fe20000100a00 */
        /* <DEDUP_REMOVED lines=77> */
[----:B------:R-:W-:Y:S04]  /*71b80*/  STL.64 [R1+0x47c0], R6 ;  /* 0x0047c00601007387 */ /* 0x000fe80000100a00 */
[----:B------:R-:W-:Y:S04]  /*71b90*/  STL.64 [R1+0x47b8], R4 ;  /* 0x0047b80401007387 */ /* 0x000fe80000100a00 */
        /* <DEDUP_REMOVED lines=8> */
[-C--:B----4-:R-:W-:Y:S08]  /*71c20*/  HMMA.1688.F32.TF32 R20, R12, R214.reuse, R20 ;  /* 0x000000d60c14723c */ /* 0x090ff00000081014 */
[C---:B--2---:R-:W-:Y:S08]  /*71c30*/  HMMA.1688.F32.TF32 R52, R8.reuse, R214, R52 ;  /* 0x000000d60834723c */ /* 0x044ff00000081034 */
[C---:B---3--:R-:W-:Y:S08]  /*71c40*/  HMMA.1688.F32.TF32 R56, R8.reuse, R210, R56 ;  /* 0x000000d20838723c */ /* 0x048ff00000081038 */
[C---:B------:R-:W-:Y:S08]  /*71c50*/  HMMA.1688.F32.TF32 R4, R8.reuse, R194, R68 ;  /* 0x000000c20804723c */ /* 0x040ff00000081044 */
[C---:B------:R-:W-:Y:S08]  /*71c60*/  HMMA.1688.F32.TF32 R72, R8.reuse, R190, R72 ;  /* 0x000000be0848723c */ /* 0x040ff00000081048 */
[C---:B------:R-:W-:Y:S08]  /*71c70*/  HMMA.1688.F32.TF32 R68, R8.reuse, R198, R64 ;  /* 0x000000c60844723c */ /* 0x040ff00000081040 */
[C---:B------:R-:W-:Y:S03]  /*71c80*/  HMMA.1688.F32.TF32 R64, R8.reuse, R202, R224 ;  /* 0x000000ca0840723c */ /* 0x040fe600000810e0 */
        /* <DEDUP_REMOVED lines=20> */
[C---:B--2---:R-:W-:Y:S02]  /*71dd0*/  HMMA.1688.F32.TF32 R4, R12.reuse, R198, R32 ;  /* 0x000000c60c04723c */ /* 0x044fe40000081020 */
[----:B------:R-:W-:Y:S04]  /*71de0*/  STL.64 [R1+0x1120], R44 ;  /* 0x0011202c01007387 */ /* 0x000fe80000100a00 */
[----:B------:R-:W-:Y:S02]  /*71df0*/  STL.64 [R1+0x1128], R46 ;  /* 0x0011282e01007387 */ /* 0x000fe40000100a00 */
[C---:B------:R-:W-:Y:S02]  /*71e00*/  HMMA.1688.F32.TF32 R32, R12.reuse, R202, R220 ;  /* 0x000000ca0c20723c */ /* 0x040fe400000810dc */
[----:B------:R-:W-:Y:S04]  /*71e10*/  STL.64 [R1+0x1110], R8 ;  /* 0x0011100801007387 */ /* 0x000fe80000100a00 */
[----:B------:R2:W-:Y:S05]  /*71e20*/  STL.64 [R1+0x1118], R10 ;  /* 0x0011180a01007387 */ /* 0x0005ea0000100a00 */
[----:B------:R-:W-:Y:S04]  /*71e30*/  STL.64 [R1+0x1100], R4 ;  /* 0x0011000401007387 */ /* 0x000fe80000100a00 */
[----:B------:R3:W-:Y:S01]  /*71e40*/  STL.64 [R1+0x1108], R6 ;  /* 0x0011080601007387 */ /* 0x0007e20000100a00 */
[C---:B--2---:R-:W-:Y:S08]  /*71e50*/  HMMA.1688.F32.TF32 R8, R12.reuse, R206, R28 ;  /* 0x000000ce0c08723c */ /* 0x044ff0000008101c */
[C---:B---3--:R-:W-:Y:S01]  /*71e60*/  HMMA.1688.F32.TF32 R4, R12.reuse, R210, R24 ;  /* 0x000000d20c04723c */ /* 0x048fe20000081018 */
[----:B------:R-:W-:Y:S04]  /*71e70*/  STL.64 [R1+0x10f0], R32 ;  /* 0x0010f02001007387 */ /* 0x000fe80000100a00 */
[----:B------:R-:W-:Y:S06]  /*71e80*/  STL.64 [R1+0x10f8], R34 ;  /* 0x0010f82201007387 */ /* 0x000fec0000100a00 */
[----:B------:R-:W-:Y:S04]  /*71e90*/  STL.64 [R1+0x10e0], R8 ;  /* 0x0010e00801007387 */ /* 0x000fe80000100a00 */
[----:B------:R2:W-:Y:S04]  /*71ea0*/  STL.64 [R1+0x10e8], R10 ;  /* 0x0010e80a01007387 */ /* 0x0005e80000100a00 */
[----:B------:R-:W-:Y:S04]  /*71eb0*/  STL.64 [R1+0x1490], R4 ;  /* 0x0014900401007387 */ /* 0x000fe80000100a00 */
[----:B------:R1:W-:Y:S01]  /*71ec0*/  STL.64 [R1+0x1498], R6 ;  /* 0x0014980601007387 */ /* 0x0003e20000100a00 */
[----:B--2---:R-:W-:Y:S08]  /*71ed0*/  HMMA.1688.F32.TF32 R8, R12, R218, R184 ;  /* 0x000000da0c08723c */ /* 0x004ff000000810b8 */
[----:B-1----:R-:W-:Y:S01]  /*71ee0*/  HMMA.1688.F32.TF32 R4, R16, R190, R236 ;  /* 0x000000be1004723c */ /* 0x002fe200000810ec */
[----:B------:R1:W-:Y:S04]  /*71ef0*/  STL.64 [R1+0x1480], R20 ;  /* 0x0014801401007387 */ /* 0x0003e80000100a00 */
[----:B------:R2:W-:Y:S04]  /*71f00*/  STL.64 [R1+0x1488], R22 ;  /* 0x0014881601007387 */ /* 0x0005e80000100a00 */
[----:B------:R-:W3:Y:S04]  /*71f10*/  LDL.LU R28, [R1+0x590] ;  /* 0x00059000011c7983 */ /* 0x000ee80000300800 */
[----:B------:R-:W-:Y:S04]  /*71f20*/  STL.64 [R1+0x530], R8 ;  /* 0x0005300801007387 */ /* 0x000fe80000100a00 */
[----:B------:R4:W-:Y:S04]  /*71f30*/  STL.64 [R1+0x538], R10 ;  /* 0x0005380a01007387 */ /* 0x0009e80000100a00 */
        /* <DEDUP_REMOVED lines=61> */
[----:B---3--:R-:W-:Y:S08]  /*72310*/  HMMA.1688.F32.TF32 R28, R40, R206, R28 ;  /* 0x000000ce281c723c */ /* 0x008ff0000008101c */
[C---:B----4-:R-:W-:Y:S08]  /*72320*/  HMMA.1688.F32.TF32 R12, R16.reuse, R198, R224 ;  /* 0x000000c6100c723c */ /* 0x050ff000000810e0 */
[C---:B------:R-:W-:Y:S08]  /*72330*/  HMMA.1688.F32.TF32 R8, R16.reuse, R194, R64 ;  /* 0x000000c21008723c */ /* 0x040ff00000081040 */
[C---:B------:R-:W-:Y:S11]  /*72340*/  HMMA.1688.F32.TF32 R4, R16.reuse, R202, R60 ;  /* 0x000000ca1004723c */ /* 0x040ff6000008103c */
[----:B------:R-:W-:Y:S04]  /*72350*/  STL.64 [R1+0x260], R8 ;  /* 0x0002600801007387 */ /* 0x000fe80000100a00 */
[----:B------:R1:W-:Y:S04]  /*72360*/  STL.64 [R1+0x268], R10 ;  /* 0x0002680a01007387 */ /* 0x0003e80000100a00 */
[----:B------:R-:W-:Y:S04]  /*72370*/  STL.64 [R1+0x250], R12 ;  /* 0x0002500c01007387 */ /* 0x000fe80000100a00 */
[----:B------:R3:W-:Y:S01]  /*72380*/  STL.64 [R1+0x258], R14 ;  /* 0x0002580e01007387 */ /* 0x0007e20000100a00 */
[C---:B-1----:R-:W-:Y:S08]  /*72390*/  HMMA.1688.F32.TF32 R8, R16.reuse, R206, R56 ;  /* 0x000000ce1008723c */ /* 0x042ff00000081038 */
[C---:B---3--:R-:W-:Y:S01]  /*723a0*/  HMMA.1688.F32.TF32 R12, R16.reuse, R210, R52 ;  /* 0x000000d2100c723c */ /* 0x048fe20000081034 */
[----:B------:R-:W-:Y:S04]  /*723b0*/  STL.64 [R1+0x240], R4 ;  /* 0x0002400401007387 */ /* 0x000fe80000100a00 */
[----:B------:R1:W-:Y:S04]  /*723c0*/  STL.64 [R1+0x248], R6 ;  /* 0x0002480601007387 */ /* 0x0003e80000100a00 */
[----:B------:R-:W-:Y:S04]  /*723d0*/  LDS R52, [R240+UR10+0x1c380] ;  /* 0x01c3800af0347984 */ /* 0x000fe80008000800 */
[----:B------:R-:W-:Y:S04]  /*723e0*/  STL.64 [R1+0x230], R8 ;  /* 0x0002300801007387 */ /* 0x000fe80000100a00 */
[----:B------:R3:W-:Y:S01]  /*723f0*/  STL.64 [R1+0x238], R10 ;  /* 0x0002380a01007387 */ /* 0x0007e20000100a00 */
[C---:B-1----:R-:W-:Y:S03]  /*72400*/  HMMA.1688.F32.TF32 R4, R16.reuse, R214, R48 ;  /* 0x000000d61004723c */ /* 0x042fe60000081030 */
[----:B------:R-:W-:Y:S04]  /*72410*/  STL.64 [R1+0x220], R12 ;  /* 0x0002200c01007387 */ /* 0x000fe80000100a00 */
[----:B------:R1:W-:Y:S01]  /*72420*/  STL.64 [R1+0x228], R14 ;  /* 0x0002280e01007387 */ /* 0x0003e20000100a00 */
[----:B---3--:R-:W-:Y:S03]  /*72430*/  HMMA.1688.F32.TF32 R8, R16, R218, R44 ;  /* 0x000000da1008723c */ /* 0x008fe6000008102c */
[----:B------:R-:W-:Y:S04]  /*72440*/  LDS R44, [R240+UR10+0x1c300] ;  /* 0x01c3000af02c7984 */ /* 0x000fe80008000800 */
[----:B------:R-:W-:Y:S01]  /*72450*/  LDS R46, [R240+UR10+0x1e300] ;  /* 0x01e3000af02e7984 */ /* 0x000fe20008000800 */
[C---:B-1----:R-:W-:Y:S03]  /*72460*/  HMMA.1688.F32.TF32 R12, R40.reuse, R190, R36 ;  /* 0x000000be280c723c */ /* 0x042fe60000081024 */
[----:B------:R-:W-:Y:S04]  /*72470*/  LDS R45, [R242+UR10+0x1c300] ;  /* 0x01c3000af22d7984 */ /* 0x000fe80008000800 */
[----:B------:R-:W1:Y:S01]  /*72480*/  LDS R47, [R242+UR10+0x1e300] ;  /* 0x01e3000af22f7984 */ /* 0x000e620008000800 */
[C---:B------:R-:W-:Y:S03]  /*72490*/  HMMA.1688.F32.TF32 R16, R40.reuse, R194, R32 ;  /* 0x000000c22810723c */ /* 0x040fe60000081020 */
[----:B------:R-:W-:Y:S04]  /*724a0*/  LDS R48, [R243+UR10+0x1c300] ;  /* 0x01c3000af3307984 */ /* 0x000fe80008000800 */
[----:B------:R-:W-:Y:S01]  /*724b0*/  LDS R50, [R243+UR10+0x1e300] ;  /* 0x01e3000af3327984 */ /* 0x000fe20008000800 */
[C---:B--2---:R-:W-:Y:S08]  /*724c0*/  HMMA.1688.F32.TF32 R20, R40.reuse, R198, R20 ;  /* 0x000000c62814723c */ /* 0x044ff00000081014 */
        /* <DEDUP_REMOVED lines=128> */
[----:B------:R-:W-:Y:S04]  /*72cd0*/  STL.64 [R1+0x4858], R42 ;  /* 0x0048582a01007387 */ /* 0x000fe80000100a00 */
[----:B------:R-:W-:Y:S04]  /*72ce0*/  STL.64 [R1+0x4850], R40 ;  /* 0x0048502801007387 */ /* 0x000fe80000100a00 */
[----:B------:R-:W-:Y:S04]  /*72cf0*/  LDS R54, [R240+UR10+0x1e380] ;  /* 0x01e3800af0367984 */ /* 0x000fe80008000800 */
[----:B------:R-:W-:Y:S04]  /*72d00*/  LDS R53, [R242+UR10+0x1c380] ;  /* 0x01c3800af2357984 */ /* 0x000fe80008000800 */
[----:B------:R-:W1:Y:S02]  /*72d10*/  LDS R55, [R242+UR10+0x1e380] ;  /* 0x01e3800af2377984 */ /* 0x000e640008000800 */
[C---:B-1----:R-:W-:Y:S08]  /*72d20*/  HMMA.1688.F32.TF32 R12, R44.reuse, R198, R128 ;  /* 0x000000c62c0c723c */ /* 0x042ff00000081080 */
[C---:B--2---:R-:W-:Y:S08]  /*72d30*/  HMMA.1688.F32.TF32 R4, R44.reuse, R194, R132 ;  /* 0x000000c22c04723c */ /* 0x044ff00000081084 */
[----:B---3--:R-:W-:-:S15]  /*72d40*/  HMMA.1688.F32.TF32 R8, R44, R190, R136 ;  /* 0x000000be2c08723c */ /* 0x008fde0000081088 */
[----:B------:R-:W-:-:S04]  /*72d50*/  NOP ;  /* 0x0000000000007918 */ /* 0x000fc80000000000 */
[----:B------:R-:W-:Y:S04]  /*72d60*/  STL.64 [R1+0x1300], R8 ;  /* 0x0013000801007387 */ /* 0x000fe80000100a00 */
[----:B------:R1:W-:Y:S04]  /*72d70*/  STL.64 [R1+0x1308], R10 ;  /* 0x0013080a01007387 */ /* 0x0003e80000100a00 */
[----:B------:R-:W-:Y:S04]  /*72d80*/  STL.64 [R1+0x12f0], R4 ;  /* 0x0012f00401007387 */ /* 0x000fe80000100a00 */
[----:B------:R4:W-:Y:S01]  /*72d90*/  STL.64 [R1+0x12f8], R6 ;  /* 0x0012f80601007387 */ /* 0x0009e20000100a00 */
[C---:B-1----:R-:W-:Y:S08]  /*72da0*/  HMMA.1688.F32.TF32 R8, R44.reuse, R202, R232 ;  /* 0x000000ca2c08723c */ /* 0x042ff000000810e8 */
[C---:B----4-:R-:W-:Y:S01]  /*72db0*/  HMMA.1688.F32.TF32 R4, R44.reuse, R206, R124 ;  /* 0x000000ce2c04723c */ /* 0x050fe2000008107c */
        /* <DEDUP_REMOVED lines=8> */
[-C--:B-1----:R-:W-:Y:S03]  /*72e40*/  HMMA.1688.F32.TF32 R4, R44, R218.reuse, R112 ;  /* 0x000000da2c04723c */ /* 0x082fe60000081070 */
        /* <DEDUP_REMOVED lines=10> */
[----:B------:R-:W-:Y:S04]  /*72ef0*/  LDS R114, [R243+UR10+0x1e480] ;  /* 0x01e4800af3727984 */ /* 0x000fe80008000800 */
[----:B------:R-:W-:Y:S01]  /*72f00*/  LDS R113, [R252+UR10+0x1c480] ;  /* 0x01c4800afc717984 */ /* 0x000fe20008000800 */
[C---:B--2---:R-:W-:Y:S03]  /*72f10*/  HMMA.1688.F32.TF32 R4, R48.reuse, R198, R100 ;  /* 0x000000c63004723c */ /* 0x044fe60000081064 */
        /* <DEDUP_REMOVED lines=105> */
[C---:B--2---:R-:W-:Y:S08]  /*735b0*/  HMMA.1688.F32.TF32 R56, R76.reuse, R198, R56 ;  /* 0x000000c64c38723c */ /* 0x044ff00000081038 */
[C---:B------:R-:W-:Y:S08]  /*735c0*/  HMMA.1688.F32.TF32 R64, R76.reuse, R206, R64 ;  /* 0x000000ce4c40723c */ /* 0x040ff00000081040 */
[C---:B------:R-:W-:Y:S08]  /*735d0*/  HMMA.1688.F32.TF32 R72, R76.reuse, R214, R72 ;  /* 0x000000d64c48723c */ /* 0x040ff00000081048 */
[----:B------:R-:W-:Y:S01]  /*735e0*/  HMMA.1688.F32.TF32 R76, R76, R218, R80 ;  /* 0x000000da4c4c723c */ /* 0x000fe20000081050 */
        /* <DEDUP_REMOVED lines=132> */
[C---:B---3--:R-:W-:Y:S08]  /*73e30*/  HMMA.1688.F32.TF32 R4, R80.reuse, R210, R176 ;  /* 0x000000d25004723c */ /* 0x048ff000000810b0 */
[----:B--2---:R-:W-:Y:S11]  /*73e40*/  HMMA.1688.F32.TF32 R8, R80, R218, R168 ;  /* 0x000000da5008723c */ /* 0x004ff600000810a8 */
        /* <DEDUP_REMOVED lines=11> */
[C---:B----4-:R-:W-:Y:S02]  /*73f00*/  HMMA.1688.F32.TF32 R4, R84.reuse, R202, R152 ;  /* 0x000000ca5404723c */ /* 0x050fe40000081098 */
[----:B------:R-:W-:Y:S04]  /*73f10*/  STL.64 [R1+0x10c0], R12 ;  /* 0x0010c00c01007387 */ /* 0x000fe80000100a00 */
[----:B------:R1:W-:Y:S05]  /*73f20*/  STL.64 [R1+0x10c8], R14 ;  /* 0x0010c80e01007387 */ /* 0x0003ea0000100a00 */
[----:B------:R-:W-:Y:S04]  /*73f30*/  STL.64 [R1+0x10b0], R8 ;  /* 0x0010b00801007387 */ /* 0x000fe80000100a00 */
[----:B------:R2:W-:Y:S01]  /*73f40*/  STL.64 [R1+0x10b8], R10 ;  /* 0x0010b80a01007387 */ /* 0x0005e20000100a00 */
[C---:B-1----:R-:W-:Y:S03]  /*73f50*/  HMMA.1688.F32.TF32 R12, R84.reuse, R206, R148 ;  /* 0x000000ce540c723c */ /* 0x042fe60000081094 */
[----:B------:R-:W-:Y:S04]  /*73f60*/  LDS R148, [R243+UR10+0x1c580] ;  /* 0x01c5800af3947984 */ /* 0x000fe80008000800 */
[----:B------:R-:W-:Y:S01]  /*73f70*/  STL.64 [R1+0x10a0], R4 ;  /* 0x0010a00401007387 */ /* 0x000fe20000100a00 */
[----:B--2---:R-:W-:Y:S03]  /*73f80*/  HMMA.1688.F32.TF32 R8, R84, R210, R144 ;  /* 0x000000d25408723c */ /* 0x004fe60000081090 */
[----:B------:R1:W-:Y:S04]  /*73f90*/  STL.64 [R1+0x10a8], R6 ;  /* 0x0010a80601007387 */ /* 0x0003e80000100a00 */
[----:B------:R-:W-:Y:S01]  /*73fa0*/  LDS R150, [R243+UR10+0x1e580] ;  /* 0x01e5800af3967984 */ /* 0x000fe20008000800 */
[----:B------:R-:W-:Y:S03]  /*73fb0*/  HMMA.1688.F32.TF32 R80, R88, R218, R108 ;  /* 0x000000da5850723c */ /* 0x000fe6000008106c */
        /* <DEDUP_REMOVED lines=23> */
[C---:B---3--:R-:W-:Y:S11]  /*74130*/  HMMA.1688.F32.TF32 R4, R88.reuse, R202, R232 ;  /* 0x000000ca5804723c */ /* 0x048ff600000810e8 */
[----:B------:R-:W-:Y:S04]  /*74140*/  STL.64 [R1+0x140], R8 ;  /* 0x0001400801007387 */ /* 0x000fe80000100a00 */
[----:B------:R-:W-:Y:S04]  /*74150*/  STL.64 [R1+0x148], R10 ;  /* 0x0001480a01007387 */ /* 0x000fe80000100a00 */
[----:B------:R-:W-:Y:S04]  /*74160*/  STL.64 [R1+0x130], R4 ;  /* 0x0001300401007387 */ /* 0x000fe80000100a00 */
[----:B------:R1:W-:Y:S02]  /*74170*/  STL.64 [R1+0x138], R6 ;  /* 0x0001380601007387 */ /* 0x0003e40000100a00 */
[C---:B-1----:R-:W-:Y:S02]  /*74180*/  HMMA.1688.F32.TF32 R4, R88.reuse, R214, R116 ;  /* 0x000000d65804723c */ /* 0x042fe40000081074 */
        /* <DEDUP_REMOVED lines=14> */
[----:B------:R-:W-:Y:S04]  /*74270*/  STL.64 [R1+0xf0], R4 ;  /* 0x0000f00401007387 */ /* 0x000fe80000100a00 */
[----:B------:R2:W-:Y:S01]  /*74280*/  STL.64 [R1+0xf8], R6 ;  /* 0x0000f80601007387 */ /* 0x0005e20000100a00 */
[C---:B------:R-:W-:Y:S03]  /*74290*/  HMMA.1688.F32.TF32 R84, R112.reuse, R190, R104 ;  /* 0x000000be7054723c */ /* 0x040fe60000081068 */
[----:B------:R-:W-:Y:S04]  /*742a0*/  LDS R121, [R252+UR10+0x1c500] ;  /* 0x01c5000afc797984 */ /* 0x000fe80008000800 */
[----:B------:R-:W1:Y:S01]  /*742b0*/  LDS R123, [R252+UR10+0x1e500] ;  /* 0x01e5000afc7b7984 */ /* 0x000e620008000800 */
[C---:B------:R-:W-:Y:S03]  /*742c0*/  HMMA.1688.F32.TF32 R88, R112.reuse, R194, R100 ;  /* 0x000000c27058723c */ /* 0x040fe60000081064 */
[----:B------:R-:W-:Y:S04]  /*742d0*/  LDS R125, [R242+UR10+0x1c580] ;  /* 0x01c5800af27d7984 */ /* 0x000fe80008000800 */
[----:B------:R-:W3:Y:S01]  /*742e0*/  LDS R127, [R242+UR10+0x1e580] ;  /* 0x01e5800af27f7984 */ /* 0x000ee20008000800 */
[C---:B------:R-:W-:Y:S08]  /*742f0*/  HMMA.1688.F32.TF32 R92, R112.reuse, R198, R92 ;  /* 0x000000c6705c723c */ /* 0x040ff0000008105c */
[C---:B------:R-:W-:Y:S08]  /*74300*/  HMMA.1688.F32.TF32 R96, R112.reuse, R202, R96 ;  /* 0x000000ca7060723c */ /* 0x040ff00000081060 */
[C---:B------:R-:W-:Y:S08]  /*74310*/  HMMA.1688.F32.TF32 R100, R112.reuse, R206, R228 ;  /* 0x000000ce7064723c */ /* 0x040ff000000810e4 */
[C---:B------:R-:W-:Y:S08]  /*74320*/  HMMA.1688.F32.TF32 R104, R112.reuse, R210, R224 ;  /* 0x000000d27068723c */ /* 0x040ff000000810e0 */
[C---:B------:R-:W-:Y:S08]  /*74330*/  HMMA.1688.F32.TF32 R108, R112.reuse, R214, R220 ;  /* 0x000000d6706c723c */ /* 0x040ff000000810dc */
[----:B------:R-:W-:Y:S01]  /*74340*/  HMMA.1688.F32.TF32 R112, R112, R218, R184 ;  /* 0x000000da7070723c */ /* 0x000fe200000810b8 */
[----:B------:R-:W4:Y:S07]  /*74350*/  LDL.LU R184, [R1+0x300] ;  /* 0x0003000001b87983 */ /* 0x000f2e0000300800 */
[----:B--2---:R-:W-:-:S15]  /*74360*/  HMMA.1688.F32.TF32 R4, R116, R190, R236 ;  /* 0x000000be7404723c */ /* 0x004fde00000810ec */
[----:B------:R-:W-:-:S04]  /*74370*/  NOP ;  /* 0x0000000000007918 */ /* 0x000fc80000000000 */
[----:B------:R2:W-:Y:S04]  /*74380*/  STL.64 [R1+0x1290], R4 ;  /* 0x0012900401007387 */ /* 0x0005e80000100a00 */
[----:B------:R1:W-:Y:S04]  /*74390*/  STL.64 [R1+0x1298], R6 ;  /* 0x0012980601007387 */ /* 0x0003e80000100a00 */
[----:B------:R-:W4:Y:S04]  /*743a0*/  LDL.LU R185, [R1+0x304] ;  /* 0x0003040001b97983 */ /* 0x000f280000300800 */
[----:B------:R-:W4:Y:S04]  /*743b0*/  LDL.LU R186, [R1+0x308] ;  /* 0x0003080001ba7983 */ /* 0x000f280000300800 */
        /* <DEDUP_REMOVED lines=187> */
[----:B------:R-:W-:Y:S01]  /*74f70*/  STL.64 [R1+0x90], R12 ;  /* 0x0000900c01007387 */ /* 0x000fe20000100a00 */
[----:B------:R-:W-:Y:S03]  /*74f80*/  HMMA.1688.F32.TF32 R116, R124, R218, R136 ;  /* 0x000000da7c74723c */ /* 0x000fe60000081088 */
[----:B------:R-:W-:Y:S04]  /*74f90*/  STL.64 [R1+0x98], R14 ;  /* 0x0000980e01007387 */ /* 0x000fe80000100a00 */
[----:B------:R-:W-:Y:S01]  /*74fa0*/  STL.64 [R1+0x80], R8 ;  /* 0x0000800801007387 */ /* 0x000fe20000100a00 */
[C---:B------:R-:W-:Y:S03]  /*74fb0*/  HMMA.1688.F32.TF32 R120, R148.reuse, R190, R132 ;  /* 0x000000be9478723c */ /* 0x040fe60000081084 */
[----:B------:R-:W-:Y:S04]  /*74fc0*/  STL.64 [R1+0x88], R10 ;  /* 0x0000880a01007387 */ /* 0x000fe80000100a00 */
[----:B------:R1:W-:Y:S01]  /*74fd0*/  STL.64 [R1+0x70], R4 ;  /* 0x0000700401007387 */ /* 0x0003e20000100a00 */
[C---:B------:R-:W-:Y:S03]  /*74fe0*/  HMMA.1688.F32.TF32 R124, R148.reuse, R194, R128 ;  /* 0x000000c2947c723c */ /* 0x040fe60000081080 */
[----:B------:R2:W-:Y:S04]  /*74ff0*/  STL.64 [R1+0x78], R6 ;  /* 0x0000780601007387 */ /* 0x0005e80000100a00 */
[----:B------:R-:W3:Y:S01]  /*75000*/  LDS R155, [R242+UR10+0x1e600] ;  /* 0x01e6000af29b7984 */ /* 0x000ee20008000800 */
[C---:B------:R-:W-:Y:S03]  /*75010*/  HMMA.1688.F32.TF32 R128, R148.reuse, R198, R232 ;  /* 0x000000c69480723c */ /* 0x040fe600000810e8 */
[----:B------:R-:W-:Y:S04]  /*75020*/  LDS R158, [R243+UR10+0x1e600] ;  /* 0x01e6000af39e7984 */ /* 0x000fe80008000800 */
[----:B------:R-:W-:Y:S01]  /*75030*/  LDS R157, [R252+UR10+0x1c600] ;  /* 0x01c6000afc9d7984 */ /* 0x000fe20008000800 */
[C---:B------:R-:W-:Y:S03]  /*75040*/  HMMA.1688.F32.TF32 R132, R148.reuse, R202, R228 ;  /* 0x000000ca9484723c */ /* 0x040fe600000810e4 */
[----:B------:R-:W4:Y:S04]  /*75050*/  LDS R159, [R252+UR10+0x1e600] ;  /* 0x01e6000afc9f7984 */ /* 0x000f280008000800 */
[----:B------:R-:W-:Y:S01]  /*75060*/  LDS R161, [R242+UR10+0x1c680] ;  /* 0x01c6800af2a17984 */ /* 0x000fe20008000800 */
[C---:B------:R-:W-:Y:S03]  /*75070*/  HMMA.1688.F32.TF32 R136, R148.reuse, R206, R224 ;  /* 0x000000ce9488723c */ /* 0x040fe600000810e0 */
[----:B------:R-:W1:Y:S05]  /*75080*/  LDS R163, [R242+UR10+0x1e680] ;  /* 0x01e6800af2a37984 */ /* 0x000e6a0008000800 */
[C---:B------:R-:W-:Y:S08]  /*75090*/  HMMA.1688.F32.TF32 R140, R148.reuse, R210, R220 ;  /* 0x000000d2948c723c */ /* 0x040ff000000810dc */
[C---:B------:R-:W-:Y:S01]  /*750a0*/  HMMA.1688.F32.TF32 R144, R148.reuse, R214, R184 ;  /* 0x000000d69490723c */ /* 0x040fe200000810b8 */
[----:B------:R-:W-:Y:S04]  /*750b0*/  LDS R184, [R243+UR10+0x1c680] ;  /* 0x01c6800af3b87984 */ /* 0x000fe80008000800 */
[----:B------:R-:W-:Y:S03]  /*750c0*/  LDS R186, [R243+UR10+0x1e680] ;  /* 0x01e6800af3ba7984 */ /* 0x000fe60008000800 */
[----:B------:R-:W-:Y:S01]  /*750d0*/  HMMA.1688.F32.TF32 R148, R148, R218, R236 ;  /* 0x000000da9494723c */ /* 0x000fe200000810ec */
        /* <DEDUP_REMOVED lines=102> */
[C---:B---3--:R-:W-:Y:S08]  /*75740*/  HMMA.1688.F32.TF32 R56, R152.reuse, R190, R52 ;  /* 0x000000be9838723c */ /* 0x048ff00000081034 */
[C---:B--2---:R-:W-:Y:S08]  /*75750*/  HMMA.1688.F32.TF32 R52, R152.reuse, R194, R48 ;  /* 0x000000c29834723c */ /* 0x044ff00000081030 */
[C---:B----4-:R-:W-:Y:S08]  /*75760*/  HMMA.1688.F32.TF32 R48, R152.reuse, R198, R44 ;  /* 0x000000c69830723c */ /* 0x050ff0000008102c */
        /* <DEDUP_REMOVED lines=61> */
[----:B------:R-:W-:Y:S04]  /*75b40*/  STL.64 [R1+0xe98], R14 ;  /* 0x000e980e01007387 */ /* 0x000fe80000100a00 */
[----:B------:R-:W-:Y:S04]  /*75b50*/  STL.64 [R1+0xe80], R8 ;  /* 0x000e800801007387 */ /* 0x000fe80000100a00 */
        /* <DEDUP_REMOVED lines=59> */
[----:B------:R-:W3:Y:S01]  /*75f10*/  LDL.LU R11, [R1+0xb3c] ;  /* 0x000b3c00010b7983 */ /* 0x000ee20000300800 */
[C---:B-1----:R-:W-:Y:S03]  /*75f20*/  HMMA.1688.F32.TF32 R156, R184.reuse, R190, R236 ;  /* 0x000000beb89c723c */ /* 0x042fe600000810ec */
[----:B------:R-:W3:Y:S04]  /*75f30*/  LDL.LU R236, [R1+0x8f0] ;  /* 0x0008f00001ec7983 */ /* 0x000ee80000300800 */
[----:B------:R-:W3:Y:S04]  /*75f40*/  LDL.LU R237, [R1+0x8f4] ;  /* 0x0008f40001ed7983 */ /* 0x000ee80000300800 */
[----:B------:R-:W3:Y:S04]  /*75f50*/  LDL.LU R238, [R1+0x8f8] ;  /* 0x0008f80001ee7983 */ /* 0x000ee80000300800 */
[----:B------:R-:W3:Y:S01]  /*75f60*/  LDL.LU R239, [R1+0x8fc] ;  /* 0x0008fc0001ef7983 */ /* 0x000ee20000300800 */
[C---:B----4-:R-:W-:Y:S03]  /*75f70*/  HMMA.1688.F32.TF32 R180, R184.reuse, R214, R224 ;  /* 0x000000d6b8b4723c */ /* 0x050fe600000810e0 */
[----:B------:R-:W-:Y:S04]  /*75f80*/  LDS R224, [R243+UR10+0x1c700] ;  /* 0x01c7000af3e07984 */ /* 0x000fe80008000800 */
[----:B------:R-:W-:Y:S04]  /*75f90*/  LDS R226, [R243+UR10+0x1e700] ;  /* 0x01e7000af3e27984 */ /* 0x000fe80008000800 */
[----:B------:R-:W-:Y:S04]  /*75fa0*/  LDS R225, [R252+UR10+0x1c700] ;  /* 0x01c7000afce17984 */ /* 0x000fe80008000800 */
[----:B------:R-:W-:Y:S01]  /*75fb0*/  LDS R227, [R252+UR10+0x1e700] ;  /* 0x01e7000afce37984 */ /* 0x000fe20008000800 */
[C---:B------:R-:W-:Y:S03]  /*75fc0*/  HMMA.1688.F32.TF32 R176, R184.reuse, R210, R228 ;  /* 0x000000d2b8b0723c */ /* 0x040fe600000810e4 */
[----:B------:R-:W-:Y:S04]  /*75fd0*/  LDS R231, [R242+UR10+0x1e780] ;  /* 0x01e7800af2e77984 */ /* 0x000fe80008000800 */
[----:B------:R-:W-:Y:S04]  /*75fe0*/  LDS R229, [R242+UR10+0x1c780] ;  /* 0x01c7800af2e57984 */ /* 0x000fe80008000800 */
[----:B------:R-:W-:Y:S04]  /*75ff0*/  LDS R228, [R240+UR10+0x1c780] ;  /* 0x01c7800af0e47984 */ /* 0x000fe80008000800 */
[----:B------:R-:W-:Y:S01]  /*76000*/  LDS R230, [R240+UR10+0x1e780] ;  /* 0x01e7800af0e67984 */ /* 0x000fe20008000800 */
[C---:B------:R-:W-:Y:S08]  /*76010*/  HMMA.1688.F32.TF32 R164, R184.reuse, R198, R164 ;  /* 0x000000c6b8a4723c */ /* 0x040ff000000810a4 */
[C---:B------:R-:W-:Y:S08]  /*76020*/  HMMA.1688.F32.TF32 R160, R184.reuse, R194, R172 ;  /* 0x000000c2b8a0723c */ /* 0x040ff000000810ac */
[C---:B------:R-:W-:Y:S01]  /*76030*/  HMMA.1688.F32.TF32 R172, R184.reuse, R206, R232 ;  /* 0x000000ceb8ac723c */ /* 0x040fe200000810e8 */
[----:B------:R-:W-:Y:S04]  /*76040*/  LDS R234, [R243+UR10+0x1e780] ;  /* 0x01e7800af3ea7984 */ /* 0x000fe80008000800 */
[----:B------:R-:W-:Y:S03]  /*76050*/  LDS R232, [R243+UR10+0x1c780] ;  /* 0x01c7800af3e87984 */ /* 0x000fe60008000800 */
[C---:B------:R-:W-:Y:S01]  /*76060*/  HMMA.1688.F32.TF32 R168, R184.reuse, R202, R168 ;  /* 0x000000cab8a8723c */ /* 0x040fe200000810a8 */
[----:B------:R-:W-:Y:S04]  /*76070*/  LDS R235, [R252+UR10+0x1e780] ;  /* 0x01e7800afceb7984 */ /* 0x000fe80008000800 */
[----:B------:R-:W-:Y:S03]  /*76080*/  LDS R233, [R252+UR10+0x1c780] ;  /* 0x01c7800afce97984 */ /* 0x000fe60008000800 */
[----:B------:R-:W-:Y:S01]  /*76090*/  HMMA.1688.F32.TF32 R184, R184, R218, R220 ;  /* 0x000000dab8b8723c */ /* 0x000fe200000810dc */
[----:B------:R-:W-:Y:S04]  /*760a0*/  LDS R220, [R240+UR10+0x1c700] ;  /* 0x01c7000af0dc7984 */ /* 0x000fe80008000800 */
[----:B------:R-:W-:Y:S04]  /*760b0*/  LDS R222, [R240+UR10+0x1e700] ;  /* 0x01e7000af0de7984 */ /* 0x000fe80008000800 */
[----:B------:R-:W-:Y:S04]  /*760c0*/  LDS R221, [R242+UR10+0x1c700] ;  /* 0x01c7000af2dd7984 */ /* 0x000fe80008000800 */
[----:B------:R-:W2:Y:S02]  /*760d0*/  LDS R223, [R242+UR10+0x1e700] ;  /* 0x01e7000af2df7984 */ /* 0x000ea40008000800 */
[C---:B--2---:R-:W-:Y:S08]  /*760e0*/  HMMA.1688.F32.TF32 R16, R220.reuse, R194, R16 ;  /* 0x000000c2dc10723c */ /* 0x044ff00000081010 */
[C---:B---3--:R-:W-:Y:S08]  /*760f0*/  HMMA.1688.F32.TF32 R20, R220.reuse, R190, R20 ;  /* 0x000000bedc14723c */ /* 0x048ff00000081014 */
[C---:B------:R-:W-:Y:S08]  /*76100*/  HMMA.1688.F32.TF32 R12, R220.reuse, R198, R12 ;  /* 0x000000c6dc0c723c */ /* 0x040ff0000008100c */
        /* <DEDUP_REMOVED lines=93> */
[----:B------:R-:W-:-:S02]  /*766e0*/  IMAD.MOV.U32 R220, RZ, RZ, R193 ;  /* 0x000000ffffdc7224 */ /* 0x000fc400078e00c1 */
[----:B------:R-:W-:Y:S01]  /*766f0*/  IMAD.MOV.U32 R221, RZ, RZ, R192 ;  /* 0x000000ffffdd7224 */ /* 0x000fe200078e00c0 */
[----:B------:R-:W4:Y:S04]  /*76700*/  LDL.LU R193, [R1+0x48b4] ;  /* 0x0048b40001c17983 */ /* 0x000f280000300800 */
[----:B------:R-:W4:Y:S01]  /*76710*/  LDL.LU R192, [R1+0x48b0] ;  /* 0x0048b00001c07983 */ /* 0x000f220000300800 */
[C---:B--2---:R-:W-:Y:S08]  /*76720*/  HMMA.1688.F32.TF32 R8, R228.reuse, R210, R8 ;  /* 0x000000d2e408723c */ /* 0x044ff00000081008 */
[C---:B---3--:R-:W-:Y:S08]  /*76730*/  HMMA.1688.F32.TF32 R12, R228.reuse, R206, R12 ;  /* 0x000000cee40c723c */ /* 0x048ff0000008100c */
[C---:B------:R-:W-:Y:S08]  /*76740*/  HMMA.1688.F32.TF32 R16, R228.reuse, R202, R16 ;  /* 0x000000cae410723c */ /* 0x040ff00000081010 */
[----:B------:R-:W-:Y:S08]  /*76750*/  HMMA.1688.F32.TF32 R24, R228, R194, R24 ;  /* 0x000000c2e418723c */ /* 0x000ff00000081018 */
        /* <DEDUP_REMOVED lines=9> */
[----:B-1----:R-:W2:Y:S04]  /*767f0*/  LDL.LU.64 R62, [R1+0x48a8] ;  /* 0x0048a800013e7983 */ /* 0x002ea80000300a00 */
[----:B------:R-:W3:Y:S04]  /*76800*/  LDL.LU.64 R60, [R1+0x48a0] ;  /* 0x0048a000013c7983 */ /* 0x000ee80000300a00 */
        /* <DEDUP_REMOVED lines=30> */
[----:B------:R-:W-:Y:S01]  /*769f0*/  STL.64 [R1+0xe68], R226 ;  /* 0x000e68e201007387 */ /* 0x000fe20000100a00 */
[----:B-1----:R-:W-:Y:S01]  /*76a00*/  IMAD.MOV.U32 R224, RZ, RZ, R241 ;  /* 0x000000ffffe07224 */ /* 0x002fe200078e00f1 */
[----:B------:R-:W-:-:S02]  /*76a10*/  MOV R225, R3 ;  /* 0x0000000300e17202 */ /* 0x000fc40000000f00 */
[----:B------:R-:W2:Y:S04]  /*76a20*/  LDL.LU R241, [R1+0x482c] ;  /* 0x00482c0001f17983 */ /* 0x000ea80000300800 */
[----:B------:R-:W2:Y:S04]  /*76a30*/  LDL.LU R3, [R1+0x4828] ;  /* 0x0048280001037983 */ /* 0x000ea80000300800 */
[----:B------:R-:W-:Y:S04]  /*76a40*/  STL.64 [R1+0xe50], R28 ;  /* 0x000e501c01007387 */ /* 0x000fe80000100a00 */
[----:B------:R1:W-:Y:S01]  /*76a50*/  STL.64 [R1+0xe58], R30 ;  /* 0x000e581e01007387 */ /* 0x0003e20000100a00 */
[C---:B----4-:R-:W-:Y:S03]  /*76a60*/  HMMA.1688.F32.TF32 R4, R228.reuse, R214, R4 ;  /* 0x000000d6e404723c */ /* 0x050fe60000081004 */
[----:B-1----:R-:W4:Y:S04]  /*76a70*/  LDL.LU.64 R30, [R1+0x4820] ;  /* 0x00482000011e7983 */ /* 0x002f280000300a00 */
[----:B------:R-:W2:Y:S04]  /*76a80*/  LDL.LU.64 R28, [R1+0x4818] ;  /* 0x00481800011c7983 */ /* 0x000ea80000300a00 */
        /* <DEDUP_REMOVED lines=17> */
[----:B------:R-:W-:Y:S01]  /*76ba0*/  IMAD.MOV.U32 R194, RZ, RZ, R197 ;  /* 0x000000ffffc27224 */ /* 0x000fe200078e00c5 */
[----:B------:R-:W-:-:S02]  /*76bb0*/  MOV R195, R196 ;  /* 0x000000c400c37202 */ /* 0x000fc40000000f00 */
[----:B-1----:R-:W2:Y:S04]  /*76bc0*/  LDL.LU.64 R14, [R1+0x47e0] ;  /* 0x0047e000010e7983 */ /* 0x002ea80000300a00 */
[----:B------:R-:W2:Y:S04]  /*76bd0*/  LDL.LU.64 R12, [R1+0x47d8] ;  /* 0x0047d800010c7983 */ /* 0x000ea80000300a00 */
[----:B------:R-:W-:Y:S04]  /*76be0*/  STL.64 [R1+0xe00], R8 ;  /* 0x000e000801007387 */ /* 0x000fe80000100a00 */
[----:B------:R1:W-:Y:S01]  /*76bf0*/  STL.64 [R1+0xe08], R10 ;  /* 0x000e080a01007387 */ /* 0x0003e20000100a00 */
[----:B------:R-:W-:Y:S01]  /*76c00*/  MOV R190, R201 ;  /* 0x000000c900be7202 */ /* 0x000fe20000000f00 */
[----:B------:R-:W-:-:S02]  /*76c10*/  IMAD.MOV.U32 R191, RZ, RZ, R200 ;  /* 0x000000ffffbf7224 */ /* 0x000fc400078e00c8 */
        /* <DEDUP_REMOVED lines=10> */
[----:B------:R-:W-:Y:S01]  /*76cc0*/  STL.64 [R1+0x5d8], R230 ;  /* 0x0005d8e601007387 */ /* 0x000fe20000100a00 */
[----:B------:R-:W-:Y:S01]  /*76cd0*/  HMMA.1688.F32.TF32 R192, R232, R202, R188 ;  /* 0x000000cae8c0723c */ /* 0x000fe200000810bc */
[----:B-1----:R-:W-:-:S02]  /*76ce0*/  MOV R228, R0 ;  /* 0x0000000000e47202 */ /* 0x002fc40000000f00 */
[----:B------:R-:W2:Y:S04]  /*76cf0*/  LDL.LU R0, [R1+0x47a0] ;  /* 0x0047a00001007983 */ /* 0x000ea80000300800 */
        /* <DEDUP_REMOVED lines=8> */
[----:B------:R-:W3:Y:S04]  /*76d80*/  LDL.LU R190, [R1+0x39c8] ;  /* 0x0039c80001be7983 */ /* 0x000ee80000300800 */
[----:B------:R-:W-:Y:S04]  /*76d90*/  STL.64 [R1+0x540], R196 ;  /* 0x000540c401007387 */ /* 0x000fe80000100a00 */
[----:B------:R1:W-:Y:S04]  /*76da0*/  STL.64 [R1+0x548], R198 ;  /* 0x000548c601007387 */ /* 0x0003e80000100a00 */
[----:B------:R-:W-:Y:S04]  /*76db0*/  STL.64 [R1+0x520], R192 ;  /* 0x000520c001007387 */ /* 0x000fe80000100a00 */
[----:B------:R1:W-:Y:S04]  /*76dc0*/  STL.64 [R1+0x528], R194 ;  /* 0x000528c201007387 */ /* 0x0003e80000100a00 */
[----:B------:R-:W4:Y:S01]  /*76dd0*/  LDL.LU R191, [R1+0x39c4] ;  /* 0x0039c40001bf7983 */ /* 0x000f220000300800 */
[----:B------:R-:W-:-:S02]  /*76de0*/  IMAD.MOV.U32 R229, RZ, RZ, R2 ;  /* 0x000000ffffe57224 */ /* 0x000fc400078e0002 */
[----:B------:R-:W-:Y:S01]  /*76df0*/  IMAD.MOV.U32 R230, RZ, RZ, R205 ;  /* 0x000000ffffe67224 */ /* 0x000fe200078e00cd */
[----:B------:R-:W1:Y:S01]  /*76e00*/  LDC R2, c[0x0][0x3a8] ;  /* 0x0000ea00ff027b82 */ /* 0x000e620000000800 */
[----:B------:R-:W-:Y:S02]  /*76e10*/  IMAD.MOV.U32 R231, RZ, RZ, R204 ;  /* 0x000000ffffe77224 */ /* 0x000fe400078e00cc */
[----:B------:R-:W-:Y:S02]  /*76e20*/  IMAD.MOV.U32 R226, RZ, RZ, R209 ;  /* 0x000000ffffe27224 */ /* 0x000fe400078e00d1 */
[----:B------:R-:W-:-:S03]  /*76e30*/  IMAD.MOV.U32 R227, RZ, RZ, R208 ;  /* 0x000000ffffe37224 */ /* 0x000fc600078e00d0 */
[C---:B-1----:R-:W-:Y:S08]  /*76e40*/  HMMA.1688.F32.TF32 R196, R232.reuse, R206, R228 ;  /* 0x000000cee8c4723c */ /* 0x042ff000000810e4 */
[C---:B------:R-:W-:Y:S01]  /*76e50*/  HMMA.1688.F32.TF32 R192, R232.reuse, R210, R224 ;  /* 0x000000d2e8c0723c */ /* 0x040fe200000810e0 */
[----:B------:R-:W-:Y:S01]  /*76e60*/  MOV R222, R213 ;  /* 0x000000d500de7202 */ /* 0x000fe20000000f00 */
[----:B------:R-:W-:Y:S01]  /*76e70*/  IMAD.MOV.U32 R223, RZ, RZ, R212 ;  /* 0x000000ffffdf7224 */ /* 0x000fe200078e00d4 */
[----:B------:R-:W1:Y:S08]  /*76e80*/  S2R R189, SR_TID.X ;  /* 0x0000000000bd7919 */ /* 0x000e700000002100 */
[----:B------:R-:W-:Y:S04]  /*76e90*/  STL.64 [R1+0x460], R196 ;  /* 0x000460c401007387 */ /* 0x000fe80000100a00 */
[----:B------:R1:W-:Y:S04]  /*76ea0*/  STL.64 [R1+0x468], R198 ;  /* 0x000468c601007387 */ /* 0x0003e80000100a00 */
[----:B------:R-:W-:Y:S04]  /*76eb0*/  STL.64 [R1+0x440], R192 ;  /* 0x000440c001007387 */ /* 0x000fe80000100a00 */
[----:B------:R2:W-:Y:S01]  /*76ec0*/  STL.64 [R1+0x448], R194 ;  /* 0x000448c201007387 */ /* 0x0005e20000100a00 */
[----:B-1----:R-:W-:Y:S01]  /*76ed0*/  HMMA.1688.F32.TF32 R196, R232, R214, R220 ;  /* 0x000000d6e8c4723c */ /* 0x002fe200000810dc */
[----:B------:R-:W-:-:S05]  /*76ee0*/  IMAD.SHL.U32 R2, R2, 0x40, RZ ;  /* 0x0000004002027824 */ /* 0x000fca00078e00ff */
[----:B------:R-:W-:Y:S01]  /*76ef0*/  SHF.L.U32 R2, R2, 0x2, RZ ;  /* 0x0000000202027819 */ /* 0x000fe200000006ff */
[----:B------:R-:W-:Y:S02]  /*76f00*/  UIMAD UR16, UR4, -0x40, UR6 ;  /* 0xffffffc0041078a4 */ /* 0x000fe4000f8e0206 */
[----:B------:R-:W-:Y:S02]  /*76f10*/  UIADD3 UR10, UPT, UPT, UR7, -0x2, URZ ;  /* 0xfffffffe070a7890 */ /* 0x000fe4000fffe0ff */
[----:B------:R-:W-:-:S08]  /*76f20*/  UISETP.GT.AND UP1, UPT, UR16, URZ, UPT ;  /* 0x000000ff1000728c */ /* 0x000fd0000bf24270 */
[----:B------:R-:W-:Y:S04]  /*76f30*/  STL.64 [R1+0x3b0], R196 ;  /* 0x0003b0c401007387 */ /* 0x000fe80000100a00 */
[----:B------:R1:W-:Y:S01]  /*76f40*/  STL.64 [R1+0x3b8], R198 ;  /* 0x0003b8c601007387 */ /* 0x0003e20000100a00 */
[----:B------:R-:W-:Y:S02]  /*76f50*/  UIADD3 UR9, UPT, UPT, UR9, 0x1, URZ ;  /* 0x0000000109097890 */ /* 0x000fe4000fffe0ff */
[----:B------:R-:W-:Y:S02]  /*76f60*/  UISETP.GE.AND UP0, UPT, UR4, UR10, UPT ;  /* 0x0000000a0400728c */ /* 0x000fe4000bf06270 */
[----:B------:R-:W-:Y:S02]  /*76f70*/  USEL UR10, URZ, 0x4, !UP1 ;  /* 0x00000004ff0a7887 */ /* 0x000fe4000c800000 */
[----:B------:R-:W-:Y:S01]  /*76f80*/  UISETP.GT.AND UP1, UPT, UR9, 0x1, UPT ;  /* 0x000000010900788c */ /* 0x000fe2000bf24270 */
[----:B------:R-:W-:-:S03]  /*76f90*/  LOP3.LUT R188, R189, 0x1f, RZ, 0xc0, !PT ;  /* 0x0000001fbdbc7812 */ /* 0x000fc600078ec0ff */
[----:B------:R-:W-:Y:S02]  /*76fa0*/  USEL UR9, UR9, URZ, !UP1 ;  /* 0x000000ff09097287 */ /* 0x000fe4000c800000 */
[----:B------:R-:W-:Y:S01]  /*76fb0*/  USEL UR10, UR10, URZ, !UP0 ;  /* 0x000000ff0a0a7287 */ /* 0x000fe2000c000000 */
[----:B------:R-:W-:Y:S01]  /*76fc0*/  IMAD.SHL.U32 R188, R188, 0x4, RZ ;  /* 0x00000004bcbc7824 */ /* 0x000fe200078e00ff */
[----:B------:R-:W-:-:S04]  /*76fd0*/  ULEA UR18, UR9, UR5, 0x11 ;  /* 0x0000000509127291 */ /* 0x000fc8000f8e88ff */
[----:B------:R-:W-:Y:S02]  /*76fe0*/  ISETP.NE.U32.AND P0, PT, RZ, UR10, PT ;  /* 0x0000000aff007c0c */ /* 0x000fe4000bf05070 */
[----:B------:R-:W-:Y:S01]  /*76ff0*/  IADD3 R188, PT, PT, R188, UR18, RZ ;  /* 0x00000012bcbc7c10 */ /* 0x000fe2000fffe0ff */
[----:B--2---:R-:W-:Y:S01]  /*77000*/  HMMA.1688.F32.TF32 R192, R232, R218, R236 ;  /* 0x000000dae8c0723c */ /* 0x004fe200000810ec */
[----:B---3--:R-:W-:-:S15]  /*77010*/  IADD3 R190, P1, PT, R190, R2, RZ ;  /* 0x00000002bebe7210 */ /* 0x008fde0007f3e0ff */
[----:B------:R-:W-:-:S03]  /*77020*/  NOP ;  /* 0x0000000000007918 */ /* 0x000fc60000000000 */
[----:B------:R-:W-:Y:S01]  /*77030*/  STL.64 [R1+0x340], R192 ;  /* 0x000340c001007387 */ /* 0x000fe20000100a00 */
[----:B----4-:R-:W-:-:S03]  /*77040*/  IMAD.X R191, R191, 0x1, R3, P1 ;  /* 0x00000001bfbf7824 */ /* 0x010fc600008e0603 */
[----:B------:R2:W-:Y:S04]  /*77050*/  STL.64 [R1+0x348], R194 ;  /* 0x000348c201007387 */ /* 0x0005e80000100a00 */
[----:B------:R-:W-:Y:S04]  /*77060*/  STL [R1+0x39c8], R190 ;  /* 0x0039c8be01007387 */ /* 0x000fe80000100800 */
[----:B------:R-:W-:Y:S04]  /*77070*/  STL [R1+0x39c4], R191 ;  /* 0x0039c4bf01007387 */ /* 0x000fe80000100800 */
[----:B------:R-:W3:Y:S04]  /*77080*/  LDL.LU R200, [R1+0x39cc] ;  /* 0x0039cc0001c87983 */ /* 0x000ee80000300800 */
[----:B-1----:R-:W4:Y:S04]  /*77090*/  LDL.LU R199, [R1+0x39d0] ;  /* 0x0039d00001c77983 */ /* 0x002f280000300800 */
        /* <DEDUP_REMOVED lines=58> */
[----:B------:R1:W-:Y:S04]  /*77440*/  STL [R1+0x49c0], R7 ;  /* 0x0049c00701007387 */ /* 0x0003e80000100800 */
        /* <DEDUP_REMOVED lines=71> */
[----:B------:R2:W-:Y:S04]  /*778c0*/  STL.64 [R1+0x4780], R4 ;  /* 0x0047800401007387 */ /* 0x0005e80000100a00 */
[----:B-1----:R-:W3:Y:S01]  /*778d0*/  LDL.LU R7, [R1+0x39ec] ;  /* 0x0039ec0001077983 */ /* 0x002ee20000300800 */
[----:B------:R-:W-:Y:S06]  /*778e0*/  BAR.SYNC.DEFER_BLOCKING 0x0 ;  /* 0x0000000000007b1d */ /* 0x000fec0000010000 */
[----:B--2---:R-:W2:Y:S01]  /*778f0*/  LDL.LU R5, [R1+0x39f4] ;  /* 0x0039f40001057983 */ /* 0x004ea20000300800 */
[----:B----4-:R-:W-:-:S02]  /*77900*/  IADD3 R199, P1, PT, R199, R2, RZ ;  /* 0x00000002c7c77210 */ /* 0x010fc40007f3e0ff */
[----:B---3--:R-:W-:-:S03]  /*77910*/  IADD3 R197, P2, PT, R197, R2, RZ ;  /* 0x00000002c5c57210 */ /* 0x008fc60007f5e0ff */
[--C-:B------:R-:W-:Y:S02]  /*77920*/  IMAD.X R200, R200, 0x1, R3.reuse, P1 ;  /* 0x00000001c8c87824 */ /* 0x100fe400008e0603 */
[----:B------:R-:W-:Y:S01]  /*77930*/  IMAD.X R198, R198, 0x1, R3, P2 ;  /* 0x00000001c6c67824 */ /* 0x000fe200010e0603 */
[----:B------:R-:W-:Y:S01]  /*77940*/  STL [R1+0x39d0], R199 ;  /* 0x0039d0c701007387 */ /* 0x000fe20000100800 */
[----:B------:R-:W-:-:S03]  /*77950*/  IADD3 R195, P1, PT, R195, R2, RZ ;  /* 0x00000002c3c37210 */ /* 0x000fc60007f3e0ff */
[----:B------:R-:W-:Y:S04]  /*77960*/  STL [R1+0x39cc], R200 ;  /* 0x0039ccc801007387 */ /* 0x000fe80000100800 */
[----:B------:R-:W-:Y:S04]  /*77970*/  STL [R1+0x39d8], R197 ;  /* 0x0039d8c501007387 */ /* 0x000fe80000100800 */
[----:B------:R-:W-:Y:S04]  /*77980*/  STL [R1+0x39d4], R198 ;  /* 0x0039d4c601007387 */ /* 0x000fe80000100800 */
[----:B------:R-:W3:Y:S01]  /*77990*/  LDL.LU R19, [R1+0x39fc] ;  /* 0x0039fc0001137983 */ /* 0x000ee20000300800 */
[----:B------:R-:W-:-:S03]  /*779a0*/  IADD3 R193, P2, PT, R193, R2, RZ ;  /* 0x00000002c1c17210 */ /* 0x000fc60007f5e0ff */
[----:B------:R-:W4:Y:S01]  /*779b0*/  LDL.LU R18, [R1+0x3a00] ;  /* 0x003a000001127983 */ /* 0x000f220000300800 */
[----:B------:R-:W-:-:S03]  /*779c0*/  IMAD.X R196, R196, 0x1, R3, P1 ;  /* 0x00000001c4c47824 */ /* 0x000fc600008e0603 */
[----:B------:R-:W3:Y:S01]  /*779d0*/  LDL.LU R17, [R1+0x3a04] ;  /* 0x003a040001117983 */ /* 0x000ee20000300800 */
[----:B------:R-:W-:-:S03]  /*779e0*/  IMAD.X R194, R194, 0x1, R3, P2 ;  /* 0x00000001c2c27824 */ /* 0x000fc600010e0603 */
[----:B------:R-:W3:Y:S04]  /*779f0*/  LDL.LU R4, [R1+0x3a08] ;  /* 0x003a080001047983 */ /* 0x000ee80000300800 */
[----:B------:R-:W-:Y:S04]  /*77a00*/  STL [R1+0x39e0], R195 ;  /* 0x0039e0c301007387 */ /* 0x000fe80000100800 */
[----:B------:R-:W-:Y:S04]  /*77a10*/  STL [R1+0x39dc], R196 ;  /* 0x0039dcc401007387 */ /* 0x000fe80000100800 */
[----:B------:R-:W-:Y:S04]  /*77a20*/  STL [R1+0x39e8], R193 ;  /* 0x0039e8c101007387 */ /* 0x000fe80000100800 */
[----:B------:R-:W3:Y:S04]  /*77a30*/  LDL.LU R12, [R1+0x3a10] ;  /* 0x003a1000010c7983 */ /* 0x000ee80000300800 */
[----:B------:R-:W-:Y:S04]  /*77a40*/  STL [R1+0x39e4], R194 ;  /* 0x0039e4c201007387 */ /* 0x000fe80000100800 */
[----:B------:R-:W3:Y:S04]  /*77a50*/  LDL.LU R6, [R1+0x3a18] ;  /* 0x003a180001067983 */ /* 0x000ee80000300800 */
[----:B------:R-:W3:Y:S04]  /*77a60*/  LDL.LU R16, [R1+0x3a0c] ;  /* 0x003a0c0001107983 */ /* 0x000ee80000300800 */
[----:B------:R-:W-:Y:S01]  /*77a70*/  @!PT LDS RZ, [RZ] ;  /* 0x00000000fffff984 */ /* 0x000fe20000000800 */
[----:B------:R-:W-:Y:S01]  /*77a80*/  @!PT LDS RZ, [RZ] ;  /* 0x00000000fffff984 */ /* 0x000fe20000000800 */
[----:B------:R-:W-:Y:S01]  /*77a90*/  @!PT LDS RZ, [RZ] ;  /* 0x00000000fffff984 */ /* 0x000fe20000000800 */
[----:B------:R1:W-:Y:S01]  /*77aa0*/  LDGSTS.E [R188], desc[UR36][R190.64], P0 ;  /* 0x00000000bebc7fae */ /* 0x0003e200081a1024 */
[----:B------:R-:W-:-:S02]  /*77ab0*/  IADD3 R192, P1, PT, R192, R2, RZ ;  /* 0x00000002c0c07210 */ /* 0x000fc40007f3e0ff */
[----:B------:R-:W-:Y:S01]  /*77ac0*/  IADD3 R189, P2, PT, R189, R2, RZ ;  /* 0x00000002bdbd7210 */ /* 0x000fe20007f5e0ff */
[----:B------:R-:W3:Y:S04]  /*77ad0*/  LDL.LU R8, [R1+0x3a14] ;  /* 0x003a140001087983 */ /* 0x000ee80000300800 */
[----:B------:R-:W3:Y:S01]  /*77ae0*/  LDL.LU R9, [R1+0x3a20] ;  /* 0x003a200001097983 */ /* 0x000ee20000300800 */
[----:B-1----:R-:W-:Y:S01]  /*77af0*/  MOV R190, R199 ;  /* 0x000000c700be7202 */ /* 0x002fe20000000f00 */
[----:B------:R-:W-:Y:S02]  /*77b00*/  IMAD.MOV.U32 R191, RZ, RZ, R200 ;  /* 0x000000ffffbf7224 */ /* 0x000fe400078e00c8 */
[----:B------:R-:W3:Y:S04]  /*77b10*/  LDL.LU R13, [R1+0x3a28] ;  /* 0x003a2800010d7983 */ /* 0x000ee80000300800 */
[----:B------:R1:W-:Y:S02]  /*77b20*/  LDGSTS.E [R188+0x80], desc[UR36][R190.64], P0 ;  /* 0x00080000bebc7fae */ /* 0x0003e400081a1024 */
[----:B-1----:R-:W-:Y:S01]  /*77b30*/  IMAD.MOV.U32 R190, RZ, RZ, R197 ;  /* 0x000000ffffbe7224 */ /* 0x002fe200078e00c5 */
[----:B------:R-:W-:-:S05]  /*77b40*/  MOV R191, R198 ;  /* 0x000000c600bf7202 */ /* 0x000fca0000000f00 */
[----:B------:R1:W-:Y:S02]  /*77b50*/  LDGSTS.E [R188+0x100], desc[UR36][R190.64], P0 ;  /* 0x00100000bebc7fae */ /* 0x0003e400081a1024 */
[----:B-1----:R-:W-:Y:S01]  /*77b60*/  MOV R190, R195 ;  /* 0x000000c300be7202 */ /* 0x002fe20000000f00 */
[----:B------:R-:W-:-:S05]  /*77b70*/  IMAD.MOV.U32 R191, RZ, RZ, R196 ;  /* 0x000000ffffbf7224 */ /* 0x000fca00078e00c4 */
[----:B------:R1:W-:Y:S04]  /*77b80*/  LDGSTS.E [R188+0x180], desc[UR36][R190.64], P0 ;  /* 0x00180000bebc7fae */ /* 0x0003e800081a1024 */
[----:B------:R-:W-:Y:S01]  /*77b90*/  STL [R1+0x39f0], R192 ;  /* 0x0039f0c001007387 */ /* 0x000fe20000100800 */
[----:B-1----:R-:W-:Y:S01]  /*77ba0*/  IMAD.MOV.U32 R190, RZ, RZ, R193 ;  /* 0x000000ffffbe7224 */ /* 0x002fe200078e00c1 */
[----:B------:R-:W-:-:S05]  /*77bb0*/  MOV R191, R194 ;  /* 0x000000c200bf7202 */ /* 0x000fca0000000f00 */
[----:B------:R1:W-:Y:S02]  /*77bc0*/  LDGSTS.E [R188+0x200], desc[UR36][R190.64], P0 ;  /* 0x00200000bebc7fae */ /* 0x0003e400081a1024 */
[----:B-1----:R-:W-:Y:S01]  /*77bd0*/  MOV R190, R192 ;  /* 0x000000c000be7202 */ /* 0x002fe20000000f00 */
[----:B------:R-:W-:-:S04]  /*77be0*/  IMAD.X R7, R7, 0x1, R3, P1 ;  /* 0x0000000107077824 */ /* 0x000fc800008e0603 */
[----:B------:R-:W-:Y:S01]  /*77bf0*/  IMAD.MOV.U32 R191, RZ, RZ, R7 ;  /* 0x000000ffffbf7224 */ /* 0x000fe200078e0007 */
[----:B------:R1:W-:Y:S04]  /*77c00*/  STL [R1+0x39ec], R7 ;  /* 0x0039ec0701007387 */ /* 0x0003e80000100800 */
[----:B------:R-:W-:Y:S01]  /*77c10*/  STL [R1+0x39f8], R189 ;  /* 0x0039f8bd01007387 */ /* 0x000fe20000100800 */
[----:B--2---:R-:W-:-:S03]  /*77c20*/  IMAD.X R5, R5, 0x1, R3, P2 ;  /* 0x0000000105057824 */ /* 0x004fc600010e0603 */
[----:B------:R-:W2:Y:S04]  /*77c30*/  LDL.LU R15, [R1+0x3a1c] ;  /* 0x003a1c00010f7983 */ /* 0x000ea80000300800 */
[----:B------:R1:W-:Y:S04]  /*77c40*/  STL [R1+0x39f4], R5 ;  /* 0x0039f40501007387 */ /* 0x0003e80000100800 */
[----:B------:R-:W2:Y:S04]  /*77c50*/  LDL.LU R14, [R1+0x3a24] ;  /* 0x003a2400010e7983 */ /* 0x000ea80000300800 */
[----:B------:R4:W-:Y:S04]  /*77c60*/  LDGSTS.E [R188+0x280], desc[UR36][R190.64], P0 ;  /* 0x00280000bebc7fae */ /* 0x0009e800081a1024 */
[----:B-1----:R-:W2:Y:S01]  /*77c70*/  LDL.LU R7, [R1+0x3a2c] ;  /* 0x003a2c0001077983 */ /* 0x002ea20000300800 */
[----:B----4-:R-:W-:-:S03]  /*77c80*/  MOV R191, R5 ;  /* 0x0000000500bf7202 */ /* 0x010fc60000000f00 */
[----:B------:R-:W4:Y:S04]  /*77c90*/  LDL.LU R5, [R1+0x3a30] ;  /* 0x003a300001057983 */ /* 0x000f280000300800 */
[----:B------:R-:W4:Y:S04]  /*77ca0*/  LDL.LU R11, [R1+0x3a34] ;  /* 0x003a3400010b7983 */ /* 0x000f280000300800 */
[----:B------:R-:W4:Y:S01]  /*77cb0*/  LDL.LU R10, [R1+0x3a38] ;  /* 0x003a3800010a7983 */ /* 0x000f220000300800 */
[-C--:B------:R-:W-:Y:S01]  /*77cc0*/  IADD3 R18, P1, PT, R18, R2.reuse, RZ ;  /* 0x0000000212127210 */ /* 0x080fe20007f3e0ff */
[----:B------:R-:W-:Y:S01]  /*77cd0*/  IMAD.MOV.U32 R190, RZ, RZ, R189 ;  /* 0x000000ffffbe7224 */ /* 0x000fe200078e00bd */
[----:B---3--:R-:W-:-:S03]  /*77ce0*/  IADD3 R4, P2, PT, R4, R2, RZ ;  /* 0x0000000204047210 */ /* 0x008fc60007f5e0ff */
[--C-:B------:R-:W-:Y:S01]  /*77cf0*/  IMAD.X R19, R19, 0x1, R3.reuse, P1 ;  /* 0x0000000113137824 */ /* 0x100fe200008e0603 */
[----:B------:R1:W-:Y:S01]  /*77d00*/  LDGSTS.E [R188+0x300], desc[UR36][R190.64], P0 ;  /* 0x00300000bebc7fae */ /* 0x0003e200081a1024 */
[----:B------:R-:W-:-:S03]  /*77d10*/  IMAD.X R17, R17, 0x1, R3, P2 ;  /* 0x0000000111117824 */ /* 0x000fc600010e0603 */
[----:B------:R-:W-:Y:S01]  /*77d20*/  STL [R1+0x3a00], R18 ;  /* 0x003a001201007387 */ /* 0x000fe20000100800 */
[----:B------:R-:W-:Y:S01]  /*77d30*/  IADD3 R12, P1, PT, R12, R2, RZ ;  /* 0x000000020c0c7210 */ /* 0x000fe20007f3e0ff */
[----:B-1----:R-:W-:Y:S01]  /*77d40*/  IMAD.MOV.U32 R191, RZ, RZ, R19 ;  /* 0x000000ffffbf7224 */ /* 0x002fe200078e0013 */
[----:B------:R-:W-:Y:S01]  /*77d50*/  MOV R190, R18 ;  /* 0x0000001200be7202 */ /* 0x000fe20000000f00 */
[----:B------:R-:W-:Y:S04]  /*77d60*/  STL [R1+0x39fc], R19 ;  /* 0x0039fc1301007387 */ /* 0x000fe80000100800 */
[----:B------:R1:W-:Y:S01]  /*77d70*/  LDGSTS.E [R188+0x380], desc[UR36][R190.64], P0 ;  /* 0x00380000bebc7fae */ /* 0x0003e200081a1024 */
[----:B------:R-:W-:-:S03]  /*77d80*/  IADD3 R6, P2, PT, R6, R2, RZ ;  /* 0x0000000206067210 */ /* 0x000fc60007f5e0ff */
[----:B------:R3:W-:Y:S01]  /*77d90*/  STL [R1+0x3a08], R4 ;  /* 0x003a080401007387 */ /* 0x0007e20000100800 */
[----:B------:R-:W-:-:S03]  /*77da0*/  IMAD.X R16, R16, 0x1, R3, P1 ;  /* 0x0000000110107824 */ /* 0x000fc600008e0603 */
[----:B------:R-:W-:Y:S01]  /*77db0*/  STL [R1+0x3a04], R17 ;  /* 0x003a041101007387 */ /* 0x000fe20000100800 */
[----:B-1----:R-:W-:Y:S01]  /*77dc0*/  IMAD.MOV.U32 R190, RZ, RZ, R4 ;  /* 0x000000ffffbe7224 */ /* 0x002fe200078e0004 */
[----:B------:R-:W-:Y:S02]  /*77dd0*/  MOV R191, R17 ;  /* 0x0000001100bf7202 */ /* 0x000fe40000000f00 */
[----:B---3--:R-:W3:Y:S04]  /*77de0*/  LDL.LU R4, [R1+0x3a40] ;  /* 0x003a400001047983 */ /* 0x008ee80000300800 */
[----:B------:R1:W-:Y:S04]  /*77df0*/  STL [R1+0x3a10], R12 ;  /* 0x003a100c01007387 */ /* 0x0003e80000100800 */
[----:B------:R1:W-:Y:S04]  /*77e00*/  LDGSTS.E [R188+0x400], desc[UR36][R190.64], P0 ;  /* 0x00400000bebc7fae */ /* 0x0003e800081a1024 */
[----:B------:R-:W-:Y:S04]  /*77e10*/  STL [R1+0x3a0c], R16 ;  /* 0x003a0c1001007387 */ /* 0x000fe80000100800 */
[----:B------:R-:W-:Y:S01]  /*77e20*/  STL [R1+0x3a18], R6 ;  /* 0x003a180601007387 */ /* 0x000fe20000100800 */
[----:B-1----:R-:W-:-:S03]  /*77e30*/  MOV R190, R12 ;  /* 0x0000000c00be7202 */ /* 0x002fc60000000f00 */
[----:B------:R-:W3:Y:S01]  /*77e40*/  LDL.LU R12, [R1+0x3a3c] ;  /* 0x003a3c00010c7983 */ /* 0x000ee20000300800 */
[----:B------:R-:W-:Y:S02]  /*77e50*/  IMAD.MOV.U32 R191, RZ, RZ, R16 ;  /* 0x000000ffffbf7224 */ /* 0x000fe400078e0010 */
[----:B------:R-:W-:Y:S01]  /*77e60*/  IMAD.X R8, R8, 0x1, R3, P2 ;  /* 0x0000000108087824 */ /* 0x000fe200010e0603 */
[-C--:B------:R-:W-:Y:S02]  /*77e70*/  IADD3 R9, P1, PT, R9, R2.reuse, RZ ;  /* 0x0000000209097210 */ /* 0x080fe40007f3e0ff */
[----:B------:R1:W-:Y:S01]  /*77e80*/  LDGSTS.E [R188+0x480], desc[UR36][R190.64], P0 ;  /* 0x00480000bebc7fae */ /* 0x0003e200081a1024 */
[----:B------:R-:W-:-:S03]  /*77e90*/  IADD3 R13, P2, PT, R13, R2, RZ ;  /* 0x000000020d0d7210 */ /* 0x000fc60007f5e0ff */
[----:B------:R1:W-:Y:S02]  /*77ea0*/  STL [R1+0x3a14], R8 ;  /* 0x003a140801007387 */ /* 0x0003e40000100800 */
[----:B-1----:R-:W-:Y:S01]  /*77eb0*/  IMAD.MOV.U32 R190, RZ, RZ, R6 ;  /* 0x000000ffffbe7224 */ /* 0x002fe200078e0006 */
[----:B------:R-:W-:Y:S02]  /*77ec0*/  MOV R191, R8 ;  /* 0x0000000800bf7202 */ /* 0x000fe40000000f00 */
[----:B------:R-:W3:Y:S04]  /*77ed0*/  LDL.LU R8, [R1+0x37cc] ;  /* 0x0037cc0001087983 */ /* 0x000ee80000300800 */
[----:B------:R1:W-:Y:S04]  /*77ee0*/  LDGSTS.E [R188+0x500], desc[UR36][R190.64], P0 ;  /* 0x00500000bebc7fae */ /* 0x0003e800081a1024 */
[----:B------:R-:W3:Y:S04]  /*77ef0*/  LDL.LU R6, [R1+0x37d4] ;  /* 0x0037d40001067983 */ /* 0x000ee80000300800 */
[----:B------:R-:W-:Y:S01]  /*77f00*/  STL [R1+0x3a20], R9 ;  /* 0x003a200901007387 */ /* 0x000fe20000100800 */
[----:B-1----:R-:W-:Y:S01]  /*77f10*/  MOV R190, R9 ;  /* 0x0000000900be7202 */ /* 0x002fe20000000f00 */
[----:B--2---:R-:W-:-:S04]  /*77f20*/  IMAD.X R15, R15, 0x1, R3, P1 ;  /* 0x000000010f0f7824 */ /* 0x004fc800008e0603 */
[----:B------:R-:W-:Y:S01]  /*77f30*/  IMAD.MOV.U32 R191, RZ, RZ, R15 ;  /* 0x000000ffffbf7224 */ /* 0x000fe200078e000f */
[----:B------:R1:W-:Y:S01]  /*77f40*/  STL [R1+0x3a1c], R15 ;  /* 0x003a1c0f01007387 */ /* 0x0003e20000100800 */
[----:B------:R-:W-:-:S03]  /*77f50*/  IMAD.X R14, R14, 0x1, R3, P2 ;  /* 0x000000010e0e7824 */ /* 0x000fc600010e0603 */
[----:B------:R-:W-:Y:S04]  /*77f60*/  STL [R1+0x3a28], R13 ;  /* 0x003a280d01007387 */ /* 0x000fe80000100800 */
[----:B------:R2:W-:Y:S04]  /*77f70*/  LDGSTS.E [R188+0x580], desc[UR36][R190.64], P0 ;  /* 0x00580000bebc7fae */ /* 0x0005e800081a1024 */
[----:B-1----:R-:W3:Y:S01]  /*77f80*/  LDL.LU R15, [R1+0x37c8] ;  /* 0x0037c800010f7983 */ /* 0x002ee20000300800 */
[----:B----4-:R-:W-:Y:S01]  /*77f90*/  IADD3 R5, P1, PT, R5, R2, RZ ;  /* 0x0000000205057210 */ /* 0x010fe20007f3e0ff */
[----:B--2---:R-:W-:Y:S01]  /*77fa0*/  IMAD.MOV.U32 R190, RZ, RZ, R13 ;  /* 0x000000ffffbe7224 */ /* 0x004fe200078e000d */
[----:B------:R-:W-:Y:S01]  /*77fb0*/  MOV R191, R14 ;  /* 0x0000000e00bf7202 */ /* 0x000fe20000000f00 */
[----:B------:R-:W-:Y:S02]  /*77fc0*/  STL [R1+0x3a24], R14 ;  /* 0x003a240e01007387 */ /* 0x000fe40000100800 */
[----:B------:R-:W-:-:S02]  /*77fd0*/  IMAD.X R7, R7, 0x1, R3, P1 ;  /* 0x0000000107077824 */ /* 0x000fc400008e0603 */
[----:B------:R-:W2:Y:S01]  /*77fe0*/  LDL.LU R9, [R1+0x37d0] ;  /* 0x0037d00001097983 */ /* 0x000ea20000300800 */
[----:B------:R-:W-:-:S03]  /*77ff0*/  IADD3 R10, P2, PT, R10, R2, RZ ;  /* 0x000000020a0a7210 */ /* 0x000fc60007f5e0ff */
[----:B------:R1:W-:Y:S02]  /*78000*/  LDGSTS.E [R188+0x600], desc[UR36][R190.64], P0 ;  /* 0x00600000bebc7fae */ /* 0x0003e400081a1024 */
[----:B------:R-:W-:Y:S02]  /*78010*/  IMAD.X R11, R11, 0x1, R3, P2 ;  /* 0x000000010b0b7824 */ /* 0x000fe400010e0603 */
[----:B------:R-:W-:Y:S04]  /*78020*/  STL [R1+0x3a30], R5 ;  /* 0x003a300501007387 */ /* 0x000fe80000100800 */
[----:B------:R4:W-:Y:S01]  /*78030*/  STL [R1+0x3a2c], R7 ;  /* 0x003a2c0701007387 */ /* 0x0009e20000100800 */
[----:B-1----:R-:W-:Y:S01]  /*78040*/  MOV R190, R5 ;  /* 0x0000000500be7202 */ /* 0x002fe20000000f00 */
[----:B------:R-:W-:-:S02]  /*78050*/  IMAD.MOV.U32 R191, RZ, RZ, R7 ;  /* 0x000000ffffbf7224 */ /* 0x000fc400078e0007 */
[----:B------:R-:W-:Y:S04]  /*78060*/  STL [R1+0x3a38], R10 ;  /* 0x003a380a01007387 */ /* 0x000fe80000100800 */
[----:B----4-:R-:W4:Y:S04]  /*78070*/  LDL.LU R7, [R1+0x37dc] ;  /* 0x0037dc0001077983 */ /* 0x010f280000300800 */
[----:B------:R1:W-:Y:S04]  /*78080*/  STL [R1+0x3a34], R11 ;  /* 0x003a340b01007387 */ /* 0x0003e80000100800 */
[----:B------:R1:W-:Y:S04]  /*78090*/  LDGSTS.E [R188+0x680], desc[UR36][R190.64], P0 ;  /* 0x00680000bebc7fae */ /* 0x0003e800081a1024 */
[----:B------:R-:W4:Y:S01]  /*780a0*/  LDL.LU R5, [R1+0x37e4] ;  /* 0x0037e40001057983 */ /* 0x000f220000300800 */
[----:B-1----:R-:W-:-:S03]  /*780b0*/  MOV R191, R11 ;  /* 0x0000000b00bf7202 */ /* 0x002fc60000000f00 */
[----:B------:R-:W4:Y:S01]  /*780c0*/  LDL.LU R11, [R1+0x37d8] ;  /* 0x0037d800010b7983 */ /* 0x000f220000300800 */
[----:B------:R-:W-:-:S03]  /*780d0*/  IMAD.MOV.U32 R190, RZ, RZ, R10 ;  /* 0x000000ffffbe7224 */ /* 0x000fc600078e000a */
[----:B------:R-:W4:Y:S01]  /*780e0*/  LDL.LU R10, [R1+0x37e0] ;  /* 0x0037e000010a7983 */ /* 0x000f220000300800 */
[----:B---3--:R-:W-:-:S03]  /*780f0*/  IADD3 R4, P1, PT, R4, R2, RZ ;  /* 0x0000000204047210 */ /* 0x008fc60007f3e0ff */
[----:B------:R1:W-:Y:S04]  /*78100*/  LDGSTS.E [R188+0x700], desc[UR36][R190.64], P0 ;  /* 0x00700000bebc7fae */ /* 0x0003e800081a1024 */
[----:B------:R-:W-:Y:S01]  /*78110*/  STL [R1+0x3a40], R4 ;  /* 0x003a400401007387 */ /* 0x000fe20000100800 */
[----:B------:R-:W-:-:S05]  /*78120*/  IMAD.X R12, R12, 0x1, R3, P1 ;  /* 0x000000010c0c7824 */ /* 0x000fca00008e0603 */
[----:B------:R3:W-:Y:S01]  /*78130*/  STL [R1+0x3a3c], R12 ;  /* 0x003a3c0c01007387 */ /* 0x0007e20000100800 */
[----:B-1----:R-:W-:-:S03]  /*78140*/  MOV R191, R12 ;  /* 0x0000000c00bf7202 */ /* 0x002fc60000000f00 */
[----:B------:R-:W4:Y:S01]  /*78150*/  LDL.LU R14, [R1+0x37e8] ;  /* 0x0037e800010e7983 */ /* 0x000f220000300800 */
[----:B------:R-:W-:-:S03]  /*78160*/  IMAD.MOV.U32 R190, RZ, RZ, R4 ;  /* 0x000000ffffbe7224 */ /* 0x000fc600078e0004 */
[----:B---3--:R-:W3:Y:S04]  /*78170*/  LDL.LU R12, [R1+0x37ec] ;  /* 0x0037ec00010c7983 */ /* 0x008ee80000300800 */
[----:B------:R-:W3:Y:S04]  /*78180*/  LDL.LU R13, [R1+0x37f0] ;  /* 0x0037f000010d7983 */ /* 0x000ee80000300800 */
[----:B------:R-:W3:Y:S01]  /*78190*/  LDL.LU R4, [R1+0x37f4] ;  /* 0x0037f40001047983 */ /* 0x000ee20000300800 */
[----:B------:R-:W-:Y:S01]  /*781a0*/  UISETP.GT.AND UP1, UPT, UR16, 0x4, UPT ;  /* 0x000000041000788c */ /* 0x000fe2000bf24270 */
[----:B------:R-:W-:-:S02]  /*781b0*/  IADD3 R8, P1, PT, R8, R2, RZ ;  /* 0x0000000208087210 */ /* 0x000fc40007f3e0ff */
[----:B------:R1:W-:Y:S01]  /*781c0*/  LDGSTS.E [R188+0x780], desc[UR36][R190.64], P0 ;  /* 0x00780000bebc7fae */ /* 0x0003e200081a1024 */
[----:B------:R-:W-:-:S04]  /*781d0*/  USEL UR10, URZ, 0x4, !UP1 ;  /* 0x00000004ff0a7887 */ /* 0x000fc8000c800000 */
[----:B------:R-:W-:Y:S01]  /*781e0*/  USEL UR10, UR10, URZ, !UP0 ;  /* 0x000000ff0a0a7287 */ /* 0x000fe2000c000000 */
[----:B------:R-:W-:Y:S01]  /*781f0*/  IADD3 R6, P2, PT, R6, R2, RZ ;  /* 0x0000000206067210 */ /* 0x000fe20007f5e0ff */
[----:B------:R2:W-:Y:S04]  /*78200*/  STL [R1+0x37cc], R8 ;  /* 0x0037cc0801007387 */ /* 0x0005e80000100800 */
[----:B------:R-:W-:Y:S02]  /*78210*/  ISETP.NE.U32.AND P0, PT, RZ, UR10, PT ;  /* 0x0000000aff007c0c */ /* 0x000fe4000bf05070 */
[----:B-1----:R-:W-:Y:S01]  /*78220*/  MOV R190, R8 ;  /* 0x0000000800be7202 */ /* 0x002fe20000000f00 */
[----:B------:R-:W-:-:S05]  /*78230*/  IMAD.X R15, R15, 0x1, R3, P1 ;  /* 0x000000010f0f7824 */ /* 0x000fca00008e0603 */
[----:B------:R1:W-:Y:S01]  /*78240*/  STL [R1+0x37c8], R15 ;  /* 0x0037c80f01007387 */ /* 0x0003e20000100800 */
[----:B------:R-:W-:-:S03]  /*78250*/  IMAD.MOV.U32 R191, RZ, RZ, R15 ;  /* 0x000000ffffbf7224 */ /* 0x000fc600078e000f */
[----:B------:R-:W-:Y:S04]  /*78260*/  STL [R1+0x37d4], R6 ;  /* 0x0037d40601007387 */ /* 0x000fe80000100800 */
[----:B--2---:R-:W2:Y:S01]  /*78270*/  LDL.LU R8, [R1+0x37fc] ;  /* 0x0037fc0001087983 */ /* 0x004ea20000300800 */
[----:B------:R-:W-:-:S03]  /*78280*/  IMAD.X R9, R9, 0x1, R3, P2 ;  /* 0x0000000109097824 */ /* 0x000fc600010e0603 */
[----:B------:R1:W-:Y:S04]  /*78290*/  LDGSTS.E [R188+0x2000], desc[UR36][R190.64], P0 ;  /* 0x02000000bebc7fae */ /* 0x0003e800081a1024 */
[----:B------:R4:W-:Y:S04]  /*782a0*/  STL [R1+0x37d0], R9 ;  /* 0x0037d00901007387 */ /* 0x0009e80000100800 */
[----:B------:R-:W2:Y:S04]  /*782b0*/  LDL.LU R16, [R1+0x3804] ;  /* 0x0038040001107983 */ /* 0x000ea80000300800 */
[----:B-1----:R-:W2:Y:S01]  /*782c0*/  LDL.LU R15, [R1+0x37f8] ;  /* 0x0037f800010f7983 */ /* 0x002ea20000300800 */
[----:B------:R-:W-:Y:S01]  /*782d0*/  IMAD.MOV.U32 R190, RZ, RZ, R6 ;  /* 0x000000ffffbe7224 */ /* 0x000fe200078e0006 */
[----:B------:R-:W-:-:S02]  /*782e0*/  MOV R191, R9 ;  /* 0x0000000900bf7202 */ /* 0x000fc40000000f00 */
[----:B------:R-:W2:Y:S04]  /*782f0*/  LDL.LU R17, [R1+0x3800] ;  /* 0x0038000001117983 */ /* 0x000ea80000300800 */
[----:B----4-:R-:W4:Y:S01]  /*78300*/  LDL.LU R9, [R1+0x380c] ;  /* 0x00380c0001097983 */ /* 0x010f220000300800 */
[----:B------:R-:W-:-:S03]  /*78310*/  IADD3 R7, P1, PT, R7, R2, RZ ;  /* 0x0000000207077210 */ /* 0x000fc60007f3e0ff */
[----:B------:R-:W4:Y:S04]  /*78320*/  LDL.LU R6, [R1+0x3814] ;  /* 0x0038140001067983 */ /* 0x000f280000300800 */
[----:B------:R-:W-:Y:S04]  /*78330*/  STL [R1+0x37dc], R7 ;  /* 0x0037dc0701007387 */ /* 0x000fe80000100800 */
[----:B------:R1:W-:Y:S01]  /*78340*/  LDGSTS.E [R188+0x2080], desc[UR36][R190.64], P0 ;  /* 0x02080000bebc7fae */ /* 0x0003e200081a1024 */
[----:B------:R-:W-:Y:S01]  /*78350*/  IADD3 R5, P2, PT, R5, R2, RZ ;  /* 0x0000000205057210 */ /* 0x000fe20007f5e0ff */
[----:B------:R-:W-:-:S04]  /*78360*/  IMAD.X R11, R11, 0x1, R3, P1 ;  /* 0x000000010b0b7824 */ /* 0x000fc800008e0603 */
[----:B-1----:R-:W-:Y:S01]  /*78370*/  IMAD.MOV.U32 R191, RZ, RZ, R11 ;  /* 0x000000ffffbf7224 */ /* 0x002fe200078e000b */
[----:B------:R1:W-:Y:S01]  /*78380*/  STL [R1+0x37d8], R11 ;  /* 0x0037d80b01007387 */ /* 0x0003e20000100800 */
[----:B------:R-:W-:-:S03]  /*78390*/  IMAD.X R10, R10, 0x1, R3, P2 ;  /* 0x000000010a0a7824 */ /* 0x000fc600010e0603 */
[----:B------:R-:W-:Y:S01]  /*783a0*/  STL [R1+0x37e4], R5 ;  /* 0x0037e40501007387 */ /* 0x000fe20000100800 */
[----:B------:R-:W-:-:S03]  /*783b0*/  MOV R190, R7 ;  /* 0x0000000700be7202 */ /* 0x000fc60000000f00 */
[----:B-1----:R-:W4:Y:S04]  /*783c0*/  LDL.LU R11, [R1+0x3808] ;  /* 0x00380800010b7983 */ /* 0x002f280000300800 */
[----:B------:R1:W-:Y:S04]  /*783d0*/  STL [R1+0x37e0], R10 ;  /* 0x0037e00a01007387 */ /* 0x0003e80000100800 */
[----:B------:R-:W4:Y:S04]  /*783e0*/  LDL.LU R7, [R1+0x3810] ;  /* 0x0038100001077983 */ /* 0x000f280000300800 */
[----:B------:R1:W-:Y:S01]  /*783f0*/  LDGSTS.E [R188+0x2100], desc[UR36][R190.64], P0 ;  /* 0x02100000bebc7fae */ /* 0x0003e200081a1024 */
[----:B---3--:R-:W-:-:S05]  /*78400*/  IADD3 R12, P1, PT, R12, R2, RZ ;  /* 0x000000020c0c7210 */ /* 0x008fca0007f3e0ff */
[----:B------:R-:W-:Y:S01]  /*78410*/  IMAD.X R14, R14, 0x1, R3, P1 ;  /* 0x000000010e0e7824 */ /* 0x000fe200008e0603 */
[----:B-1----:R-:W-:Y:S01]  /*78420*/  MOV R191, R10 ;  /* 0x0000000a00bf7202 */ /* 0x002fe20000000f00 */
[----:B------:R-:W-:Y:S01]  /*78430*/  IMAD.MOV.U32 R190, RZ, RZ, R5 ;  /* 0x000000ffffbe7224 */ /* 0x000fe200078e0005 */
[----:B------:R-:W-:Y:S01]  /*78440*/  IADD3 R4, P2, PT, R4, R2, RZ ;  /* 0x0000000204047210 */ /* 0x000fe20007f5e0ff */
[----:B------:R-:W3:Y:S04]  /*78450*/  LDL.LU R10, [R1+0x381c] ;  /* 0x00381c00010a7983 */ /* 0x000ee80000300800 */
[----:B------:R-:W3:Y:S01]  /*78460*/  LDL.LU R5, [R1+0x3824] ;  /* 0x0038240001057983 */ /* 0x000ee20000300800 */
[----:B------:R-:W-:-:S03]  /*78470*/  IMAD.X R13, R13, 0x1, R3, P2 ;  /* 0x000000010d0d7824 */ /* 0x000fc600010e0603 */
[----:B------:R1:W-:Y:S04]  /*78480*/  STL [R1+0x37ec], R12 ;  /* 0x0037ec0c01007387 */ /* 0x0003e80000100800 */
[----:B------:R1:W-:Y:S04]  /*78490*/  LDGSTS.E [R188+0x2180], desc[UR36][R190.64], P0 ;  /* 0x02180000bebc7fae */ /* 0x0003e800081a1024 */
[----:B------:R1:W-:Y:S04]  /*784a0*/  STL [R1+0x37e8], R14 ;  /* 0x0037e80e01007387 */ /* 0x0003e80000100800 */
[----:B------:R-:W-:Y:S01]  /*784b0*/  STL [R1+0x37f4], R4 ;  /* 0x0037f40401007387 */ /* 0x000fe20000100800 */
[----:B-1----:R-:W-:-:S03]  /*784c0*/  MOV R190, R12 ;  /* 0x0000000c00be7202 */ /* 0x002fc60000000f00 */
[----:B------:R-:W3:Y:S01]  /*784d0*/  LDL.LU R12, [R1+0x3818] ;  /* 0x00381800010c7983 */ /* 0x000ee20000300800 */
[----:B------:R-:W-:-:S03]  /*784e0*/  IMAD.MOV.U32 R191, RZ, RZ, R14 ;  /* 0x000000ffffbf7224 */ /* 0x000fc600078e000e */
[----:B------:R1:W-:Y:S04]  /*784f0*/  STL [R1+0x37f0], R13 ;  /* 0x0037f00d01007387 */ /* 0x0003e80000100800 */
[----:B------:R-:W3:Y:S04]  /*78500*/  LDL.LU R14, [R1+0x3820] ;  /* 0x00382000010e7983 */ /* 0x000ee80000300800 */
[----:B------:R1:W-:Y:S02]  /*78510*/  LDGSTS.E [R188+0x2200], desc[UR36][R190.64], P0 ;  /* 0x02200000bebc7fae */ /* 0x0003e400081a1024 */
[----:B-1----:R-:W-:Y:S01]  /*78520*/  IMAD.MOV.U32 R190, RZ, RZ, R4 ;  /* 0x000000ffffbe7224 */ /* 0x002fe200078e0004 */
[----:B------:R-:W-:-:S02]  /*78530*/  MOV R191, R13 ;  /* 0x0000000d00bf7202 */ /* 0x000fc40000000f00 */
[----:B------:R-:W3:Y:S04]  /*78540*/  LDL.LU R13, [R1+0x382c] ;  /* 0x00382c00010d7983 */ /* 0x000ee80000300800 */
[----:B------:R1:W-:Y:S04]  /*78550*/  LDGSTS.E [R188+0x2280], desc[UR36][R190.64], P0 ;  /* 0x02280000bebc7fae */ /* 0x0003e800081a1024 */
[----:B------:R-:W3:Y:S01]  /*78560*/  LDL.LU R4, [R1+0x3834] ;  /* 0x0038340001047983 */ /* 0x000ee20000300800 */
[----:B--2---:R-:W-:-:S04]  /*78570*/  IADD3 R8, P1, PT, R8, R2, RZ ;  /* 0x0000000208087210 */ /* 0x004fc80007f3e0ff */
[----:B-1----:R-:W-:Y:S01]  /*78580*/  MOV R190, R8 ;  /* 0x0000000800be7202 */ /* 0x002fe20000000f00 */
[----:B------:R-:W-:Y:S01]  /*78590*/  STL [R1+0x37fc], R8 ;  /* 0x0037fc0801007387 */ /* 0x000fe20000100800 */
[----:B------:R-:W-:Y:S01]  /*785a0*/  IADD3 R16, P2, PT, R16, R2, RZ ;  /* 0x0000000210107210 */ /* 0x000fe20007f5e0ff */
[----:B------:R-:W-:-:S04]  /*785b0*/  IMAD.X R15, R15, 0x1, R3, P1 ;  /* 0x000000010f0f7824 */ /* 0x000fc800008e0603 */
[----:B------:R-:W-:Y:S02]  /*785c0*/  IMAD.MOV.U32 R191, RZ, RZ, R15 ;  /* 0x000000ffffbf7224 */ /* 0x000fe400078e000f */
[----:B------:R-:W-:Y:S01]  /*785d0*/  IMAD.X R17, R17, 0x1, R3, P2 ;  /* 0x0000000111117824 */ /* 0x000fe200010e0603 */
[-C--:B----4-:R-:W-:Y:S01]  /*785e0*/  IADD3 R9, P1, PT, R9, R2.reuse, RZ ;  /* 0x0000000209097210 */ /* 0x090fe20007f3e0ff */
[----:B------:R1:W-:Y:S04]  /*785f0*/  STL [R1+0x37f8], R15 ;  /* 0x0037f80f01007387 */ /* 0x0003e80000100800 */
[----:B------:R-:W-:Y:S01]  /*78600*/  STL [R1+0x3804], R16 ;  /* 0x0038041001007387 */ /* 0x000fe20000100800 */
[----:B------:R-:W-:-:S03]  /*78610*/  IADD3 R6, P2, PT, R6, R2, RZ ;  /* 0x0000000206067210 */ /* 0x000fc60007f5e0ff */
[----:B------:R2:W-:Y:S04]  /*78620*/  LDGSTS.E [R188+0x2300], desc[UR36][R190.64], P0 ;  /* 0x02300000bebc7fae */ /* 0x0005e800081a1024 */
[----:B-1----:R-:W4:Y:S04]  /*78630*/  LDL.LU R15, [R1+0x3828] ;  /* 0x00382800010f7983 */ /* 0x002f280000300800 */
[----:B------:R-:W-:Y:S01]  /*78640*/  STL [R1+0x3800], R17 ;  /* 0x0038001101007387 */ /* 0x000fe20000100800 */
[----:B--2---:R-:W-:Y:S01]  /*78650*/  IMAD.MOV.U32 R190, RZ, RZ, R16 ;  /* 0x000000ffffbe7224 */ /* 0x004fe200078e0010 */
[----:B------:R-:W-:-:S02]  /*78660*/  MOV R191, R17 ;  /* 0x0000001100bf7202 */ /* 0x000fc40000000f00 */
[----:B------:R-:W2:Y:S04]  /*78670*/  LDL.LU R8, [R1+0x3830] ;  /* 0x0038300001087983 */ /* 0x000ea80000300800 */
[----:B------:R1:W-:Y:S04]  /*78680*/  STL [R1+0x380c], R9 ;  /* 0x00380c0901007387 */ /* 0x0003e80000100800 */
[----:B------:R1:W-:Y:S01]  /*78690*/  LDGSTS.E [R188+0x2380], desc[UR36][R190.64], P0 ;  /* 0x02380000bebc7fae */ /* 0x0003e200081a1024 */
[----:B------:R-:W-:-:S05]  /*786a0*/  IMAD.X R11, R11, 0x1, R3, P1 ;  /* 0x000000010b0b7824 */ /* 0x000fca00008e0603 */
[----:B------:R3:W-:Y:S01]  /*786b0*/  STL [R1+0x3808], R11 ;  /* 0x0038080b01007387 */ /* 0x0007e20000100800 */
[----:B-1----:R-:W-:Y:S01]  /*786c0*/  MOV R190, R9 ;  /* 0x0000000900be7202 */ /* 0x002fe20000000f00 */
[----:B------:R-:W-:Y:S02]  /*786d0*/  IMAD.X R7, R7, 0x1, R3, P2 ;  /* 0x0000000107077824 */ /* 0x000fe400010e0603 */
[----:B------:R1:W-:Y:S04]  /*786e0*/  STL [R1+0x3814], R6 ;  /* 0x0038140601007387 */ /* 0x0003e80000100800 */
[----:B------:R-:W2:Y:S01]  /*786f0*/  LDL.LU R9, [R1+0x383c] ;  /* 0x00383c0001097983 */ /* 0x000ea20000300800 */
[----:B------:R-:W-:-:S03]  /*78700*/  IMAD.MOV.U32 R191, RZ, RZ, R11 ;  /* 0x000000ffffbf7224 */ /* 0x000fc600078e000b */
[----:B------:R1:W-:Y:S04]  /*78710*/  STL [R1+0x3810], R7 ;  /* 0x0038100701007387 */ /* 0x0003e80000100800 */
[----:B---3--:R-:W3:Y:S04]  /*78720*/  LDL.LU R11, [R1+0x3838] ;  /* 0x00383800010b7983 */ /* 0x008ee80000300800 */
[----:B------:R1:W-:Y:S01]  /*78730*/  LDGSTS.E [R188+0x2400], desc[UR36][R190.64], P0 ;  /* 0x02400000bebc7fae */ /* 0x0003e200081a1024 */
[-C--:B------:R-:W-:Y:S02]  /*78740*/  IADD3 R10, P1, PT, R10, R2.reuse, RZ ;  /* 0x000000020a0a7210 */ /* 0x080fe40007f3e0ff */
[----:B------:R-:W-:Y:S01]  /*78750*/  IADD3 R5, P2, PT, R5, R2, RZ ;  /* 0x0000000205057210 */ /* 0x000fe20007f5e0ff */
[----:B-1----:R-:W-:Y:S01]  /*78760*/  IMAD.MOV.U32 R190, RZ, RZ, R6 ;  /* 0x000000ffffbe7224 */ /* 0x002fe200078e0006 */
[----:B------:R-:W-:Y:S01]  /*78770*/  MOV R191, R7 ;  /* 0x0000000700bf7202 */ /* 0x000fe20000000f00 */
[----:B------:R-:W3:Y:S04]  /*78780*/  LDL.LU R6, [R1+0x3844] ;  /* 0x0038440001067983 */ /* 0x000ee80000300800 */
[----:B------:R-:W3:Y:S04]  /*78790*/  LDL.LU R7, [R1+0x3544] ;  /* 0x0035440001077983 */ /* 0x000ee80000300800 */
[----:B------:R1:W-:Y:S04]  /*787a0*/  STL [R1+0x381c], R10 ;  /* 0x00381c0a01007387 */ /* 0x0003e80000100800 */
[----:B------:R1:W-:Y:S01]  /*787b0*/  LDGSTS.E [R188+0x2480], desc[UR36][R190.64], P0 ;  /* 0x02480000bebc7fae */ /* 0x0003e200081a1024 */
[----:B------:R-:W-:-:S05]  /*787c0*/  IMAD.X R12, R12, 0x1, R3, P1 ;  /* 0x000000010c0c7824 */ /* 0x000fca00008e0603 */
[----:B------:R1:W-:Y:S01]  /*787d0*/  STL [R1+0x3818], R12 ;  /* 0x0038180c01007387 */ /* 0x0003e20000100800 */
[----:B------:R-:W-:-:S03]  /*787e0*/  IMAD.X R14, R14, 0x1, R3, P2 ;  /* 0x000000010e0e7824 */ /* 0x000fc600010e0603 */
[----:B------:R-:W-:Y:S01]  /*787f0*/  STL [R1+0x3824], R5 ;  /* 0x0038240501007387 */ /* 0x000fe20000100800 */
[----:B-1----:R-:W-:-:S03]  /*78800*/  MOV R190, R10 ;  /* 0x0000000a00be7202 */ /* 0x002fc60000000f00 */
[----:B------:R-:W3:Y:S01]  /*78810*/  LDL.LU R10, [R1+0x3840] ;  /* 0x00384000010a7983 */ /* 0x000ee20000300800 */
[----:B------:R-:W-:-:S03]  /*78820*/  IMAD.MOV.U32 R191, RZ, RZ, R12 ;  /* 0x000000ffffbf7224 */ /* 0x000fc600078e000c */
[----:B------:R1:W-:Y:S04]  /*78830*/  STL [R1+0x3820], R14 ;  /* 0x0038200e01007387 */ /* 0x0003e80000100800 */
[----:B------:R-:W3:Y:S04]  /*78840*/  LDL.LU R12, [R1+0x3540] ;  /* 0x00354000010c7983 */ /* 0x000ee80000300800 */
[----:B------:R1:W-:Y:S01]  /*78850*/  LDGSTS.E [R188+0x2500], desc[UR36][R190.64], P0 ;  /* 0x02500000bebc7fae */ /* 0x0003e200081a1024 */
[-C--:B------:R-:W-:Y:S02]  /*78860*/  IADD3 R13, P1, PT, R13, R2.reuse, RZ ;  /* 0x000000020d0d7210 */ /* 0x080fe40007f3e0ff */
[----:B------:R-:W-:Y:S01]  /*78870*/  IADD3 R4, P2, PT, R4, R2, RZ ;  /* 0x0000000204047210 */ /* 0x000fe20007f5e0ff */
[----:B-1----:R-:W-:Y:S01]  /*78880*/  IMAD.MOV.U32 R190, RZ, RZ, R5 ;  /* 0x000000ffffbe7224 */ /* 0x002fe200078e0005 */
[----:B------:R-:W-:-:S02]  /*78890*/  MOV R191, R14 ;  /* 0x0000000e00bf7202 */ /* 0x000fc40000000f00 */
[----:B------:R-:W3:Y:S04]  /*788a0*/  LDL.LU R14, [R1+0x354c] ;  /* 0x00354c00010e7983 */ /* 0x000ee80000300800 */
[----:B------:R-:W3:Y:S04]  /*788b0*/  LDL.LU R5, [R1+0x3554] ;  /* 0x0035540001057983 */ /* 0x000ee80000300800 */
[----:B------:R-:W-:Y:S04]  /*788c0*/  STL [R1+0x382c], R13 ;  /* 0x00382c0d01007387 */ /* 0x000fe80000100800 */
[----:B------:R1:W-:Y:S02]  /*788d0*/  LDGSTS.E [R188+0x2580], desc[UR36][R190.64], P0 ;  /* 0x02580000bebc7fae */ /* 0x0003e400081a1024 */
[----:B-1----:R-:W-:Y:S01]  /*788e0*/  MOV R190, R13 ;  /* 0x0000000d00be7202 */ /* 0x002fe20000000f00 */
[----:B----4-:R-:W-:-:S04]  /*788f0*/  IMAD.X R15, R15, 0x1, R3, P1 ;  /* 0x000000010f0f7824 */ /* 0x010fc800008e0603 */
[----:B------:R-:W-:Y:S01]  /*78900*/  IMAD.MOV.U32 R191, RZ, RZ, R15 ;  /* 0x000000ffffbf7224 */ /* 0x000fe200078e000f */
[----:B------:R1:W-:Y:S01]  /*78910*/  STL [R1+0x3828], R15 ;  /* 0x0038280f01007387 */ /* 0x0003e20000100800 */
[----:B--2---:R-:W-:-:S03]  /*78920*/  IMAD.X R8, R8, 0x1, R3, P2 ;  /* 0x0000000108087824 */ /* 0x004fc600010e0603 */
[----:B------:R2:W-:Y:S04]  /*78930*/  STL [R1+0x3834], R4 ;  /* 0x0038340401007387 */ /* 0x0005e80000100800 */
[----:B-1----:R-:W4:Y:S04]  /*78940*/  LDL.LU R15, [R1+0x3548] ;  /* 0x00354800010f7983 */ /* 0x002f280000300800 */
[----:B------:R1:W-:Y:S04]  /*78950*/  STL [R1+0x3830], R8 ;  /* 0x0038300801007387 */ /* 0x0003e80000100800 */
[----:B------:R-:W4:Y:S04]  /*78960*/  LDL.LU R13, [R1+0x3550] ;  /* 0x00355000010d7983 */ /* 0x000f280000300800 */
[----:B------:R1:W-:Y:S01]  /*78970*/  LDGSTS.E [R188+0x2600], desc[UR36][R190.64], P0 ;  /* 0x02600000bebc7fae */ /* 0x0003e200081a1024 */
[----:B------:R-:W-:Y:S01]  /*78980*/  IADD3 R9, P1, PT, R9, R2, RZ ;  /* 0x0000000209097210 */ /* 0x000fe20007f3e0ff */
[----:B-1----:R-:W-:Y:S01]  /*78990*/  IMAD.MOV.U32 R190, RZ, RZ, R4 ;  /* 0x000000ffffbe7224 */ /* 0x002fe200078e0004 */
[----:B------:R-:W-:Y:S01]  /*789a0*/  MOV R191, R8 ;  /* 0x0000000800bf7202 */ /* 0x000fe20000000f00 */
[----:B--2---:R-:W2:Y:S04]  /*789b0*/  LDL.LU R4, [R1+0x355c] ;  /* 0x00355c0001047983 */ /* 0x004ea80000300800 */
[----:B------:R-:W2:Y:S01]  /*789c0*/  LDL.LU R8, [R1+0x3564] ;  /* 0x0035640001087983 */ /* 0x000ea20000300800 */
[----:B---3--:R-:W-:-:S03]  /*789d0*/  IMAD.X R11, R11, 0x1, R3, P1 ;  /* 0x000000010b0b7824 */ /* 0x008fc600008e0603 */
[----:B------:R1:W-:Y:S04]  /*789e0*/  LDGSTS.E [R188+0x2680], desc[UR36][R190.64], P0 ;  /* 0x02680000bebc7fae */ /* 0x0003e800081a1024 */
[----:B------:R-:W-:Y:S04]  /*789f0*/  STL [R1+0x383c], R9 ;  /* 0x00383c0901007387 */ /* 0x000fe80000100800 */
[----:B------:R3:W-:Y:S01]  /*78a00*/  STL [R1+0x3838], R11 ;  /* 0x0038380b01007387 */ /* 0x0007e20000100800 */
[----:B-1----:R-:W-:Y:S01]  /*78a10*/  MOV R191, R11 ;  /* 0x0000000b00bf7202 */ /* 0x002fe20000000f00 */
[----:B------:R-:W-:-:S02]  /*78a20*/  IMAD.MOV.U32 R190, RZ, RZ, R9 ;  /* 0x000000ffffbe7224 */ /* 0x000fc400078e0009 */
[----:B---3--:R-:W3:Y:S04]  /*78a30*/  LDL.LU R11, [R1+0x3558] ;  /* 0x00355800010b7983 */ /* 0x008ee80000300800 */
[----:B------:R-:W3:Y:S01]  /*78a40*/  LDL.LU R9, [R1+0x3560] ;  /* 0x0035600001097983 */ /* 0x000ee20000300800 */
[-C--:B------:R-:W-:Y:S02]  /*78a50*/  IADD3 R6, P2, PT, R6, R2.reuse, RZ ;  /* 0x0000000206067210 */ /* 0x080fe40007f5e0ff */
[----:B------:R-:W-:Y:S01]  /*78a60*/  IADD3 R7, P3, PT, R7, R2, RZ ;  /* 0x0000000207077210 */ /* 0x000fe20007f7e0ff */
[----:B------:R1:W-:Y:S04]  /*78a70*/  LDGSTS.E [R188+0x2700], desc[UR36][R190.64], P0 ;  /* 0x02700000bebc7fae */ /* 0x0003e800081a1024 */
[----:B------:R-:W-:Y:S01]  /*78a80*/  STL [R1+0x3844], R6 ;  /* 0x0038440601007387 */ /* 0x000fe20000100800 */
[----:B------:R-:W-:Y:S01]  /*78a90*/  IMAD.X R10, R10, 0x1, R3, P2 ;  /* 0x000000010a0a7824 */ /* 0x000fe200010e0603 */
[----:B-1----:R-:W-:-:S03]  /*78aa0*/  MOV R190, R6 ;  /* 0x0000000600be7202 */ /* 0x002fc60000000f00 */
[----:B------:R-:W-:Y:S01]  /*78ab0*/  IMAD.MOV.U32 R191, RZ, RZ, R10 ;  /* 0x000000ffffbf7224 */ /* 0x000fe200078e000a */
[----:B------:R1:W-:Y:S01]  /*78ac0*/  STL [R1+0x3840], R10 ;  /* 0x0038400a01007387 */ /* 0x0003e20000100800 */
[----:B------:R-:W-:-:S03]  /*78ad0*/  IMAD.X R12, R12, 0x1, R3, P3 ;  /* 0x000000010c0c7824 */ /* 0x000fc600018e0603 */
[----:B------:R-:W-:Y:S04]  /*78ae0*/  STL [R1+0x3544], R7 ;  /* 0x0035440701007387 */ /* 0x000fe80000100800 */
[----:B------:R1:W-:Y:S04]  /*78af0*/  LDGSTS.E [R188+0x2780], desc[UR36][R190.64], P0 ;  /* 0x02780000bebc7fae */ /* 0x0003e800081a1024 */
[----:B-1----:R-:W3:Y:S04]  /*78b00*/  LDL.LU R10, [R1+0x356c] ;  /* 0x00356c00010a7983 */ /* 0x002ee80000300800 */
[----:B------:R1:W-:Y:S04]  /*78b10*/  STL [R1+0x3540], R12 ;  /* 0x0035400c01007387 */ /* 0x0003e80000100800 */
[----:B------:R-:W3:Y:S01]  /*78b20*/  LDL.LU R6, [R1+0x3574] ;  /* 0x0035740001067983 */ /* 0x000ee20000300800 */
[----:B------:R-:W-:Y:S01]  /*78b30*/  MOV R191, R12 ;  /* 0x0000000c00bf7202 */ /* 0x000fe20000000f00 */
[----:B------:R-:W-:-:S02]  /*78b40*/  IMAD.MOV.U32 R190, RZ, RZ, R7 ;  /* 0x000000ffffbe7224 */ /* 0x000fc400078e0007 */
[----:B-1----:R-:W3:Y:S04]  /*78b50*/  LDL.LU R12, [R1+0x3568] ;  /* 0x00356800010c7983 */ /* 0x002ee80000300800 */
[----:B------:R-:W3:Y:S01]  /*78b60*/  LDL.LU R7, [R1+0x3570] ;  /* 0x0035700001077983 */ /* 0x000ee20000300800 */
[----:B------:R-:W-:-:S04]  /*78b70*/  UISETP.GT.AND UP1, UPT, UR16, 0x8, UPT ;  /* 0x000000081000788c */ /* 0x000fc8000bf24270 */
[----:B------:R-:W-:-:S04]  /*78b80*/  USEL UR10, URZ, 0x4, !UP1 ;  /* 0x00000004ff0a7887 */ /* 0x000fc8000c800000 */
[----:B------:R-:W-:Y:S01]  /*78b90*/  USEL UR10, UR10, URZ, !UP0 ;  /* 0x000000ff0a0a7287 */ /* 0x000fe2000c000000 */
[----:B------:R-:W-:-:S05]  /*78ba0*/  IADD3 R14, P0, PT, R14, R2, RZ ;  /* 0x000000020e0e7210 */ /* 0x000fca0007f1e0ff */
[----:B------:R-:W-:Y:S02]  /*78bb0*/  ISETP.NE.U32.AND P1, PT, RZ, UR10, PT ;  /* 0x0000000aff007c0c */ /* 0x000fe4000bf25070 */
[----:B------:R-:W-:Y:S01]  /*78bc0*/  IADD3 R5, P2, PT, R5, R2, RZ ;  /* 0x0000000205057210 */ /* 0x000fe20007f5e0ff */
[----:B------:R-:W-:Y:S10]  /*78bd0*/  STL [R1+0x354c], R14 ;  /* 0x00354c0e01007387 */ /* 0x000ff40000100800 */
[----:B------:R1:W-:Y:S02]  /*78be0*/  LDGSTS.E [R188+0x4000], desc[UR36][R190.64], P1 ;  /* 0x04000000bebc7fae */ /* 0x0003e400089a1024 */
[----:B-1----:R-:W-:Y:S01]  /*78bf0*/  MOV R190, R14 ;  /* 0x0000000e00be7202 */ /* 0x002fe20000000f00 */
[----:B----4-:R-:W-:-:S04]  /*78c00*/  IMAD.X R15, R15, 0x1, R3, P0 ;  /* 0x000000010f0f7824 */ /* 0x010fc800000e0603 */
[----:B------:R-:W-:Y:S01]  /*78c10*/  IMAD.MOV.U32 R191, RZ, RZ, R15 ;  /* 0x000000ffffbf7224 */ /* 0x000fe200078e000f */
[----:B------:R-:W-:Y:S01]  /*78c20*/  STL [R1+0x3548], R15 ;  /* 0x0035480f01007387 */ /* 0x000fe20000100800 */
[----:B------:R-:W-:-:S03]  /*78c30*/  IMAD.X R13, R13, 0x1, R3, P2 ;  /* 0x000000010d0d7824 */ /* 0x000fc600010e0603 */
[----:B------:R1:W-:Y:S04]  /*78c40*/  STL [R1+0x3554], R5 ;  /* 0x0035540501007387 */ /* 0x0003e80000100800 */
[----:B------:R-:W-:Y:S04]  /*78c50*/  STL [R1+0x3550], R13 ;  /* 0x0035500d01007387 */ /* 0x000fe80000100800 */
[----:B------:R-:W4:Y:S04]  /*78c60*/  LDL.LU R19, [R1+0x3578] ;  /* 0x0035780001137983 */ /* 0x000f280000300800 */
[----:B------:R-:W4:Y:S04]  /*78c70*/  LDL.LU R18, [R1+0x357c] ;  /* 0x00357c0001127983 */ /* 0x000f280000300800 */
[----:B------:R1:W-:Y:S01]  /*78c80*/  LDGSTS.E [R188+0x4080], desc[UR36][R190.64], P1 ;  /* 0x04080000bebc7fae */ /* 0x0003e200089a1024 */
[----:B--2---:R-:W-:-:S03]  /*78c90*/  IADD3 R4, P0, PT, R4, R2, RZ ;  /* 0x0000000204047210 */ /* 0x004fc60007f1e0ff */
[----:B------:R-:W2:Y:S01]  /*78ca0*/  LDL.LU R17, [R1+0x3580] ;  /* 0x0035800001117983 */ /* 0x000ea20000300800 */
[----:B------:R-:W-:Y:S01]  /*78cb0*/  IADD3 R8, P2, PT, R8, R2, RZ ;  /* 0x0000000208087210 */ /* 0x000fe20007f5e0ff */
[----:B-1----:R-:W-:Y:S01]  /*78cc0*/  IMAD.MOV.U32 R190, RZ, RZ, R5 ;  /* 0x000000ffffbe7224 */ /* 0x002fe200078e0005 */
[----:B------:R-:W-:Y:S01]  /*78cd0*/  MOV R191, R13 ;  /* 0x0000000d00bf7202 */ /* 0x000fe20000000f00 */
[----:B------:R-:W2:Y:S04]  /*78ce0*/  LDL.LU R5, [R1+0x3584] ;  /* 0x0035840001057983 */ /* 0x000ea80000300800 */
[----:B------:R-:W-:Y:S04]  /*78cf0*/  STL [R1+0x355c], R4 ;  /* 0x00355c0401007387 */ /* 0x000fe80000100800 */
[----:B------:R1:W-:Y:S01]  /*78d00*/  LDGSTS.E [R188+0x4100], desc[UR36][R190.64], P1 ;  /* 0x04100000bebc7fae */ /* 0x0003e200089a1024 */
[----:B---3--:R-:W-:-:S02]  /*78d10*/  IMAD.X R11, R11, 0x1, R3, P0 ;  /* 0x000000010b0b7824 */ /* 0x008fc400000e0603 */
[----:B------:R-:W-:-:S03]  /*78d20*/  IMAD.X R9, R9, 0x1, R3, P2 ;  /* 0x0000000109097824 */ /* 0x000fc600010e0603 */
[----:B------:R3:W-:Y:S01]  /*78d30*/  STL [R1+0x3558], R11 ;  /* 0x0035580b01007387 */ /* 0x0007e20000100800 */
[----:B-1----:R-:W-:-:S03]  /*78d40*/  IMAD.MOV.U32 R191, RZ, RZ, R11 ;  /* 0x000000ffffbf7224 */ /* 0x002fc600078e000b */
[----:B------:R1:W-:Y:S01]  /*78d50*/  STL [R1+0x3564], R8 ;  /* 0x0035640801007387 */ /* 0x0003e20000100800 */
[----:B------:R-:W-:-:S03]  /*78d60*/  MOV R190, R4 ;  /* 0x0000000400be7202 */ /* 0x000fc60000000f00 */
[----:B---3--:R-:W3:Y:S04]  /*78d70*/  LDL.LU R11, [R1+0x358c] ;  /* 0x00358c00010b7983 */ /* 0x008ee80000300800 */
[----:B------:R1:W-:Y:S04]  /*78d80*/  STL [R1+0x3560], R9 ;  /* 0x0035600901007387 */ /* 0x0003e80000100800 */
[----:B------:R-:W3:Y:S04]  /*78d90*/  LDL.LU R4, [R1+0x3594] ;  /* 0x0035940001047983 */ /* 0x000ee80000300800 */
[----:B------:R-:W3:Y:S04]  /*78da0*/  LDL.LU R16, [R1+0x3588] ;  /* 0x0035880001107983 */ /* 0x000ee80000300800 */
[----:B------:R1:W-:Y:S01]  /*78db0*/  LDGSTS.E [R188+0x4180], desc[UR36][R190.64], P1 ;  /* 0x04180000bebc7fae */ /* 0x0003e200089a1024 */
[-C--:B------:R-:W-:Y:S01]  /*78dc0*/  IADD3 R10, P0, PT, R10, R2.reuse, RZ ;  /* 0x000000020a0a7210 */ /* 0x080fe20007f1e0ff */
[----:B-1----:R-:W-:Y:S01]  /*78dd0*/  IMAD.MOV.U32 R190, RZ, RZ, R8 ;  /* 0x000000ffffbe7224 */ /* 0x002fe200078e0008 */
[----:B------:R-:W-:Y:S01]  /*78de0*/  MOV R191, R9 ;  /* 0x0000000900bf7202 */ /* 0x000fe20000000f00 */
[----:B------:R-:W3:Y:S01]  /*78df0*/  LDL.LU R8, [R1+0x3590] ;  /* 0x0035900001087983 */ /* 0x000ee20000300800 */
[----:B------:R-:W-:-:S03]  /*78e00*/  IADD3 R6, P2, PT, R6, R2, RZ ;  /* 0x0000000206067210 */ /* 0x000fc60007f5e0ff */
[----:B------:R-:W3:Y:S04]  /*78e10*/  LDL.LU R9, [R1+0x359c] ;  /* 0x00359c0001097983 */ /* 0x000ee80000300800 */
[----:B------:R-:W3:Y:S01]  /*78e20*/  LDL.LU R13, [R1+0x35a4] ;  /* 0x0035a400010d7983 */ /* 0x000ee20000300800 */
[----:B------:R-:W-:-:S03]  /*78e30*/  IMAD.X R12, R12, 0x1, R3, P0 ;  /* 0x000000010c0c7824 */ /* 0x000fc600000e0603 */
[----:B------:R1:W-:Y:S01]  /*78e40*/  LDGSTS.E [R188+0x4200], desc[UR36][R190.64], P1 ;  /* 0x04200000bebc7fae */ /* 0x0003e200089a1024 */
[----:B------:R-:W-:-:S03]  /*78e50*/  IMAD.X R7, R7, 0x1, R3, P2 ;  /* 0x0000000107077824 */ /* 0x000fc600010e0603 */
[----:B------:R-:W-:Y:S04]  /*78e60*/  STL [R1+0x356c], R10 ;  /* 0x00356c0a01007387 */ /* 0x000fe80000100800 */
[----:B------:R-:W-:Y:S01]  /*78e70*/  STL [R1+0x3568], R12 ;  /* 0x0035680c01007387 */ /* 0x000fe20000100800 */
[----:B-1----:R-:W-:Y:S01]  /*78e80*/  MOV R190, R10 ;  /* 0x0000000a00be7202 */ /* 0x002fe20000000f00 */
[----:B------:R-:W-:Y:S02]  /*78e90*/  IMAD.MOV.U32 R191, RZ, RZ, R12 ;  /* 0x000000ffffbf7224 */ /* 0x000fe400078e000c */
[----:B------:R-:W-:Y:S04]  /*78ea0*/  STL [R1+0x3574], R6 ;  /* 0x0035740601007387 */ /* 0x000fe80000100800 */
[----:B------:R-:W3:Y:S04]  /*78eb0*/  LDL.LU R15, [R1+0x3598] ;  /* 0x00359800010f7983 */ /* 0x000ee80000300800 */
[----:B------:R1:W-:Y:S04]  /*78ec0*/  STL [R1+0x3570], R7 ;  /* 0x0035700701007387 */ /* 0x0003e80000100800 */
[----:B------:R1:W-:Y:S04]  /*78ed0*/  LDGSTS.E [R188+0x4280], desc[UR36][R190.64], P1 ;  /* 0x04280000bebc7fae */ /* 0x0003e800089a1024 */
[----:B------:R-:W3:Y:S01]  /*78ee0*/  LDL.LU R14, [R1+0x35a0] ;  /* 0x0035a000010e7983 */ /* 0x000ee20000300800 */
[----:B-1----:R-:W-:Y:S01]  /*78ef0*/  MOV R191, R7 ;  /* 0x0000000700bf7202 */ /* 0x002fe20000000f00 */
[----:B------:R-:W-:-:S02]  /*78f00*/  IMAD.MOV.U32 R190, RZ, RZ, R6 ;  /* 0x000000ffffbe7224 */ /* 0x000fc400078e0006 */
[----:B------:R-:W3:Y:S04]  /*78f10*/  LDL.LU R7, [R1+0x35a8] ;  /* 0x0035a80001077983 */ /* 0x000ee80000300800 */
[----:B------:R-:W3:Y:S04]  /*78f20*/  LDL.LU R6, [R1+0x35ac] ;  /* 0x0035ac0001067983 */ /* 0x000ee80000300800 */
[----:B------:R-:W3:Y:S04]  /*78f30*/  LDL.LU R12, [R1+0x35b0] ;  /* 0x0035b000010c7983 */ /* 0x000ee80000300800 */
[----:B------:R-:W3:Y:S04]  /*78f40*/  LDL.LU R10, [R1+0x35b4] ;  /* 0x0035b400010a7983 */ /* 0x000ee80000300800 */
[----:B------:R1:W-:Y:S01]  /*78f50*/  LDGSTS.E [R188+0x4300], desc[UR36][R190.64], P1 ;  /* 0x04300000bebc7fae */ /* 0x0003e200089a1024 */
[----:B----4-:R-:W-:-:S05]  /*78f60*/  IADD3 R18, P0, PT, R18, R2, RZ ;  /* 0x0000000212127210 */ /* 0x010fca0007f1e0ff */
[----:B------:R-:W-:Y:S01]  /*78f70*/  IMAD.X R19, R19, 0x1, R3, P0 ;  /* 0x0000000113137824 */ /* 0x000fe200000e0603 */
[----:B-1----:R-:W-:-:S03]  /*78f80*/  MOV R190, R18 ;  /* 0x0000001200be7202 */ /* 0x002fc60000000f00 */
[----:B------:R-:W-:Y:S01]  /*78f90*/  IMAD.MOV.U32 R191, RZ, RZ, R19 ;  /* 0x000000ffffbf7224 */ /* 0x000fe200078e0013 */
[----:B------:R-:W-:Y:S01]  /*78fa0*/  STL [R1+0x357c], R18 ;  /* 0x00357c1201007387 */ /* 0x000fe20000100800 */
[----:B--2---:R-:W-:-:S03]  /*78fb0*/  IADD3 R5, P2, PT, R5, R2, RZ ;  /* 0x0000000205057210 */ /* 0x004fc60007f5e0ff */
[----:B------:R-:W-:Y:S02]  /*78fc0*/  STL [R1+0x3578], R19 ;  /* 0x0035781301007387 */ /* 0x000fe40000100800 */
[----:B------:R-:W-:Y:S02]  /*78fd0*/  IMAD.X R17, R17, 0x1, R3, P2 ;  /* 0x0000000111117824 */ /* 0x000fe400010e0603 */
[----:B------:R1:W-:Y:S04]  /*78fe0*/  LDGSTS.E [R188+0x4380], desc[UR36][R190.64], P1 ;  /* 0x04380000bebc7fae */ /* 0x0003e800089a1024 */
[----:B------:R2:W-:Y:S04]  /*78ff0*/  STL [R1+0x3584], R5 ;  /* 0x0035840501007387 */ /* 0x0005e80000100800 */
[----:B------:R-:W-:Y:S01]  /*79000*/  STL [R1+0x3580], R17 ;  /* 0x0035801101007387 */ /* 0x000fe20000100800 */
[----:B-1----:R-:W-:Y:S01]  /*79010*/  IMAD.MOV.U32 R190, RZ, RZ, R5 ;  /* 0x000000ffffbe7224 */ /* 0x002fe200078e0005 */
[----:B------:R-:W-:-:S02]  /*79020*/  MOV R191, R17 ;  /* 0x0000001100bf7202 */ /* 0x000fc40000000f00 */
[----:B--2---:R-:W2:Y:S04]  /*79030*/  LDL.LU R5, [R1+0x35bc] ;  /* 0x0035bc0001057983 */ /* 0x004ea80000300800 */
[----:B------:R1:W-:Y:S01]  /*79040*/  LDGSTS.E [R188+0x4400], desc[UR36][R190.64], P1 ;  /* 0x04400000bebc7fae */ /* 0x0003e200089a1024 */
[----:B---3--:R-:W-:-:S05]  /*79050*/  IADD3 R11, P0, PT, R11, R2, RZ ;  /* 0x000000020b0b7210 */ /* 0x008fca0007f1e0ff */
[----:B------:R3:W-:Y:S01]  /*79060*/  STL [R1+0x358c], R11 ;  /* 0x00358c0b01007387 */ /* 0x0007e20000100800 */
[----:B------:R-:W-:Y:S01]  /*79070*/  IADD3 R4, P2, PT, R4, R2, RZ ;  /* 0x0000000204047210 */ /* 0x000fe20007f5e0ff */
[----:B------:R-:W-:Y:S01]  /*79080*/  IMAD.X R16, R16, 0x1, R3, P0 ;  /* 0x0000000110107824 */ /* 0x000fe200000e0603 */
[----:B-1----:R-:W-:-:S04]  /*79090*/  MOV R190, R11 ;  /* 0x0000000b00be7202 */ /* 0x002fc80000000f00 */
[----:B------:R-:W-:Y:S04]  /*790a0*/  STL [R1+0x3588], R16 ;  /* 0x0035881001007387 */ /* 0x000fe80000100800 */
[----:B------:R-:W-:Y:S04]  /*790b0*/  STL [R1+0x3594], R4 ;  /* 0x0035940401007387 */ /* 0x000fe80000100800 */
[----:B---3--:R-:W3:Y:S01]  /*790c0*/  LDL.LU R11, [R1+0x35b8] ;  /* 0x0035b800010b7983 */ /* 0x008ee20000300800 */
[----:B------:R-:W-:Y:S02]  /*790d0*/  IMAD.MOV.U32 R191, RZ, RZ, R16 ;  /* 0x000000ffffbf7224 */ /* 0x000fe400078e0010 */
[----:B------:R-:W-:-:S03]  /*790e0*/  IMAD.X R8, R8, 0x1, R3, P2 ;  /* 0x0000000108087824 */ /* 0x000fc600010e0603 */
[----:B------:R1:W-:Y:S01]  /*790f0*/  LDGSTS.E [R188+0x4480], desc[UR36][R190.64], P1 ;  /* 0x04480000bebc7fae */ /* 0x0003e200089a1024 */
[----:B------:R-:W-:-:S03]  /*79100*/  IADD3 R9, P0, PT, R9, R2, RZ ;  /* 0x0000000209097210 */ /* 0x000fc60007f1e0ff */
[----:B------:R4:W-:Y:S01]  /*79110*/  STL [R1+0x3590], R8 ;  /* 0x0035900801007387 */ /* 0x0009e20000100800 */
[----:B------:R-:W-:Y:S01]  /*79120*/  IADD3 R13, P2, PT, R13, R2, RZ ;  /* 0x000000020d0d7210 */ /* 0x000fe20007f5e0ff */
[----:B-1----:R-:W-:Y:S01]  /*79130*/  IMAD.MOV.U32 R190, RZ, RZ, R4 ;  /* 0x000000ffffbe7224 */ /* 0x002fe200078e0004 */
[----:B------:R-:W-:Y:S02]  /*79140*/  MOV R191, R8 ;  /* 0x0000000800bf7202 */ /* 0x000fe40000000f00 */
[----:B----4-:R-:W4:Y:S04]  /*79150*/  LDL.LU R8, [R1+0x3344] ;  /* 0x0033440001087983 */ /* 0x010f280000300800 */
[----:B------:R1:W-:Y:S04]  /*79160*/  LDGSTS.E [R188+0x4500], desc[UR36][R190.64], P1 ;  /* 0x04500000bebc7fae */ /* 0x0003e800089a1024 */
[----:B------:R-:W4:Y:S01]  /*79170*/  LDL.LU R4, [R1+0x334c] ;  /* 0x00334c0001047983 */ /* 0x000f220000300800 */
[----:B------:R-:W-:Y:S01]  /*79180*/  IMAD.X R15, R15, 0x1, R3, P0 ;  /* 0x000000010f0f7824 */ /* 0x000fe200000e0603 */
[----:B-1----:R-:W-:-:S02]  /*79190*/  MOV R190, R9 ;  /* 0x0000000900be7202 */ /* 0x002fc40000000f00 */
[----:B------:R-:W-:Y:S01]  /*791a0*/  STL [R1+0x359c], R9 ;  /* 0x00359c0901007387 */ /* 0x000fe20000100800 */
[----:B------:R-:W-:-:S03]  /*791b0*/  IMAD.MOV.U32 R191, RZ, RZ, R15 ;  /* 0x000000ffffbf7224 */ /* 0x000fc600078e000f */
[----:B------:R1:W-:Y:S04]  /*791c0*/  STL [R1+0x3598], R15 ;  /* 0x0035980f01007387 */ /* 0x0003e80000100800 */
[----:B------:R-:W-:Y:S01]  /*791d0*/  STL [R1+0x35a4], R13 ;  /* 0x0035a40d01007387 */ /* 0x000fe20000100800 */
[----:B------:R-:W-:-:S03]  /*791e0*/  IMAD.X R14, R14, 0x1, R3, P2 ;  /* 0x000000010e0e7824 */ /* 0x000fc600010e0603 */
[----:B------:R1:W-:Y:S04]  /*791f0*/  LDGSTS.E [R188+0x4580], desc[UR36][R190.64], P1 ;  /* 0x04580000bebc7fae */ /* 0x0003e800089a1024 */
[----:B-1----:R-:W4:Y:S01]  /*79200*/  LDL.LU R15, [R1+0x3340] ;  /* 0x00334000010f7983 */ /* 0x002f220000300800 */
[----:B------:R-:W-:Y:S01]  /*79210*/  IADD3 R6, P0, PT, R6, R2, RZ ;  /* 0x0000000206067210 */ /* 0x000fe20007f1e0ff */
[----:B------:R-:W-:Y:S01]  /*79220*/  IMAD.MOV.U32 R190, RZ, RZ, R13 ;  /* 0x000000ffffbe7224 */ /* 0x000fe200078e000d */
[----:B------:R-:W-:Y:S01]  /*79230*/  MOV R191, R14 ;  /* 0x0000000e00bf7202 */ /* 0x000fe20000000f00 */
[----:B------:R-:W-:Y:S02]  /*79240*/  STL [R1+0x35a0], R14 ;  /* 0x0035a00e01007387 */ /* 0x000fe40000100800 */
[----:B------:R-:W-:-:S02]  /*79250*/  IMAD.X R7, R7, 0x1, R3, P0 ;  /* 0x0000000107077824 */ /* 0x000fc400000e0603 */
[----:B------:R-:W4:Y:S01]  /*79260*/  LDL.LU R9, [R1+0x3348] ;  /* 0x0033480001097983 */ /* 0x000f220000300800 */
[----:B------:R-:W-:-:S03]  /*79270*/  IADD3 R10, P2, PT, R10, R2, RZ ;  /* 0x000000020a0a7210 */ /* 0x000fc60007f5e0ff */
[----:B------:R1:W-:Y:S02]  /*79280*/  LDGSTS.E [R188+0x4600], desc[UR36][R190.64], P1 ;  /* 0x04600000bebc7fae */ /* 0x0003e400089a1024 */
[----:B------:R-:W-:Y:S02]  /*79290*/  IMAD.X R12, R12, 0x1, R3, P2 ;  /* 0x000000010c0c7824 */ /* 0x000fe400010e0603 */
[----:B------:R-:W-:Y:S04]  /*792a0*/  STL [R1+0x35ac], R6 ;  /* 0x0035ac0601007387 */ /* 0x000fe80000100800 */
[----:B------:R1:W-:Y:S02]  /*792b0*/  STL [R1+0x35a8], R7 ;  /* 0x0035a80701007387 */ /* 0x0003e40000100800 */
[----:B-1----:R-:W-:Y:S01]  /*792c0*/  MOV R190, R6 ;  /* 0x0000000600be7202 */ /* 0x002fe20000000f00 */
[----:B------:R-:W-:Y:S01]  /*792d0*/  IMAD.MOV.U32 R191, RZ, RZ, R7 ;  /* 0x000000ffffbf7224 */ /* 0x000fe200078e0007 */
[----:B------:R-:W-:Y:S04]  /*792e0*/  STL [R1+0x35b4], R10 ;  /* 0x0035b40a01007387 */ /* 0x000fe80000100800 */
[----:B------:R-:W4:Y:S04]  /*792f0*/  LDL.LU R7, [R1+0x3354] ;  /* 0x0033540001077983 */ /* 0x000f280000300800 */
[----:B------:R1:W-:Y:S04]  /*79300*/  STL [R1+0x35b0], R12 ;  /* 0x0035b00c01007387 */ /* 0x0003e80000100800 */
[----:B------:R1:W-:Y:S04]  /*79310*/  LDGSTS.E [R188+0x4680], desc[UR36][R190.64], P1 ;  /* 0x04680000bebc7fae */ /* 0x0003e800089a1024 */
[----:B------:R-:W4:Y:S01]  /*79320*/  LDL.LU R6, [R1+0x335c] ;  /* 0x00335c0001067983 */ /* 0x000f220000300800 */
[----:B-1----:R-:W-:-:S03]  /*79330*/  MOV R191, R12 ;  /* 0x0000000c00bf7202 */ /* 0x002fc60000000f00 */
[----:B------:R-:W4:Y:S01]  /*79340*/  LDL.LU R12, [R1+0x3350] ;  /* 0x00335000010c7983 */ /* 0x000f220000300800 */
[----:B------:R-:W-:-:S03]  /*79350*/  IMAD.MOV.U32 R190, RZ, RZ, R10 ;  /* 0x000000ffffbe7224 */ /* 0x000fc600078e000a */
[----:B------:R-:W4:Y:S04]  /*79360*/  LDL.LU R10, [R1+0x3358] ;  /* 0x00335800010a7983 */ /* 0x000f280000300800 */
[----:B------:R1:W-:Y:S01]  /*79370*/  LDGSTS.E [R188+0x4700], desc[UR36][R190.64], P1 ;  /* 0x04700000bebc7fae */ /* 0x0003e200089a1024 */
[----:B--2---:R-:W-:-:S05]  /*79380*/  IADD3 R5, P0, PT, R5, R2, RZ ;  /* 0x0000000205057210 */ /* 0x004fca0007f1e0ff */
[----:B------:R-:W-:Y:S01]  /*79390*/  STL [R1+0x35bc], R5 ;  /* 0x0035bc0501007387 */ /* 0x000fe20000100800 */
[----:B-1----:R-:W-:Y:S02]  /*793a0*/  IMAD.MOV.U32 R190, RZ, RZ, R5 ;  /* 0x000000ffffbe7224 */ /* 0x002fe400078e0005 */
[----:B---3--:R-:W-:-:S05]  /*793b0*/  IMAD.X R11, R11, 0x1, R3, P0 ;  /* 0x000000010b0b7824 */ /* 0x008fca00000e0603 */
[----:B------:R1:W-:Y:S01]  /*793c0*/  STL [R1+0x35b8], R11 ;  /* 0x0035b80b01007387 */ /* 0x0003e20000100800 */
[----:B------:R-:W-:-:S03]  /*793d0*/  MOV R191, R11 ;  /* 0x0000000b00bf7202 */ /* 0x000fc60000000f00 */
[----:B------:R-:W2:Y:S01]  /*793e0*/  LDL.LU R14, [R1+0x3360] ;  /* 0x00336000010e7983 */ /* 0x000ea20000300800 */
[----:B------:R-:W-:-:S03]  /*793f0*/  UISETP.GT.AND UP1, UPT, UR16, 0xc, UPT ;  /* 0x0000000c1000788c */ /* 0x000fc6000bf24270 */
[----:B------:R3:W-:Y:S04]  /*79400*/  LDGSTS.E [R188+0x4780], desc[UR36][R190.64], P1 ;  /* 0x04780000bebc7fae */ /* 0x0007e800089a1024 */
[----:B-1----:R-:W2:Y:S04]  /*79410*/  LDL.LU R11, [R1+0x3364] ;  /* 0x00336400010b7983 */ /* 0x002ea80000300800 */
[----:B------:R-:W2:Y:S04]  /*79420*/  LDL.LU R13, [R1+0x3368] ;  /* 0x00336800010d7983 */ /* 0x000ea80000300800 */
[----:B------:R-:W2:Y:S01]  /*79430*/  LDL.LU R5, [R1+0x336c] ;  /* 0x00336c0001057983 */ /* 0x000ea20000300800 */
[----:B------:R-:W-:Y:S01]  /*79440*/  USEL UR10, URZ, 0x4, !UP1 ;  /* 0x00000004ff0a7887 */ /* 0x000fe2000c800000 */
[----:B----4-:R-:W-:-:S03]  /*79450*/  IADD3 R8, P1, PT, R8, R2, RZ ;  /* 0x0000000208087210 */ /* 0x010fc60007f3e0ff */
[----:B------:R-:W-:Y:S01]  /*79460*/  USEL UR10, UR10, URZ, !UP0 ;  /* 0x000000ff0a0a7287 */ /* 0x000fe2000c000000 */
[----:B------:R-:W-:Y:S01]  /*79470*/  IADD3 R4, P2, PT, R4, R2, RZ ;  /* 0x0000000204047210 */ /* 0x000fe20007f5e0ff */
[----:B------:R1:W-:Y:S04]  /*79480*/  STL [R1+0x3344], R8 ;  /* 0x0033440801007387 */ /* 0x0003e80000100800 */
[----:B------:R-:W-:Y:S02]  /*79490*/  ISETP.NE.U32.AND P0, PT, RZ, UR10, PT ;  /* 0x0000000aff007c0c */ /* 0x000fe4000bf05070 */
[----:B---3--:R-:W-:Y:S01]  /*794a0*/  MOV R190, R8 ;  /* 0x0000000800be7202 */ /* 0x008fe20000000f00 */
[----:B------:R-:W-:-:S05]  /*794b0*/  IMAD.X R15, R15, 0x1, R3, P1 ;  /* 0x000000010f0f7824 */ /* 0x000fca00008e0603 */
[----:B------:R3:W-:Y:S01]  /*794c0*/  STL [R1+0x3340], R15 ;  /* 0x0033400f01007387 */ /* 0x0007e20000100800 */
[----:B------:R-:W-:-:S03]  /*794d0*/  IMAD.MOV.U32 R191, RZ, RZ, R15 ;  /* 0x000000ffffbf7224 */ /* 0x000fc600078e000f */
[----:B------:R-:W-:Y:S04]  /*794e0*/  STL [R1+0x334c], R4 ;  /* 0x00334c0401007387 */ /* 0x000fe80000100800 */
[----:B-1----:R-:W4:Y:S01]  /*794f0*/  LDL.LU R8, [R1+0x3374] ;  /* 0x0033740001087983 */ /* 0x002f220000300800 */
[----:B------:R-:W-:-:S03]  /*79500*/  IMAD.X R9, R9, 0x1, R3, P2 ;  /* 0x0000000109097824 */ /* 0x000fc600010e0603 */
[----:B------:R1:W-:Y:S04]  /*79510*/  LDGSTS.E [R188+0x6000], desc[UR36][R190.64], P0 ;  /* 0x06000000bebc7fae */ /* 0x0003e800081a1024 */
[----:B------:R1:W-:Y:S04]  /*79520*/  STL [R1+0x3348], R9 ;  /* 0x0033480901007387 */ /* 0x0003e80000100800 */
[----:B------:R-:W4:Y:S04]  /*79530*/  LDL.LU R16, [R1+0x337c] ;  /* 0x00337c0001107983 */ /* 0x000f280000300800 */
[----:B---3--:R-:W3:Y:S01]  /*79540*/  LDL.LU R15, [R1+0x3370] ;  /* 0x00337000010f7983 */ /* 0x008ee20000300800 */
[----:B-1----:R-:W-:Y:S01]  /*79550*/  IMAD.MOV.U32 R190, RZ, RZ, R4 ;  /* 0x000000ffffbe7224 */ /* 0x002fe200078e0004 */
[----:B------:R-:W-:-:S02]  /*79560*/  MOV R191, R9 ;  /* 0x0000000900bf7202 */ /* 0x000fc40000000f00 */
[----:B------:R-:W3:Y:S01]  /*79570*/  LDL.LU R17, [R1+0x3378] ;  /* 0x0033780001117983 */ /* 0x000ee20000300800 */
[----:B------:R-:W-:-:S03]  /*79580*/  IADD3 R7, P1, PT, R7, R2, RZ ;  /* 0x0000000207077210 */ /* 0x000fc60007f3e0ff */
[----:B------:R-:W3:Y:S04]  /*79590*/  LDL.LU R9, [R1+0x3384] ;  /* 0x0033840001097983 */ /* 0x000ee80000300800 */
[----:B------:R-:W3:Y:S04]  /*795a0*/  LDL.LU R4, [R1+0x338c] ;  /* 0x00338c0001047983 */ /* 0x000ee80000300800 */
[----:B------:R-:W-:Y:S01]  /*795b0*/  STL [R1+0x3354], R7 ;  /* 0x0033540701007387 */ /* 0x000fe20000100800 */
[----:B------:R-:W-:-:S03]  /*795c0*/  IADD3 R6, P2, PT, R6, R2, RZ ;  /* 0x0000000206067210 */ /* 0x000fc60007f5e0ff */
[----:B------:R1:W-:Y:S01]  /*795d0*/  LDGSTS.E [R188+0x6080], desc[UR36][R190.64], P0 ;  /* 0x06080000bebc7fae */ /* 0x0003e200081a1024 */
[----:B------:R-:W-:-:S04]  /*795e0*/  IMAD.X R12, R12, 0x1, R3, P1 ;  /* 0x000000010c0c7824 */ /* 0x000fc800008e0603 */
[----:B-1----:R-:W-:Y:S01]  /*795f0*/  IMAD.MOV.U32 R191, RZ, RZ, R12 ;  /* 0x000000ffffbf7224 */ /* 0x002fe200078e000c */
[----:B------:R1:W-:Y:S01]  /*79600*/  STL [R1+0x3350], R12 ;  /* 0x0033500c01007387 */ /* 0x0003e20000100800 */
[----:B------:R-:W-:-:S03]  /*79610*/  IMAD.X R10, R10, 0x1, R3, P2 ;  /* 0x000000010a0a7824 */ /* 0x000fc600010e0603 */
[----:B------:R-:W-:Y:S01]  /*79620*/  STL [R1+0x335c], R6 ;  /* 0x00335c0601007387 */ /* 0x000fe20000100800 */
[----:B------:R-:W-:-:S03]  /*79630*/  MOV R190, R7 ;  /* 0x0000000700be7202 */ /* 0x000fc60000000f00 */
[----:B-1----:R-:W3:Y:S04]  /*79640*/  LDL.LU R12, [R1+0x3380] ;  /* 0x00338000010c7983 */ /* 0x002ee80000300800 */
[----:B------:R1:W-:Y:S04]  /*79650*/  STL [R1+0x3358], R10 ;  /* 0x0033580a01007387 */ /* 0x0003e80000100800 */
[----:B------:R-:W3:Y:S04]  /*79660*/  LDL.LU R7, [R1+0x3388] ;  /* 0x0033880001077983 */ /* 0x000ee80000300800 */
[----:B------:R1:W-:Y:S02]  /*79670*/  LDGSTS.E [R188+0x6100], desc[UR36][R190.64], P0 ;  /* 0x06100000bebc7fae */ /* 0x0003e400081a1024 */
[----:B-1----:R-:W-:Y:S01]  /*79680*/  IMAD.MOV.U32 R190, RZ, RZ, R6 ;  /* 0x000000ffffbe7224 */ /* 0x002fe200078e0006 */
[----:B------:R-:W-:-:S02]  /*79690*/  MOV R191, R10 ;  /* 0x0000000a00bf7202 */ /* 0x000fc40000000f00 */
[----:B------:R-:W3:Y:S04]  /*796a0*/  LDL.LU R10, [R1+0x3394] ;  /* 0x00339400010a7983 */ /* 0x000ee80000300800 */
[----:B------:R-:W3:Y:S04]  /*796b0*/  LDL.LU R6, [R1+0x339c] ;  /* 0x00339c0001067983 */ /* 0x000ee80000300800 */
[----:B------:R1:W-:Y:S01]  /*796c0*/  LDGSTS.E [R188+0x6180], desc[UR36][R190.64], P0 ;  /* 0x06180000bebc7fae */ /* 0x0003e200081a1024 */
[----:B--2---:R-:W-:-:S05]  /*796d0*/  IADD3 R11, P1, PT, R11, R2, RZ ;  /* 0x000000020b0b7210 */ /* 0x004fca0007f3e0ff */
[----:B------:R-:W-:Y:S01]  /*796e0*/  IMAD.X R14, R14, 0x1, R3, P1 ;  /* 0x000000010e0e7824 */ /* 0x000fe200008e0603 */
[----:B------:R-:W-:Y:S01]  /*796f0*/  IADD3 R5, P2, PT, R5, R2, RZ ;  /* 0x0000000205057210 */ /* 0x000fe20007f5e0ff */
[----:B------:R2:W-:Y:S01]  /*79700*/  STL [R1+0x3364], R11 ;  /* 0x0033640b01007387 */ /* 0x0005e20000100800 */
[----:B-1----:R-:W-:-:S03]  /*79710*/  MOV R190, R11 ;  /* 0x0000000b00be7202 */ /* 0x002fc60000000f00 */
[----:B------:R1:W-:Y:S01]  /*79720*/  STL [R1+0x3360], R14 ;  /* 0x0033600e01007387 */ /* 0x0003e20000100800 */
[----:B------:R-:W-:-:S03]  /*79730*/  IMAD.X R13, R13, 0x1, R3, P2 ;  /* 0x000000010d0d7824 */ /* 0x000fc600010e0603 */
[----:B------:R-:W-:Y:S04]  /*79740*/  STL [R1+0x336c], R5 ;  /* 0x00336c0501007387 */ /* 0x000fe80000100800 */
[----:B--2---:R-:W2:Y:S01]  /*79750*/  LDL.LU R11, [R1+0x3390] ;  /* 0x00339000010b7983 */ /* 0x004ea20000300800 */
[----:B------:R-:W-:-:S03]  /*79760*/  IMAD.MOV.U32 R191, RZ, RZ, R14 ;  /* 0x000000ffffbf7224 */ /* 0x000fc600078e000e */
[----:B------:R1:W-:Y:S04]  /*79770*/  STL [R1+0x3368], R13 ;  /* 0x0033680d01007387 */ /* 0x0003e80000100800 */
[----:B-1----:R-:W2:Y:S04]  /*79780*/  LDL.LU R14, [R1+0x3398] ;  /* 0x00339800010e7983 */ /* 0x002ea80000300800 */
[----:B------:R1:W-:Y:S02]  /*79790*/  LDGSTS.E [R188+0x6200], desc[UR36][R190.64], P0 ;  /* 0x06200000bebc7fae */ /* 0x0003e400081a1024 */
[----:B-1----:R-:W-:Y:S01]  /*797a0*/  IMAD.MOV.U32 R190, RZ, RZ, R5 ;  /* 0x000000ffffbe7224 */ /* 0x002fe200078e0005 */
[----:B------:R-:W-:-:S02]  /*797b0*/  MOV R191, R13 ;  /* 0x0000000d00bf7202 */ /* 0x000fc40000000f00 */
[----:B------:R-:W2:Y:S01]  /*797c0*/  LDL.LU R13, [R1+0x33a4] ;  /* 0x0033a400010d7983 */ /* 0x000ea20000300800 */
[----:B----4-:R-:W-:-:S03]  /*797d0*/  IADD3 R8, P1, PT, R8, R2, RZ ;  /* 0x0000000208087210 */ /* 0x010fc60007f3e0ff */
[----:B------:R1:W-:Y:S04]  /*797e0*/  LDGSTS.E [R188+0x6280], desc[UR36][R190.64], P0 ;  /* 0x06280000bebc7fae */ /* 0x0003e800081a1024 */
[----:B------:R-:W4:Y:S01]  /*797f0*/  LDL.LU R5, [R1+0x33ac] ;  /* 0x0033ac0001057983 */ /* 0x000f220000300800 */
[----:B------:R-:W-:Y:S01]  /*79800*/  IADD3 R16, P2, PT, R16, R2, RZ ;  /* 0x0000000210107210 */ /* 0x000fe20007f5e0ff */
[----:B---3--:R-:W-:Y:S01]  /*79810*/  IMAD.X R15, R15, 0x1, R3, P1 ;  /* 0x000000010f0f7824 */ /* 0x008fe200008e0603 */
[----:B-1----:R-:W-:Y:S01]  /*79820*/  MOV R190, R8 ;  /* 0x0000000800be7202 */ /* 0x002fe20000000f00 */
[----:B------:R-:W-:Y:S02]  /*79830*/  STL [R1+0x3374], R8 ;  /* 0x0033740801007387 */ /* 0x000fe40000100800 */
[----:B------:R-:W-:-:S02]  /*79840*/  IMAD.MOV.U32 R191, RZ, RZ, R15 ;  /* 0x000000ffffbf7224 */ /* 0x000fc400078e000f */
[----:B------:R-:W-:Y:S01]  /*79850*/  IMAD.X R17, R17, 0x1, R3, P2 ;  /* 0x0000000111117824 */ /* 0x000fe200010e0603 */
[----:B------:R1:W-:Y:S01]  /*79860*/  STL [R1+0x3370], R15 ;  /* 0x0033700f01007387 */ /* 0x0003e20000100800 */
[----:B------:R-:W-:-:S03]  /*79870*/  IADD3 R9, P1, PT, R9, R2, RZ ;  /* 0x0000000209097210 */ /* 0x000fc60007f3e0ff */
[----:B------:R-:W-:Y:S01]  /*79880*/  STL [R1+0x337c], R16 ;  /* 0x00337c1001007387 */ /* 0x000fe20000100800 */
[----:B------:R-:W-:-:S03]  /*79890*/  IADD3 R4, P2, PT, R4, R2, RZ ;  /* 0x0000000204047210 */ /* 0x000fc60007f5e0ff */
[----:B------:R3:W-:Y:S04]  /*798a0*/  LDGSTS.E [R188+0x6300], desc[UR36][R190.64], P0 ;  /* 0x06300000bebc7fae */ /* 0x0007e800081a1024 */
[----:B-1----:R-:W4:Y:S04]  /*798b0*/  LDL.LU R15, [R1+0x33a0] ;  /* 0x0033a000010f7983 */ /* 0x002f280000300800 */
[----:B------:R-:W-:Y:S01]  /*798c0*/  STL [R1+0x3378], R17 ;  /* 0x0033781101007387 */ /* 0x000fe20000100800 */
[----:B---3--:R-:W-:Y:S01]  /*798d0*/  IMAD.MOV.U32 R190, RZ, RZ, R16 ;  /* 0x000000ffffbe7224 */ /* 0x008fe200078e0010 */
[----:B------:R-:W-:-:S02]  /*798e0*/  MOV R191, R17 ;  /* 0x0000001100bf7202 */ /* 0x000fc40000000f00 */
[----:B------:R-:W3:Y:S04]  /*798f0*/  LDL.LU R8, [R1+0x33a8] ;  /* 0x0033a80001087983 */ /* 0x000ee80000300800 */
[----:B------:R1:W-:Y:S04]  /*79900*/  STL [R1+0x3384], R9 ;  /* 0x0033840901007387 */ /* 0x0003e80000100800 */
[----:B------:R1:W-:Y:S01]  /*79910*/  LDGSTS.E [R188+0x6380], desc[UR36][R190.64], P0 ;  /* 0x06380000bebc7fae */ /* 0x0003e200081a1024 */
[----:B------:R-:W-:Y:S01]  /*79920*/  IMAD.X R12, R12, 0x1, R3, P1 ;  /* 0x000000010c0c7824 */ /* 0x000fe200008e0603 */
[----:B-1----:R-:W-:-:S04]  /*79930*/  MOV R190, R9 ;  /* 0x0000000900be7202 */ /* 0x002fc80000000f00 */
[----:B------:R1:W-:Y:S01]  /*79940*/  STL [R1+0x3380], R12 ;  /* 0x0033800c01007387 */ /* 0x0003e20000100800 */
[----:B------:R-:W-:-:S03]  /*79950*/  IMAD.X R7, R7, 0x1, R3, P2 ;  /* 0x0000000107077824 */ /* 0x000fc600010e0603 */
[----:B------:R1:W-:Y:S04]  /*79960*/  STL [R1+0x338c], R4 ;  /* 0x00338c0401007387 */ /* 0x0003e80000100800 */
[----:B------:R-:W3:Y:S01]  /*79970*/  LDL.LU R9, [R1+0x33b4] ;  /* 0x0033b40001097983 */ /* 0x000ee20000300800 */
[----:B------:R-:W-:-:S03]  /*79980*/  IMAD.MOV.U32 R191, RZ, RZ, R12 ;  /* 0x000000ffffbf7224 */ /* 0x000fc600078e000c */
[----:B------:R1:W-:Y:S04]  /*79990*/  STL [R1+0x3388], R7 ;  /* 0x0033880701007387 */ /* 0x0003e80000100800 */
[----:B-1----:R-:W3:Y:S04]  /*799a0*/  LDL.LU R12, [R1+0x33b0] ;  /* 0x0033b000010c7983 */ /* 0x002ee80000300800 */
        /* <DEDUP_REMOVED lines=8> */
[----:B------:R1:W-:Y:S02]  /*79a30*/  LDGSTS.E [R188+0x6480], desc[UR36][R190.64], P0 ;  /* 0x06480000bebc7fae */ /* 0x0003e400081a1024 */
[----:B-1----:R-:W-:Y:S01]  /*79a40*/  MOV R190, R10 ;  /* 0x0000000a00be7202 */ /* 0x002fe20000000f00 */
[----:B--2---:R-:W-:-:S05]  /*79a50*/  IMAD.X R11, R11, 0x1, R3, P1 ;  /* 0x000000010b0b7824 */ /* 0x004fca00008e0603 */
[----:B------:R1:W-:Y:S01]  /*79a60*/  STL [R1+0x3390], R11 ;  /* 0x0033900b01007387 */ /* 0x0003e20000100800 */
[----:B------:R-:W-:-:S03]  /*79a70*/  IMAD.X R14, R14, 0x1, R3, P2 ;  /* 0x000000010e0e7824 */ /* 0x000fc600010e0603 */
[----:B------:R-:W-:Y:S04]  /*79a80*/  STL [R1+0x339c], R6 ;  /* 0x00339c0601007387 */ /* 0x000fe80000100800 */
[----:B------:R-:W2:Y:S01]  /*79a90*/  LDL.LU R10, [R1+0x33b8] ;  /* 0x0033b800010a7983 */ /* 0x000ea20000300800 */
[----:B------:R-:W-:-:S03]  /*79aa0*/  IMAD.MOV.U32 R191, RZ, RZ, R11 ;  /* 0x000000ffffbf7224 */ /* 0x000fc600078e000b */
[----:B------:R4:W-:Y:S04]  /*79ab0*/  STL [R1+0x3398], R14 ;  /* 0x0033980e01007387 */ /* 0x0009e80000100800 */
[----:B-1----:R-:W2:Y:S04]  /*79ac0*/  LDL.LU R11, [R1+0x26cc] ;  /* 0x0026cc00010b7983 */ /* 0x002ea80000300800 */
[----:B------:R1:W-:Y:S01]  /*79ad0*/  LDGSTS.E [R188+0x6500], desc[UR36][R190.64], P0 ;  /* 0x06500000bebc7fae */ /* 0x0003e200081a1024 */
[-C--:B------:R-:W-:Y:S02]  /*79ae0*/  IADD3 R13, P1, PT, R13, R2.reuse, RZ ;  /* 0x000000020d0d7210 */ /* 0x080fe40007f3e0ff */
[----:B----4-:R-:W-:Y:S01]  /*79af0*/  IADD3 R5, P2, PT, R5, R2, RZ ;  /* 0x0000000205057210 */ /* 0x010fe20007f5e0ff */
[----:B-1----:R-:W-:Y:S01]  /*79b00*/  IMAD.MOV.U32 R190, RZ, RZ, R6 ;  /* 0x000000ffffbe7224 */ /* 0x002fe200078e0006 */
[----:B------:R-:W-:-:S02]  /*79b10*/  MOV R191, R14 ;  /* 0x0000000e00bf7202 */ /* 0x000fc40000000f00 */
[----:B------:R-:W4:Y:S04]  /*79b20*/  LDL.LU R14, [R1+0x26d8] ;  /* 0x0026d800010e7983 */ /* 0x000f280000300800 */
[----:B------:R-:W4:Y:S04]  /*79b30*/  LDL.LU R6, [R1+0x26e0] ;  /* 0x0026e00001067983 */ /* 0x000f280000300800 */
[----:B------:R-:W-:Y:S04]  /*79b40*/  STL [R1+0x33a4], R13 ;  /* 0x0033a40d01007387 */ /* 0x000fe80000100800 */
[----:B------:R1:W-:Y:S01]  /*79b50*/  LDGSTS.E [R188+0x6580], desc[UR36][R190.64], P0 ;  /* 0x06580000bebc7fae */ /* 0x0003e200081a1024 */
[----:B------:R-:W-:Y:S01]  /*79b60*/  IMAD.X R15, R15, 0x1, R3, P1 ;  /* 0x000000010f0f7824 */ /* 0x000fe200008e0603 */
[----:B-1----:R-:W-:-:S03]  /*79b70*/  MOV R190, R13 ;  /* 0x0000000d00be7202 */ /* 0x002fc60000000f00 */
[----:B------:R-:W-:Y:S01]  /*79b80*/  IMAD.MOV.U32 R191, RZ, RZ, R15 ;  /* 0x000000ffffbf7224 */ /* 0x000fe200078e000f */
[----:B------:R1:W-:Y:S01]  /*79b90*/  STL [R1+0x33a0], R15 ;  /* 0x0033a00f01007387 */ /* 0x0003e20000100800 */
[----:B---3--:R-:W-:-:S03]  /*79ba0*/  IMAD.X R8, R8, 0x1, R3, P2 ;  /* 0x0000000108087824 */ /* 0x008fc600010e0603 */
        /* <DEDUP_REMOVED lines=8> */
[----:B---3--:R-:W3:Y:S04]  /*79c30*/  LDL.LU R5, [R1+0x26e8] ;  /* 0x0026e80001057983 */ /* 0x008ee80000300800 */
[----:B------:R-:W3:Y:S01]  /*79c40*/  LDL.LU R8, [R1+0x26f0] ;  /* 0x0026f00001087983 */ /* 0x000ee20000300800 */
[----:B------:R-:W-:-:S03]  /*79c50*/  IMAD.X R12, R12, 0x1, R3, P1 ;  /* 0x000000010c0c7824 */ /* 0x000fc600008e0603 */
[----:B------:R1:W-:Y:S04]  /*79c60*/  LDGSTS.E [R188+0x6680], desc[UR36][R190.64], P0 ;  /* 0x06680000bebc7fae */ /* 0x0003e800081a1024 */
[----:B------:R-:W-:Y:S04]  /*79c70*/  STL [R1+0x33b4], R9 ;  /* 0x0033b40901007387 */ /* 0x000fe80000100800 */
[----:B------:R1:W-:Y:S02]  /*79c80*/  STL [R1+0x33b0], R12 ;  /* 0x0033b00c01007387 */ /* 0x0003e40000100800 */
[----:B-1----:R-:W-:Y:S01]  /*79c90*/  MOV R191, R12 ;  /* 0x0000000c00bf7202 */ /* 0x002fe20000000f00 */
[----:B------:R-:W-:Y:S01]  /*79ca0*/  IMAD.MOV.U32 R190, RZ, RZ, R9 ;  /* 0x000000ffffbe7224 */ /* 0x000fe200078e0009 */
[----:B------:R-:W3:Y:S04]  /*79cb0*/  LDL.LU R12, [R1+0x26e4] ;  /* 0x0026e400010c7983 */ /* 0x000ee80000300800 */
[----:B------:R-:W3:Y:S01]  /*79cc0*/  LDL.LU R9, [R1+0x26ec] ;  /* 0x0026ec0001097983 */ /* 0x000ee20000300800 */
[----:B------:R-:W-:-:S02]  /*79cd0*/  IADD3 R4, P2, PT, R4, R2, RZ ;  /* 0x0000000204047210 */ /* 0x000fc40007f5e0ff */
[----:B------:R-:W-:Y:S01]  /*79ce0*/  IADD3 R7, P3, PT, R7, R2, RZ ;  /* 0x0000000207077210 */ /* 0x000fe20007f7e0ff */
[----:B------:R1:W-:Y:S04]  /*79cf0*/  LDGSTS.E [R188+0x6700], desc[UR36][R190.64], P0 ;  /* 0x06700000bebc7fae */ /* 0x0003e800081a1024 */
        /* <DEDUP_REMOVED lines=11> */
[----:B--2---:R-:W-:Y:S01]  /*79db0*/  MOV R191, R11 ;  /* 0x0000000b00bf7202 */ /* 0x004fe20000000f00 */
[----:B------:R-:W-:-:S02]  /*79dc0*/  IMAD.MOV.U32 R190, RZ, RZ, R7 ;  /* 0x000000ffffbe7224 */ /* 0x000fc400078e0007 */
[----:B-1----:R-:W2:Y:S04]  /*79dd0*/  LDL.LU R11, [R1+0x26f4] ;  /* 0x0026f400010b7983 */ /* 0x002ea80000300800 */
[----:B------:R-:W2:Y:S01]  /*79de0*/  LDL.LU R7, [R1+0x26fc] ;  /* 0x0026fc0001077983 */ /* 0x000ea20000300800 */
[----:B------:R-:W-:-:S04]  /*79df0*/  UISETP.GT.AND UP1, UPT, UR16, 0x10, UPT ;  /* 0x000000101000788c */ /* 0x000fc8000bf24270 */
[----:B------:R-:W-:-:S04]  /*79e00*/  USEL UR10, URZ, 0x4, !UP1 ;  /* 0x00000004ff0a7887 */ /* 0x000fc8000c800000 */
[----:B------:R-:W-:Y:S01]  /*79e10*/  USEL UR10, UR10, URZ, !UP0 ;  /* 0x000000ff0a0a7287 */ /* 0x000fe2000c000000 */
[----:B----4-:R-:W-:-:S05]  /*79e20*/  IADD3 R14, P0, PT, R14, R2, RZ ;  /* 0x000000020e0e7210 */ /* 0x010fca0007f1e0ff */
[----:B------:R-:W-:Y:S02]  /*79e30*/  ISETP.NE.U32.AND P1, PT, RZ, UR10, PT ;  /* 0x0000000aff007c0c */ /* 0x000fe4000bf25070 */
[----:B------:R-:W-:Y:S01]  /*79e40*/  IADD3 R6, P2, PT, R6, R2, RZ ;  /* 0x0000000206067210 */ /* 0x000fe20007f5e0ff */
[----:B------:R-:W-:Y:S10]  /*79e50*/  STL [R1+0x26d8], R14 ;  /* 0x0026d80e01007387 */ /* 0x000ff40000100800 */
[----:B------:R1:W-:Y:S01]  /*79e60*/  LDGSTS.E [R188+0x8000], desc[UR36][R190.64], P1 ;  /* 0x08000000bebc7fae */ /* 0x0003e200089a1024 */
[----:B------:R-:W-:-:S05]  /*79e70*/  IMAD.X R15, R15, 0x1, R3, P0 ;  /* 0x000000010f0f7824 */ /* 0x000fca00000e0603 */
[----:B------:R-:W-:Y:S01]  /*79e80*/  STL [R1+0x26d4], R15 ;  /* 0x0026d40f01007387 */ /* 0x000fe20000100800 */
[----:B------:R-:W-:Y:S01]  /*79e90*/  IMAD.X R13, R13, 0x1, R3, P2 ;  /* 0x000000010d0d7824 */ /* 0x000fe200010e0603 */
[----:B-1----:R-:W-:Y:S01]  /*79ea0*/  MOV R190, R14 ;  /* 0x0000000e00be7202 */ /* 0x002fe20000000f00 */
[----:B------:R-:W-:Y:S01]  /*79eb0*/  IMAD.MOV.U32 R191, RZ, RZ, R15 ;  /* 0x000000ffffbf7224 */ /* 0x000fe200078e000f */
[----:B------:R1:W-:Y:S04]  /*79ec0*/  STL [R1+0x26e0], R6 ;  /* 0x0026e00601007387 */ /* 0x0003e80000100800 */
[----:B------:R-:W-:Y:S04]  /*79ed0*/  STL [R1+0x26dc], R13 ;  /* 0x0026dc0d01007387 */ /* 0x000fe80000100800 */
[----:B------:R-:W4:Y:S04]  /*79ee0*/  LDL.LU R19, [R1+0x2704] ;  /* 0x0027040001137983 */ /* 0x000f280000300800 */
[----:B------:R-:W4:Y:S01]  /*79ef0*/  LDL.LU R18, [R1+0x2708] ;  /* 0x0027080001127983 */ /* 0x000f220000300800 */
[----:B---3--:R-:W-:-:S03]  /*79f00*/  IADD3 R5, P0, PT, R5, R2, RZ ;  /* 0x0000000205057210 */ /* 0x008fc60007f1e0ff */
[----:B------:R3:W-:Y:S01]  /*79f10*/  LDGSTS.E [R188+0x8080], desc[UR36][R190.64], P1 ;  /* 0x08080000bebc7fae */ /* 0x0007e200089a1024 */
[----:B------:R-:W-:-:S03]  /*79f20*/  IADD3 R8, P2, PT, R8, R2, RZ ;  /* 0x0000000208087210 */ /* 0x000fc60007f5e0ff */
[----:B------:R-:W4:Y:S01]  /*79f30*/  LDL.LU R17, [R1+0x270c] ;  /* 0x00270c0001117983 */ /* 0x000f220000300800 */
[----:B---3--:R-:W-:Y:S01]  /*79f40*/  IMAD.MOV.U32 R190, RZ, RZ, R6 ;  /* 0x000000ffffbe7224 */ /* 0x008fe200078e0006 */
[----:B------:R-:W-:Y:S02]  /*79f50*/  MOV R191, R13 ;  /* 0x0000000d00bf7202 */ /* 0x000fe40000000f00 */
[----:B-1----:R-:W3:Y:S04]  /*79f60*/  LDL.LU R6, [R1+0x2710] ;  /* 0x0027100001067983 */ /* 0x002ee80000300800 */
[----:B------:R-:W-:Y:S04]  /*79f70*/  STL [R1+0x26e8], R5 ;  /* 0x0026e80501007387 */ /* 0x000fe80000100800 */
[----:B------:R1:W-:Y:S01]  /*79f80*/  LDGSTS.E [R188+0x8100], desc[UR36][R190.64], P1 ;  /* 0x08100000bebc7fae */ /* 0x0003e200089a1024 */
[----:B------:R-:W-:-:S02]  /*79f90*/  IMAD.X R12, R12, 0x1, R3, P0 ;  /* 0x000000010c0c7824 */ /* 0x000fc400000e0603 */
[----:B------:R-:W-:-:S03]  /*79fa0*/  IMAD.X R9, R9, 0x1, R3, P2 ;  /* 0x0000000109097824 */ /* 0x000fc600010e0603 */
[----:B------:R1:W-:Y:S02]  /*79fb0*/  STL [R1+0x26e4], R12 ;  /* 0x0026e40c01007387 */ /* 0x0003e40000100800 */
[----:B-1----:R-:W-:Y:S02]  /*79fc0*/  IMAD.MOV.U32 R191, RZ, RZ, R12 ;  /* 0x000000ffffbf7224 */ /* 0x002fe400078e000c */
[----:B------:R1:W-:Y:S01]  /*79fd0*/  STL [R1+0x26f0], R8 ;  /* 0x0026f00801007387 */ /* 0x0003e20000100800 */
[----:B------:R-:W-:-:S03]  /*79fe0*/  MOV R190, R5 ;  /* 0x0000000500be7202 */ /* 0x000fc60000000f00 */
[----:B------:R-:W3:Y:S04]  /*79ff0*/  LDL.LU R12, [R1+0x2718] ;  /* 0x00271800010c7983 */ /* 0x000ee80000300800 */
[----:B------:R1:W-:Y:S04]  /*7a000*/  STL [R1+0x26ec], R9 ;  /* 0x0026ec0901007387 */ /* 0x0003e80000100800 */
[----:B------:R-:W3:Y:S04]  /*7a010*/  LDL.LU R5, [R1+0x2720] ;  /* 0x0027200001057983 */ /* 0x000ee80000300800 */
[----:B------:R-:W3:Y:S04]  /*7a020*/  LDL.LU R16, [R1+0x2714] ;  /* 0x0027140001107983 */ /* 0x000ee80000300800 */
[----:B------:R1:W-:Y:S02]  /*7a030*/  LDGSTS.E [R188+0x8180], desc[UR36][R190.64], P1 ;  /* 0x08180000bebc7fae */ /* 0x0003e400089a1024 */
[----:B-1----:R-:W-:Y:S01]  /*7a040*/  IMAD.MOV.U32 R190, RZ, RZ, R8 ;  /* 0x000000ffffbe7224 */ /* 0x002fe200078e0008 */
[----:B------:R-:W-:Y:S01]  /*7a050*/  MOV R191, R9 ;  /* 0x0000000900bf7202 */ /* 0x000fe20000000f00 */
[----:B------:R-:W3:Y:S04]  /*7a060*/  LDL.LU R8, [R1+0x271c] ;  /* 0x00271c0001087983 */ /* 0x000ee80000300800 */
[----:B------:R-:W3:Y:S04]  /*7a070*/  LDL.LU R9, [R1+0x2728] ;  /* 0x0027280001097983 */ /* 0x000ee80000300800 */
[----:B------:R-:W3:Y:S04]  /*7a080*/  LDL.LU R13, [R1+0x2730] ;  /* 0x00273000010d7983 */ /* 0x000ee80000300800 */
[----:B------:R1:W-:Y:S01]  /*7a090*/  LDGSTS.E [R188+0x8200], desc[UR36][R190.64], P1 ;  /* 0x08200000bebc7fae */ /* 0x0003e200089a1024 */
[----:B------:R-:W-:-:S02]  /*7a0a0*/  IADD3 R10, P0, PT, R10, R2, RZ ;  /* 0x000000020a0a7210 */ /* 0x000fc40007f1e0ff */
[----:B------:R-:W-:-:S03]  /*7a0b0*/  IADD3 R4, P2, PT, R4, R2, RZ ;  /* 0x0000000204047210 */ /* 0x000fc60007f5e0ff */
[----:B------:R-:W-:Y:S01]  /*7a0c0*/  STL [R1+0x26f8], R10 ;  /* 0x0026f80a01007387 */ /* 0x000fe20000100800 */
[--C-:B--2---:R-:W-:Y:S01]  /*7a0d0*/  IMAD.X R11, R11, 0x1, R3.reuse, P0 ;  /* 0x000000010b0b7824 */ /* 0x104fe200000e0603 */
[----:B-1----:R-:W-:Y:S01]  /*7a0e0*/  MOV R190, R10 ;  /* 0x0000000a00be7202 */ /* 0x002fe20000000f00 */
[----:B------:R-:W-:-:S03]  /*7a0f0*/  IMAD.X R7, R7, 0x1, R3, P2 ;  /* 0x0000000107077824 */ /* 0x000fc600010e0603 */
[----:B------:R-:W-:Y:S01]  /*7a100*/  STL [R1+0x26f4], R11 ;  /* 0x0026f40b01007387 */ /* 0x000fe20000100800 */
[----:B------:R-:W-:-:S03]  /*7a110*/  IMAD.MOV.U32 R191, RZ, RZ, R11 ;  /* 0x000000ffffbf7224 */ /* 0x000fc600078e000b */
[----:B------:R-:W-:Y:S04]  /*7a120*/  STL [R1+0x2700], R4 ;  /* 0x0027000401007387 */ /* 0x000fe80000100800 */
[----:B------:R-:W2:Y:S04]  /*7a130*/  LDL.LU R15, [R1+0x2724] ;  /* 0x00272400010f7983 */ /* 0x000ea80000300800 */
[----:B------:R1:W-:Y:S04]  /*7a140*/  STL [R1+0x26fc], R7 ;  /* 0x0026fc0701007387 */ /* 0x0003e80000100800 */
[----:B------:R1:W-:Y:S04]  /*7a150*/  LDGSTS.E [R188+0x8280], desc[UR36][R190.64], P1 ;  /* 0x08280000bebc7fae */ /* 0x0003e800089a1024 */
[----:B------:R-:W2:Y:S01]  /*7a160*/  LDL.LU R14, [R1+0x272c] ;  /* 0x00272c00010e7983 */ /* 0x000ea20000300800 */
[----:B-1----:R-:W-:Y:S01]  /*7a170*/  MOV R191, R7 ;  /* 0x0000000700bf7202 */ /* 0x002fe20000000f00 */
[----:B------:R-:W-:-:S02]  /*7a180*/  IMAD.MOV.U32 R190, RZ, RZ, R4 ;  /* 0x000000ffffbe7224 */ /* 0x000fc400078e0004 */
[----:B------:R-:W2:Y:S04]  /*7a190*/  LDL.LU R7, [R1+0x2734] ;  /* 0x0027340001077983 */ /* 0x000ea80000300800 */
[----:B------:R-:W2:Y:S04]  /*7a1a0*/  LDL.LU R4, [R1+0x2738] ;  /* 0x0027380001047983 */ /* 0x000ea80000300800 */
[----:B------:R-:W2:Y:S04]  /*7a1b0*/  LDL.LU R11, [R1+0x273c] ;  /* 0x00273c00010b7983 */ /* 0x000ea80000300800 */
[----:B------:R-:W2:Y:S04]  /*7a1c0*/  LDL.LU R10, [R1+0x2740] ;  /* 0x00274000010a7983 */ /* 0x000ea80000300800 */
[----:B------:R1:W-:Y:S01]  /*7a1d0*/  LDGSTS.E [R188+0x8300], desc[UR36][R190.64], P1 ;  /* 0x08300000bebc7fae */ /* 0x0003e200089a1024 */
[----:B----4-:R-:W-:-:S05]  /*7a1e0*/  IADD3 R18, P0, PT, R18, R2, RZ ;  /* 0x0000000212127210 */ /* 0x010fca0007f1e0ff */
[----:B------:R-:W-:Y:S01]  /*7a1f0*/  IMAD.X R19, R19, 0x1, R3, P0 ;  /* 0x0000000113137824 */ /* 0x000fe200000e0603 */
[----:B-1----:R-:W-:-:S03]  /*7a200*/  MOV R190, R18 ;  /* 0x0000001200be7202 */ /* 0x002fc60000000f00 */
[----:B------:R-:W-:Y:S01]  /*7a210*/  IMAD.MOV.U32 R191, RZ, RZ, R19 ;  /* 0x000000ffffbf7224 */ /* 0x000fe200078e0013 */
[----:B------:R-:W-:Y:S01]  /*7a220*/  STL [R1+0x2708], R18 ;  /* 0x0027081201007387 */ /* 0x000fe20000100800 */
[----:B---3--:R-:W-:-:S03]  /*7a230*/  IADD3 R6, P2, PT, R6, R2, RZ ;  /* 0x0000000206067210 */ /* 0x008fc60007f5e0ff */
[----:B------:R-:W-:Y:S02]  /*7a240*/  STL [R1+0x2704], R19 ;  /* 0x0027041301007387 */ /* 0x000fe40000100800 */
[----:B------:R-:W-:Y:S02]  /*7a250*/  IMAD.X R17, R17, 0x1, R3, P2 ;  /* 0x0000000111117824 */ /* 0x000fe400010e0603 */
[----:B------:R1:W-:Y:S04]  /*7a260*/  LDGSTS.E [R188+0x8380], desc[UR36][R190.64], P1 ;  /* 0x08380000bebc7fae */ /* 0x0003e800089a1024 */
[----:B------:R3:W-:Y:S04]  /*7a270*/  STL [R1+0x2710], R6 ;  /* 0x0027100601007387 */ /* 0x0007e80000100800 */
[----:B------:R-:W-:Y:S01]  /*7a280*/  STL [R1+0x270c], R17 ;  /* 0x00270c1101007387 */ /* 0x000fe20000100800 */
[----:B-1----:R-:W-:Y:S01]  /*7a290*/  IMAD.MOV.U32 R190, RZ, RZ, R6 ;  /* 0x000000ffffbe7224 */ /* 0x002fe200078e0006 */
[----:B------:R-:W-:-:S02]  /*7a2a0*/  MOV R191, R17 ;  /* 0x0000001100bf7202 */ /* 0x000fc40000000f00 */
[----:B---3--:R-:W3:Y:S04]  /*7a2b0*/  LDL.LU R6, [R1+0x2748] ;  /* 0x0027480001067983 */ /* 0x008ee80000300800 */
[----:B------:R1:W-:Y:S01]  /*7a2c0*/  LDGSTS.E [R188+0x8400], desc[UR36][R190.64], P1 ;  /* 0x08400000bebc7fae */ /* 0x0003e200089a1024 */
[----:B------:R-:W-:-:S05]  /*7a2d0*/  IADD3 R12, P0, PT, R12, R2, RZ ;  /* 0x000000020c0c7210 */ /* 0x000fca0007f1e0ff */
[----:B------:R4:W-:Y:S01]  /*7a2e0*/  STL [R1+0x2718], R12 ;  /* 0x0027180c01007387 */ /* 0x0009e20000100800 */
[----:B------:R-:W-:Y:S01]  /*7a2f0*/  IADD3 R5, P2, PT, R5, R2, RZ ;  /* 0x0000000205057210 */ /* 0x000fe20007f5e0ff */
[----:B------:R-:W-:Y:S01]  /*7a300*/  IMAD.X R16, R16, 0x1, R3, P0 ;  /* 0x0000000110107824 */ /* 0x000fe200000e0603 */
[----:B-1----:R-:W-:-:S04]  /*7a310*/  MOV R190, R12 ;  /* 0x0000000c00be7202 */ /* 0x002fc80000000f00 */
[----:B------:R-:W-:Y:S04]  /*7a320*/  STL [R1+0x2714], R16 ;  /* 0x0027141001007387 */ /* 0x000fe80000100800 */
[----:B------:R-:W-:Y:S04]  /*7a330*/  STL [R1+0x2720], R5 ;  /* 0x0027200501007387 */ /* 0x000fe80000100800 */
[----:B----4-:R-:W4:Y:S01]  /*7a340*/  LDL.LU R12, [R1+0x2744] ;  /* 0x00274400010c7983 */ /* 0x010f220000300800 */
        /* <DEDUP_REMOVED lines=8> */
[----:B------:R-:W4:Y:S04]  /*7a3d0*/  LDL.LU R8, [R1+0x28d0] ;  /* 0x0028d00001087983 */ /* 0x000f280000300800 */
[----:B------:R1:W-:Y:S04]  /*7a3e0*/  LDGSTS.E [R188+0x8500], desc[UR36][R190.64], P1 ;  /* 0x08500000bebc7fae */ /* 0x0003e800089a1024 */
[----:B------:R-:W4:Y:S04]  /*7a3f0*/  LDL.LU R5, [R1+0x28d8] ;  /* 0x0028d80001057983 */ /* 0x000f280000300800 */
[----:B------:R-:W-:Y:S01]  /*7a400*/  STL [R1+0x2728], R9 ;  /* 0x0027280901007387 */ /* 0x000fe20000100800 */
[----:B-1----:R-:W-:Y:S01]  /*7a410*/  MOV R190, R9 ;  /* 0x0000000900be7202 */ /* 0x002fe20000000f00 */
[----:B--2---:R-:W-:-:S04]  /*7a420*/  IMAD.X R15, R15, 0x1, R3, P0 ;  /* 0x000000010f0f7824 */ /* 0x004fc800000e0603 */
[----:B------:R-:W-:Y:S01]  /*7a430*/  IMAD.MOV.U32 R191, RZ, RZ, R15 ;  /* 0x000000ffffbf7224 */ /* 0x000fe200078e000f */
[----:B------:R1:W-:Y:S04]  /*7a440*/  STL [R1+0x2724], R15 ;  /* 0x0027240f01007387 */ /* 0x0003e80000100800 */
[----:B------:R-:W-:Y:S01]  /*7a450*/  STL [R1+0x2730], R13 ;  /* 0x0027300d01007387 */ /* 0x000fe20000100800 */
[----:B------:R-:W-:-:S03]  /*7a460*/  IMAD.X R14, R14, 0x1, R3, P2 ;  /* 0x000000010e0e7824 */ /* 0x000fc600010e0603 */
[----:B------:R2:W-:Y:S04]  /*7a470*/  LDGSTS.E [R188+0x8580], desc[UR36][R190.64], P1 ;  /* 0x08580000bebc7fae */ /* 0x0005e800089a1024 */
[----:B-1----:R-:W4:Y:S01]  /*7a480*/  LDL.LU R15, [R1+0x28cc] ;  /* 0x0028cc00010f7983 */ /* 0x002f220000300800 */
[----:B------:R-:W-:Y:S01]  /*7a490*/  IADD3 R4, P0, PT, R4, R2, RZ ;  /* 0x0000000204047210 */ /* 0x000fe20007f1e0ff */
        /* <DEDUP_REMOVED lines=9> */
[----:B------:R1:W-:Y:S02]  /*7a530*/  STL [R1+0x2734], R7 ;  /* 0x0027340701007387 */ /* 0x0003e40000100800 */
[----:B-1----:R-:W-:Y:S01]  /*7a540*/  MOV R190, R4 ;  /* 0x0000000400be7202 */ /* 0x002fe20000000f00 */
[----:B------:R-:W-:Y:S01]  /*7a550*/  IMAD.MOV.U32 R191, RZ, RZ, R7 ;  /* 0x000000ffffbf7224 */ /* 0x000fe200078e0007 */
[----:B------:R1:W-:Y:S04]  /*7a560*/  STL [R1+0x2740], R10 ;  /* 0x0027400a01007387 */ /* 0x0003e80000100800 */
[----:B------:R-:W2:Y:S04]  /*7a570*/  LDL.LU R7, [R1+0x28e0] ;  /* 0x0028e00001077983 */ /* 0x000ea80000300800 */
[----:B------:R1:W-:Y:S04]  /*7a580*/  STL [R1+0x273c], R11 ;  /* 0x00273c0b01007387 */ /* 0x0003e80000100800 */
[----:B------:R1:W-:Y:S04]  /*7a590*/  LDGSTS.E [R188+0x8680], desc[UR36][R190.64], P1 ;  /* 0x08680000bebc7fae */ /* 0x0003e800089a1024 */
[----:B------:R-:W2:Y:S01]  /*7a5a0*/  LDL.LU R4, [R1+0x28e8] ;  /* 0x0028e80001047983 */ /* 0x000ea20000300800 */
[----:B-1----:R-:W-:-:S03]  /*7a5b0*/  IMAD.MOV.U32 R190, RZ, RZ, R10 ;  /* 0x000000ffffbe7224 */ /* 0x002fc600078e000a */
[----:B------:R-:W2:Y:S01]  /*7a5c0*/  LDL.LU R10, [R1+0x28dc] ;  /* 0x0028dc00010a7983 */ /* 0x000ea20000300800 */
[----:B------:R-:W-:-:S03]  /*7a5d0*/  MOV R191, R11 ;  /* 0x0000000b00bf7202 */ /* 0x000fc60000000f00 */
[----:B------:R-:W2:Y:S01]  /*7a5e0*/  LDL.LU R11, [R1+0x28e4] ;  /* 0x0028e400010b7983 */ /* 0x000ea20000300800 */
[----:B---3--:R-:W-:-:S03]  /*7a5f0*/  IADD3 R6, P0, PT, R6, R2, RZ ;  /* 0x0000000206067210 */ /* 0x008fc60007f1e0ff */
[----:B------:R1:W-:Y:S04]  /*7a600*/  LDGSTS.E [R188+0x8700], desc[UR36][R190.64], P1 ;  /* 0x08700000bebc7fae */ /* 0x0003e800089a1024 */
[----:B------:R-:W-:Y:S01]  /*7a610*/  STL [R1+0x2748], R6 ;  /* 0x0027480601007387 */ /* 0x000fe20000100800 */
[----:B-1----:R-:W-:Y:S02]  /*7a620*/  IMAD.MOV.U32 R190, RZ, RZ, R6 ;  /* 0x000000ffffbe7224 */ /* 0x002fe400078e0006 */
[----:B----4-:R-:W-:-:S05]  /*7a630*/  IMAD.X R12, R12, 0x1, R3, P0 ;  /* 0x000000010c0c7824 */ /* 0x010fca00000e0603 */
[----:B------:R1:W-:Y:S01]  /*7a640*/  STL [R1+0x2744], R12 ;  /* 0x0027440c01007387 */ /* 0x0003e20000100800 */
[----:B------:R-:W-:-:S03]  /*7a650*/  MOV R191, R12 ;  /* 0x0000000c00bf7202 */ /* 0x000fc60000000f00 */
[----:B------:R-:W3:Y:S01]  /*7a660*/  LDL.LU R14, [R1+0x28ec] ;  /* 0x0028ec00010e7983 */ /* 0x000ee20000300800 */
[----:B------:R-:W-:-:S03]  /*7a670*/  UISETP.GT.AND UP1, UPT, UR16, 0x14, UPT ;  /* 0x000000141000788c */ /* 0x000fc6000bf24270 */
[----:B------:R4:W-:Y:S04]  /*7a680*/  LDGSTS.E [R188+0x8780], desc[UR36][R190.64], P1 ;  /* 0x08780000bebc7fae */ /* 0x0009e800089a1024 */
[----:B-1----:R-:W3:Y:S04]  /*7a690*/  LDL.LU R12, [R1+0x28f0] ;  /* 0x0028f000010c7983 */ /* 0x002ee80000300800 */
[----:B------:R-:W3:Y:S04]  /*7a6a0*/  LDL.LU R13, [R1+0x28f4] ;  /* 0x0028f400010d7983 */ /* 0x000ee80000300800 */
[----:B------:R-:W3:Y:S01]  /*7a6b0*/  LDL.LU R6, [R1+0x28f8] ;  /* 0x0028f80001067983 */ /* 0x000ee20000300800 */
[----:B------:R-:W-:Y:S01]  /*7a6c0*/  USEL UR10, URZ, 0x4, !UP1 ;  /* 0x00000004ff0a7887 */ /* 0x000fe2000c800000 */
[----:B------:R-:W-:-:S03]  /*7a6d0*/  IADD3 R8, P1, PT, R8, R2, RZ ;  /* 0x0000000208087210 */ /* 0x000fc60007f3e0ff */
[----:B------:R-:W-:Y:S01]  /*7a6e0*/  USEL UR10, UR10, URZ, !UP0 ;  /* 0x000000ff0a0a7287 */ /* 0x000fe2000c000000 */
[----:B------:R-:W-:Y:S01]  /*7a6f0*/  IADD3 R5, P2, PT, R5, R2, RZ ;  /* 0x0000000205057210 */ /* 0x000fe20007f5e0ff */
[----:B------:R1:W-:Y:S04]  /*7a700*/  STL [R1+0x28d0], R8 ;  /* 0x0028d00801007387 */ /* 0x0003e80000100800 */
[----:B------:R-:W-:Y:S02]  /*7a710*/  ISETP.NE.U32.AND P0, PT, RZ, UR10, PT ;  /* 0x0000000aff007c0c */ /* 0x000fe4000bf05070 */
[----:B----4-:R-:W-:Y:S01]  /*7a720*/  MOV R190, R8 ;  /* 0x0000000800be7202 */ /* 0x010fe20000000f00 */
[----:B------:R-:W-:-:S05]  /*7a730*/  IMAD.X R15, R15, 0x1, R3, P1 ;  /* 0x000000010f0f7824 */ /* 0x000fca00008e0603 */
[----:B------:R4:W-:Y:S01]  /*7a740*/  STL [R1+0x28cc], R15 ;  /* 0x0028cc0f01007387 */ /* 0x0009e20000100800 */
[----:B------:R-:W-:-:S03]  /*7a750*/  IMAD.MOV.U32 R191, RZ, RZ, R15 ;  /* 0x000000ffffbf7224 */ /* 0x000fc600078e000f */
[----:B------:R-:W-:Y:S04]  /*7a760*/  STL [R1+0x28d8], R5 ;  /* 0x0028d80501007387 */ /* 0x000fe80000100800 */
[----:B-1----:R-:W3:Y:S01]  /*7a770*/  LDL.LU R8, [R1+0x2900] ;  /* 0x0029000001087983 */ /* 0x002ee20000300800 */
[----:B--2---:R-:W-:-:S03]  /*7a780*/  IMAD.X R9, R9, 0x1, R3, P2 ;  /* 0x0000000109097824 */ /* 0x004fc600010e0603 */
[----:B------:R1:W-:Y:S04]  /*7a790*/  LDGSTS.E [R188+0xa000], desc[UR36][R190.64], P0 ;  /* 0x0a000000bebc7fae */ /* 0x0003e800081a1024 */
[----:B------:R2:W-:Y:S04]  /*7a7a0*/  STL [R1+0x28d4], R9 ;  /* 0x0028d40901007387 */ /* 0x0005e80000100800 */
[----:B------:R-:W3:Y:S04]  /*7a7b0*/  LDL.LU R16, [R1+0x2908] ;  /* 0x0029080001107983 */ /* 0x000ee80000300800 */
[----:B----4-:R-:W4:Y:S01]  /*7a7c0*/  LDL.LU R15, [R1+0x28fc] ;  /* 0x0028fc00010f7983 */ /* 0x010f220000300800 */
[----:B-1----:R-:W-:Y:S01]  /*7a7d0*/  IMAD.MOV.U32 R190, RZ, RZ, R5 ;  /* 0x000000ffffbe7224 */ /* 0x002fe200078e0005 */
[----:B------:R-:W-:-:S02]  /*7a7e0*/  MOV R191, R9 ;  /* 0x0000000900bf7202 */ /* 0x000fc40000000f00 */
[----:B------:R-:W4:Y:S04]  /*7a7f0*/  LDL.LU R17, [R1+0x2904] ;  /* 0x0029040001117983 */ /* 0x000f280000300800 */
[----:B--2---:R-:W2:Y:S01]  /*7a800*/  LDL.LU R9, [R1+0x2910] ;  /* 0x0029100001097983 */ /* 0x004ea20000300800 */
[----:B------:R-:W-:-:S03]  /*7a810*/  IADD3 R7, P1, PT, R7, R2, RZ ;  /* 0x0000000207077210 */ /* 0x000fc60007f3e0ff */
[----:B------:R-:W2:Y:S04]  /*7a820*/  LDL.LU R5, [R1+0x2918] ;  /* 0x0029180001057983 */ /* 0x000ea80000300800 */
        /* <DEDUP_REMOVED lines=9> */
[----:B-1----:R-:W2:Y:S04]  /*7a8c0*/  LDL.LU R10, [R1+0x290c] ;  /* 0x00290c00010a7983 */ /* 0x002ea80000300800 */
[----:B------:R1:W-:Y:S04]  /*7a8d0*/  STL [R1+0x28e4], R11 ;  /* 0x0028e40b01007387 */ /* 0x0003e80000100800 */
[----:B------:R-:W2:Y:S04]  /*7a8e0*/  LDL.LU R7, [R1+0x2914] ;  /* 0x0029140001077983 */ /* 0x000ea80000300800 */
[----:B------:R1:W-:Y:S02]  /*7a8f0*/  LDGSTS.E [R188+0xa100], desc[UR36][R190.64], P0 ;  /* 0x0a100000bebc7fae */ /* 0x0003e400081a1024 */
[----:B-1----:R-:W-:Y:S01]  /*7a900*/  IMAD.MOV.U32 R190, RZ, RZ, R4 ;  /* 0x000000ffffbe7224 */ /* 0x002fe200078e0004 */
[----:B------:R-:W-:-:S02]  /*7a910*/  MOV R191, R11 ;  /* 0x0000000b00bf7202 */ /* 0x000fc40000000f00 */
[----:B------:R-:W2:Y:S04]  /*7a920*/  LDL.LU R11, [R1+0x2920] ;  /* 0x00292000010b7983 */ /* 0x000ea80000300800 */
[----:B------:R-:W2:Y:S04]  /*7a930*/  LDL.LU R4, [R1+0x2928] ;  /* 0x0029280001047983 */ /* 0x000ea80000300800 */
[----:B------:R1:W-:Y:S01]  /*7a940*/  LDGSTS.E [R188+0xa180], desc[UR36][R190.64], P0 ;  /* 0x0a180000bebc7fae */ /* 0x0003e200081a1024 */
[----:B---3--:R-:W-:-:S05]  /*7a950*/  IADD3 R12, P1, PT, R12, R2, RZ ;  /* 0x000000020c0c7210 */ /* 0x008fca0007f3e0ff */
[----:B------:R-:W-:Y:S01]  /*7a960*/  IMAD.X R14, R14, 0x1, R3, P1 ;  /* 0x000000010e0e7824 */ /* 0x000fe200008e0603 */
[----:B------:R-:W-:Y:S01]  /*7a970*/  IADD3 R6, P2, PT, R6, R2, RZ ;  /* 0x0000000206067210 */ /* 0x000fe20007f5e0ff */
[----:B------:R3:W-:Y:S01]  /*7a980*/  STL [R1+0x28f0], R12 ;  /* 0x0028f00c01007387 */ /* 0x0007e20000100800 */
[----:B-1----:R-:W-:-:S03]  /*7a990*/  MOV R190, R12 ;  /* 0x0000000c00be7202 */ /* 0x002fc60000000f00 */
[----:B------:R1:W-:Y:S01]  /*7a9a0*/  STL [R1+0x28ec], R14 ;  /* 0x0028ec0e01007387 */ /* 0x0003e20000100800 */
[----:B------:R-:W-:-:S03]  /*7a9b0*/  IMAD.X R13, R13, 0x1, R3, P2 ;  /* 0x000000010d0d7824 */ /* 0x000fc600010e0603 */
[----:B------:R-:W-:Y:S04]  /*7a9c0*/  STL [R1+0x28f8], R6 ;  /* 0x0028f80601007387 */ /* 0x000fe80000100800 */
[----:B---3--:R-:W3:Y:S01]  /*7a9d0*/  LDL.LU R12, [R1+0x291c] ;  /* 0x00291c00010c7983 */ /* 0x008ee20000300800 */
[----:B------:R-:W-:-:S03]  /*7a9e0*/  IMAD.MOV.U32 R191, RZ, RZ, R14 ;  /* 0x000000ffffbf7224 */ /* 0x000fc600078e000e */
[----:B------:R1:W-:Y:S04]  /*7a9f0*/  STL [R1+0x28f4], R13 ;  /* 0x0028f40d01007387 */ /* 0x0003e80000100800 */
[----:B-1----:R-:W3:Y:S04]  /*7aa00*/  LDL.LU R14, [R1+0x2924] ;  /* 0x00292400010e7983 */ /* 0x002ee80000300800 */
[----:B------:R1:W-:Y:S02]  /*7aa10*/  LDGSTS.E [R188+0xa200], desc[UR36][R190.64], P0 ;  /* 0x0a200000bebc7fae */ /* 0x0003e400081a1024 */
[----:B-1----:R-:W-:Y:S01]  /*7aa20*/  IMAD.MOV.U32 R190, RZ, RZ, R6 ;  /* 0x000000ffffbe7224 */ /* 0x002fe200078e0006 */
[----:B------:R-:W-:-:S02]  /*7aa30*/  MOV R191, R13 ;  /* 0x0000000d00bf7202 */ /* 0x000fc40000000f00 */
[----:B------:R-:W3:Y:S04]  /*7aa40*/  LDL.LU R13, [R1+0x2930] ;  /* 0x00293000010d7983 */ /* 0x000ee80000300800 */
[----:B------:R1:W-:Y:S04]  /*7aa50*/  LDGSTS.E [R188+0xa280], desc[UR36][R190.64], P0 ;  /* 0x0a280000bebc7fae */ /* 0x0003e800081a1024 */
[----:B------:R-:W3:Y:S01]  /*7aa60*/  LDL.LU R6, [R1+0x2938] ;  /* 0x0029380001067983 */ /* 0x000ee20000300800 */
[----:B------:R-:W-:-:S04]  /*7aa70*/  IADD3 R8, P1, PT, R8, R2, RZ ;  /* 0x0000000208087210 */ /* 0x000fc80007f3e0ff */
[----:B-1----:R-:W-:Y:S01]  /*7aa80*/  MOV R190, R8 ;  /* 0x0000000800be7202 */ /* 0x002fe20000000f00 */
[----:B------:R-:W-:Y:S01]  /*7aa90*/  STL [R1+0x2900], R8 ;  /* 0x0029000801007387 */ /* 0x000fe20000100800 */
[----:B------:R-:W-:Y:S01]  /*7aaa0*/  IADD3 R16, P2, PT, R16, R2, RZ ;  /* 0x0000000210107210 */ /* 0x000fe20007f5e0ff */
[----:B----4-:R-:W-:-:S04]  /*7aab0*/  IMAD.X R15, R15, 0x1, R3, P1 ;  /* 0x000000010f0f7824 */ /* 0x010fc800008e0603 */
[----:B------:R-:W-:Y:S02]  /*7aac0*/  IMAD.MOV.U32 R191, RZ, RZ, R15 ;  /* 0x000000ffffbf7224 */ /* 0x000fe400078e000f */
[----:B------:R-:W-:Y:S01]  /*7aad0*/  IMAD.X R17, R17, 0x1, R3, P2 ;  /* 0x0000000111117824 */ /* 0x000fe200010e0603 */
[-C--:B--2---:R-:W-:Y:S01]  /*7aae0*/  IADD3 R9, P1, PT, R9, R2.reuse, RZ ;  /* 0x0000000209097210 */ /* 0x084fe20007f3e0ff */
        /* <DEDUP_REMOVED lines=12> */
[----:B------:R1:W-:Y:S02]  /*7abb0*/  STL [R1+0x290c], R10 ;  /* 0x00290c0a01007387 */ /* 0x0003e40000100800 */
[----:B-1----:R-:W-:Y:S01]  /*7abc0*/  MOV R190, R9 ;  /* 0x0000000900be7202 */ /* 0x002fe20000000f00 */
[----:B------:R-:W-:Y:S01]  /*7abd0*/  IMAD.X R7, R7, 0x1, R3, P2 ;  /* 0x0000000107077824 */ /* 0x000fe200010e0603 */
[----:B------:R1:W-:Y:S04]  /*7abe0*/  STL [R1+0x2918], R5 ;  /* 0x0029180501007387 */ /* 0x0003e80000100800 */
[----:B------:R-:W2:Y:S01]  /*7abf0*/  LDL.LU R9, [R1+0x2940] ;  /* 0x0029400001097983 */ /* 0x000ea20000300800 */
[----:B------:R-:W-:-:S03]  /*7ac00*/  IMAD.MOV.U32 R191, RZ, RZ, R10 ;  /* 0x000000ffffbf7224 */ /* 0x000fc600078e000a */
[----:B------:R1:W-:Y:S04]  /*7ac10*/  STL [R1+0x2914], R7 ;  /* 0x0029140701007387 */ /* 0x0003e80000100800 */
[----:B------:R-:W2:Y:S04]  /*7ac20*/  LDL.LU R10, [R1+0x293c] ;  /* 0x00293c00010a7983 */ /* 0x000ea80000300800 */
[----:B------:R1:W-:Y:S01]  /*7ac30*/  LDGSTS.E [R188+0xa400], desc[UR36][R190.64], P0 ;  /* 0x0a400000bebc7fae */ /* 0x0003e200081a1024 */
[-C--:B------:R-:W-:Y:S02]  /*7ac40*/  IADD3 R11, P1, PT, R11, R2.reuse, RZ ;  /* 0x000000020b0b7210 */ /* 0x080fe40007f3e0ff */
[----:B------:R-:W-:Y:S01]  /*7ac50*/  IADD3 R4, P2, PT, R4, R2, RZ ;  /* 0x0000000204047210 */ /* 0x000fe20007f5e0ff */
[----:B-1----:R-:W-:Y:S01]  /*7ac60*/  IMAD.MOV.U32 R190, RZ, RZ, R5 ;  /* 0x000000ffffbe7224 */ /* 0x002fe200078e0005 */
[----:B------:R-:W-:Y:S01]  /*7ac70*/  MOV R191, R7 ;  /* 0x0000000700bf7202 */ /* 0x000fe20000000f00 */
[----:B------:R-:W2:Y:S04]  /*7ac80*/  LDL.LU R5, [R1+0x2948] ;  /* 0x0029480001057983 */ /* 0x000ea80000300800 */
[----:B------:R-:W2:Y:S04]  /*7ac90*/  LDL.LU R7, [R1+0x2ad0] ;  /* 0x002ad00001077983 */ /* 0x000ea80000300800 */
[----:B------:R1:W-:Y:S04]  /*7aca0*/  STL [R1+0x2920], R11 ;  /* 0x0029200b01007387 */ /* 0x0003e80000100800 */
[----:B------:R1:W-:Y:S01]  /*7acb0*/  LDGSTS.E [R188+0xa480], desc[UR36][R190.64], P0 ;  /* 0x0a480000bebc7fae */ /* 0x0003e200081a1024 */
[----:B---3--:R-:W-:Y:S01]  /*7acc0*/  IMAD.X R12, R12, 0x1, R3, P1 ;  /* 0x000000010c0c7824 */ /* 0x008fe200008e0603 */
[----:B-1----:R-:W-:-:S04]  /*7acd0*/  MOV R190, R11 ;  /* 0x0000000b00be7202 */ /* 0x002fc80000000f00 */
[----:B------:R1:W-:Y:S01]  /*7ace0*/  STL [R1+0x291c], R12 ;  /* 0x00291c0c01007387 */ /* 0x0003e20000100800 */
[----:B------:R-:W-:-:S03]  /*7acf0*/  IMAD.X R14, R14, 0x1, R3, P2 ;  /* 0x000000010e0e7824 */ /* 0x000fc600010e0603 */
[----:B------:R-:W-:Y:S04]  /*7ad00*/  STL [R1+0x2928], R4 ;  /* 0x0029280401007387 */ /* 0x000fe80000100800 */
        /* <DEDUP_REMOVED lines=28> */
[----:B------:R-:W-:-:S03]  /*7aed0*/  IMAD.X R10, R10, 0x1, R3, P1 ;  /* 0x000000010a0a7824 */ /* 0x000fc600008e0603 */
[----:B------:R1:W-:Y:S04]  /*7aee0*/  LDGSTS.E [R188+0xa680], desc[UR36][R190.64], P0 ;  /* 0x0a680000bebc7fae */ /* 0x0003e800081a1024 */
[----:B------:R-:W-:Y:S04]  /*7aef0*/  STL [R1+0x2940], R9 ;  /* 0x0029400901007387 */ /* 0x000fe80000100800 */
[----:B------:R1:W-:Y:S02]  /*7af00*/  STL [R1+0x293c], R10 ;  /* 0x00293c0a01007387 */ /* 0x0003e40000100800 */
[----:B-1----:R-:W-:Y:S01]  /*7af10*/  MOV R191, R10 ;  /* 0x0000000a00bf7202 */ /* 0x002fe20000000f00 */
[----:B------:R-:W-:Y:S01]  /*7af20*/  IMAD.MOV.U32 R190, RZ, RZ, R9 ;  /* 0x000000ffffbe7224 */ /* 0x000fe200078e0009 */
[----:B------:R-:W2:Y:S04]  /*7af30*/  LDL.LU R10, [R1+0x2ae4] ;  /* 0x002ae400010a7983 */ /* 0x000ea80000300800 */
[----:B------:R-:W2:Y:S01]  /*7af40*/  LDL.LU R9, [R1+0x2aec] ;  /* 0x002aec0001097983 */ /* 0x000ea20000300800 */
[----:B------:R-:W-:-:S02]  /*7af50*/  IADD3 R5, P2, PT, R5, R2, RZ ;  /* 0x0000000205057210 */ /* 0x000fc40007f5e0ff */
[----:B------:R-:W-:Y:S01]  /*7af60*/  IADD3 R7, P3, PT, R7, R2, RZ ;  /* 0x0000000207077210 */ /* 0x000fe20007f7e0ff */
[----:B------:R1:W-:Y:S04]  /*7af70*/  LDGSTS.E [R188+0xa700], desc[UR36][R190.64], P0 ;  /* 0x0a700000bebc7fae */ /* 0x0003e800081a1024 */
[----:B------:R-:W-:Y:S01]  /*7af80*/  STL [R1+0x2948], R5 ;  /* 0x0029480501007387 */ /* 0x000fe20000100800 */
[----:B-1----:R-:W-:Y:S01]  /*7af90*/  MOV R190, R5 ;  /* 0x0000000500be7202 */ /* 0x002fe20000000f00 */
[----:B---3--:R-:W-:-:S04]  /*7afa0*/  IMAD.X R11, R11, 0x1, R3, P2 ;  /* 0x000000010b0b7824 */ /* 0x008fc800010e0603 */
[----:B------:R-:W-:Y:S01]  /*7afb0*/  IMAD.MOV.U32 R191, RZ, RZ, R11 ;  /* 0x000000ffffbf7224 */ /* 0x000fe200078e000b */
[----:B------:R1:W-:Y:S01]  /*7afc0*/  STL [R1+0x2944], R11 ;  /* 0x0029440b01007387 */ /* 0x0003e20000100800 */
[----:B------:R-:W-:-:S03]  /*7afd0*/  IMAD.X R12, R12, 0x1, R3, P3 ;  /* 0x000000010c0c7824 */ /* 0x000fc600018e0603 */
[----:B------:R-:W-:Y:S04]  /*7afe0*/  STL [R1+0x2ad0], R7 ;  /* 0x002ad00701007387 */ /* 0x000fe80000100800 */
[----:B------:R3:W-:Y:S04]  /*7aff0*/  LDGSTS.E [R188+0xa780], desc[UR36][R190.64], P0 ;  /* 0x0a780000bebc7fae */ /* 0x0007e800081a1024 */
[----:B-1----:R-:W2:Y:S04]  /*7b000*/  LDL.LU R11, [R1+0x2af8] ;  /* 0x002af800010b7983 */ /* 0x002ea80000300800 */
[----:B------:R1:W-:Y:S04]  /*7b010*/  STL [R1+0x2acc], R12 ;  /* 0x002acc0c01007387 */ /* 0x0003e80000100800 */
[----:B------:R-:W2:Y:S01]  /*7b020*/  LDL.LU R5, [R1+0x2b00] ;  /* 0x002b000001057983 */ /* 0x000ea20000300800 */
[----:B---3--:R-:W-:-:S03]  /*7b030*/  MOV R191, R12 ;  /* 0x0000000c00bf7202 */ /* 0x008fc60000000f00 */
[----:B-1----:R-:W3:Y:S01]  /*7b040*/  LDL.LU R12, [R1+0x2af4] ;  /* 0x002af400010c7983 */ /* 0x002ee20000300800 */
[----:B------:R-:W-:-:S03]  /*7b050*/  IMAD.MOV.U32 R190, RZ, RZ, R7 ;  /* 0x000000ffffbe7224 */ /* 0x000fc600078e0007 */
        /* <DEDUP_REMOVED lines=33> */
[----:B------:R-:W2:Y:S04]  /*7b270*/  LDL.LU R10, [R1+0x2b18] ;  /* 0x002b1800010a7983 */ /* 0x000ea80000300800 */
[----:B------:R1:W-:Y:S04]  /*7b280*/  STL [R1+0x2aec], R9 ;  /* 0x002aec0901007387 */ /* 0x0003e80000100800 */
[----:B------:R-:W2:Y:S04]  /*7b290*/  LDL.LU R6, [R1+0x2b20] ;  /* 0x002b200001067983 */ /* 0x000ea80000300800 */
[----:B------:R-:W2:Y:S04]  /*7b2a0*/  LDL.LU R16, [R1+0x2b14] ;  /* 0x002b140001107983 */ /* 0x000ea80000300800 */
[----:B------:R1:W-:Y:S02]  /*7b2b0*/  LDGSTS.E [R188+0xc180], desc[UR36][R190.64], P1 ;  /* 0x0c180000bebc7fae */ /* 0x0003e400089a1024 */
[----:B-1----:R-:W-:Y:S01]  /*7b2c0*/  IMAD.MOV.U32 R190, RZ, RZ, R8 ;  /* 0x000000ffffbe7224 */ /* 0x002fe200078e0008 */
[----:B------:R-:W-:Y:S01]  /*7b2d0*/  IADD3 R11, P0, PT, R11, R2, RZ ;  /* 0x000000020b0b7210 */ /* 0x000fe20007f1e0ff */
[----:B------:R-:W2:Y:S01]  /*7b2e0*/  LDL.LU R8, [R1+0x2b1c] ;  /* 0x002b1c0001087983 */ /* 0x000ea20000300800 */
[----:B------:R-:W-:-:S03]  /*7b2f0*/  MOV R191, R9 ;  /* 0x0000000900bf7202 */ /* 0x000fc60000000f00 */
[----:B------:R-:W2:Y:S01]  /*7b300*/  LDL.LU R9, [R1+0x2b28] ;  /* 0x002b280001097983 */ /* 0x000ea20000300800 */
[----:B------:R-:W-:-:S03]  /*7b310*/  IADD3 R5, P2, PT, R5, R2, RZ ;  /* 0x0000000205057210 */ /* 0x000fc60007f5e0ff */
[----:B------:R-:W2:Y:S01]  /*7b320*/  LDL.LU R13, [R1+0x2b30] ;  /* 0x002b3000010d7983 */ /* 0x000ea20000300800 */
[----:B---3--:R-:W-:-:S03]  /*7b330*/  IMAD.X R12, R12, 0x1, R3, P0 ;  /* 0x000000010c0c7824 */ /* 0x008fc600000e0603 */
[----:B------:R1:W-:Y:S04]  /*7b340*/  STL [R1+0x2af8], R11 ;  /* 0x002af80b01007387 */ /* 0x0003e80000100800 */
[----:B------:R-:W-:Y:S01]  /*7b350*/  STL [R1+0x2af4], R12 ;  /* 0x002af40c01007387 */ /* 0x000fe20000100800 */
[----:B------:R-:W-:-:S03]  /*7b360*/  IMAD.X R7, R7, 0x1, R3, P2 ;  /* 0x0000000107077824 */ /* 0x000fc600010e0603 */
[----:B------:R3:W-:Y:S04]  /*7b370*/  STL [R1+0x2b00], R5 ;  /* 0x002b000501007387 */ /* 0x0007e80000100800 */
[----:B------:R-:W2:Y:S04]  /*7b380*/  LDL.LU R14, [R1+0x2b24] ;  /* 0x002b2400010e7983 */ /* 0x000ea80000300800 */
[----:B------:R1:W-:Y:S04]  /*7b390*/  STL [R1+0x2afc], R7 ;  /* 0x002afc0701007387 */ /* 0x0003e80000100800 */
[----:B------:R-:W2:Y:S04]  /*7b3a0*/  LDL.LU R15, [R1+0x2b2c] ;  /* 0x002b2c00010f7983 */ /* 0x000ea80000300800 */
[----:B------:R1:W-:Y:S02]  /*7b3b0*/  LDGSTS.E [R188+0xc200], desc[UR36][R190.64], P1 ;  /* 0x0c200000bebc7fae */ /* 0x0003e400089a1024 */
[----:B-1----:R-:W-:Y:S01]  /*7b3c0*/  MOV R190, R11 ;  /* 0x0000000b00be7202 */ /* 0x002fe20000000f00 */
[----:B------:R-:W-:Y:S01]  /*7b3d0*/  IMAD.MOV.U32 R191, RZ, RZ, R12 ;  /* 0x000000ffffbf7224 */ /* 0x000fe200078e000c */
[----:B------:R-:W2:Y:S04]  /*7b3e0*/  LDL.LU R11, [R1+0x2b34] ;  /* 0x002b3400010b7983 */ /* 0x000ea80000300800 */
[----:B------:R1:W-:Y:S02]  /*7b3f0*/  LDGSTS.E [R188+0xc280], desc[UR36][R190.64], P1 ;  /* 0x0c280000bebc7fae */ /* 0x0003e400089a1024 */
[----:B-1----:R-:W-:-:S02]  /*7b400*/  IMAD.MOV.U32 R190, RZ, RZ, R5 ;  /* 0x000000ffffbe7224 */ /* 0x002fc400078e0005 */
[----:B---3--:R-:W3:Y:S01]  /*7b410*/  LDL.LU R5, [R1+0x2b38] ;  /* 0x002b380001057983 */ /* 0x008ee20000300800 */
[----:B------:R-:W-:-:S03]  /*7b420*/  MOV R191, R7 ;  /* 0x0000000700bf7202 */ /* 0x000fc60000000f00 */
        /* <DEDUP_REMOVED lines=26> */
[----:B------:R-:W-:-:S05]  /*7b5d0*/  IMAD.MOV.U32 R191, RZ, RZ, R16 ;  /* 0x000000ffffbf7224 */ /* 0x000fca00078e0010 */
[----:B------:R1:W-:Y:S01]  /*7b5e0*/  LDGSTS.E [R188+0xc480], desc[UR36][R190.64], P1 ;  /* 0x0c480000bebc7fae */ /* 0x0003e200089a1024 */
[----:B------:R-:W-:Y:S01]  /*7b5f0*/  IMAD.X R8, R8, 0x1, R3, P2 ;  /* 0x0000000108087824 */ /* 0x000fe200010e0603 */
[----:B------:R-:W-:-:S04]  /*7b600*/  IADD3 R9, P0, PT, R9, R2, RZ ;  /* 0x0000000209097210 */ /* 0x000fc80007f1e0ff */
[----:B------:R1:W-:Y:S02]  /*7b610*/  STL [R1+0x2b1c], R8 ;  /* 0x002b1c0801007387 */ /* 0x0003e40000100800 */
[----:B-1----:R-:W-:Y:S01]  /*7b620*/  IMAD.MOV.U32 R190, RZ, RZ, R6 ;  /* 0x000000ffffbe7224 */ /* 0x002fe200078e0006 */
[----:B------:R-:W-:Y:S02]  /*7b630*/  MOV R191, R8 ;  /* 0x0000000800bf7202 */ /* 0x000fe40000000f00 */
[----:B------:R-:W-:-:S03]  /*7b640*/  IADD3 R13, P2, PT, R13, R2, RZ ;  /* 0x000000020d0d7210 */ /* 0x000fc60007f5e0ff */
[----:B------:R1:W-:Y:S04]  /*7b650*/  LDGSTS.E [R188+0xc500], desc[UR36][R190.64], P1 ;  /* 0x0c500000bebc7fae */ /* 0x0003e800089a1024 */
[----:B------:R-:W4:Y:S04]  /*7b660*/  LDL.LU R8, [R1+0x2cd0] ;  /* 0x002cd00001087983 */ /* 0x000f280000300800 */
[----:B------:R-:W4:Y:S01]  /*7b670*/  LDL.LU R6, [R1+0x2cd8] ;  /* 0x002cd80001067983 */ /* 0x000f220000300800 */
[----:B------:R-:W-:-:S03]  /*7b680*/  IMAD.X R14, R14, 0x1, R3, P0 ;  /* 0x000000010e0e7824 */ /* 0x000fc600000e0603 */
[----:B------:R-:W-:Y:S01]  /*7b690*/  STL [R1+0x2b28], R9 ;  /* 0x002b280901007387 */ /* 0x000fe20000100800 */
[----:B-1----:R-:W-:-:S03]  /*7b6a0*/  IMAD.MOV.U32 R191, RZ, RZ, R14 ;  /* 0x000000ffffbf7224 */ /* 0x002fc600078e000e */
[----:B------:R1:W-:Y:S01]  /*7b6b0*/  STL [R1+0x2b24], R14 ;  /* 0x002b240e01007387 */ /* 0x0003e20000100800 */
[----:B------:R-:W-:-:S03]  /*7b6c0*/  IMAD.X R15, R15, 0x1, R3, P2 ;  /* 0x000000010f0f7824 */ /* 0x000fc600010e0603 */
[----:B------:R-:W-:Y:S01]  /*7b6d0*/  STL [R1+0x2b30], R13 ;  /* 0x002b300d01007387 */ /* 0x000fe20000100800 */
[----:B------:R-:W-:-:S03]  /*7b6e0*/  MOV R190, R9 ;  /* 0x0000000900be7202 */ /* 0x000fc60000000f00 */
[----:B-1----:R-:W4:Y:S04]  /*7b6f0*/  LDL.LU R14, [R1+0x2ccc] ;  /* 0x002ccc00010e7983 */ /* 0x002f280000300800 */
[----:B------:R-:W-:Y:S04]  /*7b700*/  STL [R1+0x2b2c], R15 ;  /* 0x002b2c0f01007387 */ /* 0x000fe80000100800 */
[----:B------:R-:W4:Y:S04]  /*7b710*/  LDL.LU R9, [R1+0x2cd4] ;  /* 0x002cd40001097983 */ /* 0x000f280000300800 */
[----:B------:R1:W-:Y:S02]  /*7b720*/  LDGSTS.E [R188+0xc580], desc[UR36][R190.64], P1 ;  /* 0x0c580000bebc7fae */ /* 0x0003e400089a1024 */
[----:B-1----:R-:W-:Y:S01]  /*7b730*/  IMAD.MOV.U32 R190, RZ, RZ, R13 ;  /* 0x000000ffffbe7224 */ /* 0x002fe200078e000d */
[----:B------:R-:W-:-:S02]  /*7b740*/  MOV R191, R15 ;  /* 0x0000000f00bf7202 */ /* 0x000fc40000000f00 */
[----:B---3--:R-:W-:-:S03]  /*7b750*/  IADD3 R5, P0, PT, R5, R2, RZ ;  /* 0x0000000205057210 */ /* 0x008fc60007f1e0ff */
[----:B------:R1:W-:Y:S02]  /*7b760*/  LDGSTS.E [R188+0xc600], desc[UR36][R190.64], P1 ;  /* 0x0c600000bebc7fae */ /* 0x0003e400089a1024 */
[--C-:B------:R-:W-:Y:S01]  /*7b770*/  IMAD.X R11, R11, 0x1, R3.reuse, P0 ;  /* 0x000000010b0b7824 */ /* 0x100fe200000e0603 */
[----:B------:R-:W-:Y:S01]  /*7b780*/  IADD3 R7, P2, PT, R7, R2, RZ ;  /* 0x0000000207077210 */ /* 0x000fe20007f5e0ff */
[----:B------:R-:W-:Y:S04]  /*7b790*/  STL [R1+0x2b38], R5 ;  /* 0x002b380501007387 */ /* 0x000fe80000100800 */
[----:B------:R-:W-:Y:S01]  /*7b7a0*/  IMAD.X R12, R12, 0x1, R3, P2 ;  /* 0x000000010c0c7824 */ /* 0x000fe200010e0603 */
[----:B------:R3:W-:Y:S01]  /*7b7b0*/  STL [R1+0x2b34], R11 ;  /* 0x002b340b01007387 */ /* 0x0007e20000100800 */
[----:B-1----:R-:W-:Y:S01]  /*7b7c0*/  MOV R190, R5 ;  /* 0x0000000500be7202 */ /* 0x002fe20000000f00 */
[----:B------:R-:W-:-:S02]  /*7b7d0*/  IMAD.MOV.U32 R191, RZ, RZ, R11 ;  /* 0x000000ffffbf7224 */ /* 0x000fc400078e000b */
[----:B------:R-:W-:Y:S04]  /*7b7e0*/  STL [R1+0x2b40], R7 ;  /* 0x002b400701007387 */ /* 0x000fe80000100800 */
[----:B------:R1:W-:Y:S04]  /*7b7f0*/  LDGSTS.E [R188+0xc680], desc[UR36][R190.64], P1 ;  /* 0x0c680000bebc7fae */ /* 0x0003e800089a1024 */
[----:B---3--:R-:W3:Y:S04]  /*7b800*/  LDL.LU R11, [R1+0x2ce0] ;  /* 0x002ce000010b7983 */ /* 0x008ee80000300800 */
[----:B------:R1:W-:Y:S04]  /*7b810*/  STL [R1+0x2b3c], R12 ;  /* 0x002b3c0c01007387 */ /* 0x0003e80000100800 */
[----:B------:R-:W3:Y:S01]  /*7b820*/  LDL.LU R5, [R1+0x2ce8] ;  /* 0x002ce80001057983 */ /* 0x000ee20000300800 */
[----:B-1----:R-:W-:-:S03]  /*7b830*/  MOV R191, R12 ;  /* 0x0000000c00bf7202 */ /* 0x002fc60000000f00 */
[----:B------:R-:W3:Y:S01]  /*7b840*/  LDL.LU R12, [R1+0x2cdc] ;  /* 0x002cdc00010c7983 */ /* 0x000ee20000300800 */
[----:B------:R-:W-:-:S03]  /*7b850*/  IMAD.MOV.U32 R190, RZ, RZ, R7 ;  /* 0x000000ffffbe7224 */ /* 0x000fc600078e0007 */
[----:B------:R-:W3:Y:S04]  /*7b860*/  LDL.LU R7, [R1+0x2ce4] ;  /* 0x002ce40001077983 */ /* 0x000ee80000300800 */
[----:B------:R1:W-:Y:S01]  /*7b870*/  LDGSTS.E [R188+0xc700], desc[UR36][R190.64], P1 ;  /* 0x0c700000bebc7fae */ /* 0x0003e200089a1024 */
[----:B--2---:R-:W-:-:S05]  /*7b880*/  IADD3 R4, P0, PT, R4, R2, RZ ;  /* 0x0000000204047210 */ /* 0x004fca0007f1e0ff */
[----:B------:R-:W-:Y:S01]  /*7b890*/  STL [R1+0x2b48], R4 ;  /* 0x002b480401007387 */ /* 0x000fe20000100800 */
[----:B-1----:R-:W-:Y:S02]  /*7b8a0*/  IMAD.MOV.U32 R190, RZ, RZ, R4 ;  /* 0x000000ffffbe7224 */ /* 0x002fe400078e0004 */
[----:B----4-:R-:W-:-:S05]  /*7b8b0*/  IMAD.X R10, R10, 0x1, R3, P0 ;  /* 0x000000010a0a7824 */ /* 0x010fca00000e0603 */
[----:B------:R1:W-:Y:S04]  /*7b8c0*/  STL [R1+0x2b44], R10 ;  /* 0x002b440a01007387 */ /* 0x0003e80000100800 */
[----:B------:R-:W2:Y:S04]  /*7b8d0*/  LDL.LU R15, [R1+0x2cec] ;  /* 0x002cec00010f7983 */ /* 0x000ea80000300800 */
[----:B------:R-:W4:Y:S01]  /*7b8e0*/  LDL.LU R13, [R1+0x2cf0] ;  /* 0x002cf000010d7983 */ /* 0x000f220000300800 */
[----:B------:R-:W-:-:S03]  /*7b8f0*/  MOV R191, R10 ;  /* 0x0000000a00bf7202 */ /* 0x000fc60000000f00 */
[----:B-1----:R-:W2:Y:S04]  /*7b900*/  LDL.LU R10, [R1+0x2cf4] ;  /* 0x002cf400010a7983 */ /* 0x002ea80000300800 */
[----:B------:R-:W2:Y:S04]  /*7b910*/  LDL.LU R4, [R1+0x2cf8] ;  /* 0x002cf80001047983 */ /* 0x000ea80000300800 */
[----:B------:R1:W-:Y:S01]  /*7b920*/  LDGSTS.E [R188+0xc780], desc[UR36][R190.64], P1 ;  /* 0x0c780000bebc7fae */ /* 0x0003e200089a1024 */
[-C--:B------:R-:W-:Y:S01]  /*7b930*/  IADD3 R8, P1, PT, R8, R2.reuse, RZ ;  /* 0x0000000208087210 */ /* 0x080fe20007f3e0ff */
[----:B------:R-:W-:Y:S01]  /*7b940*/  UISETP.GT.AND UP1, UPT, UR16, 0x1c, UPT ;  /* 0x0000001c1000788c */ /* 0x000fe2000bf24270 */
[----:B------:R-:W-:-:S03]  /*7b950*/  IADD3 R6, P2, PT, R6, R2, RZ ;  /* 0x0000000206067210 */ /* 0x000fc60007f5e0ff */
[----:B------:R1:W-:Y:S01]  /*7b960*/  STL [R1+0x2cd0], R8 ;  /* 0x002cd00801007387 */ /* 0x0003e20000100800 */
[----:B------:R-:W-:Y:S01]  /*7b970*/  USEL UR10, URZ, 0x4, !UP1 ;  /* 0x00000004ff0a7887 */ /* 0x000fe2000c800000 */
[----:B-1----:R-:W-:-:S03]  /*7b980*/  MOV R190, R8 ;  /* 0x0000000800be7202 */ /* 0x002fc60000000f00 */
[----:B------:R-:W-:Y:S01]  /*7b990*/  USEL UR10, UR10, URZ, !UP0 ;  /* 0x000000ff0a0a7287 */ /* 0x000fe2000c000000 */
[----:B------:R-:W-:-:S05]  /*7b9a0*/  IMAD.X R14, R14, 0x1, R3, P1 ;  /* 0x000000010e0e7824 */ /* 0x000fca00008e0603 */
[----:B------:R1:W-:Y:S01]  /*7b9b0*/  STL [R1+0x2ccc], R14 ;  /* 0x002ccc0e01007387 */ /* 0x0003e20000100800 */
[----:B------:R-:W-:-:S03]  /*7b9c0*/  IMAD.X R9, R9, 0x1, R3, P2 ;  /* 0x0000000109097824 */ /* 0x000fc600010e0603 */
[----:B------:R-:W-:Y:S04]  /*7b9d0*/  STL [R1+0x2cd8], R6 ;  /* 0x002cd80601007387 */ /* 0x000fe80000100800 */
[----:B------:R-:W2:Y:S01]  /*7b9e0*/  LDL.LU R8, [R1+0x2d00] ;  /* 0x002d000001087983 */ /* 0x000ea20000300800 */
[----:B------:R-:W-:-:S03]  /*7b9f0*/  IMAD.MOV.U32 R191, RZ, RZ, R14 ;  /* 0x000000ffffbf7224 */ /* 0x000fc600078e000e */
[----:B------:R1:W-:Y:S04]  /*7ba00*/  STL [R1+0x2cd4], R9 ;  /* 0x002cd40901007387 */ /* 0x0003e80000100800 */
[----:B------:R-:W2:Y:S01]  /*7ba10*/  LDL.LU R16, [R1+0x2d08] ;  /* 0x002d080001107983 */ /* 0x000ea20000300800 */
[----:B------:R-:W-:-:S03]  /*7ba20*/  ISETP.NE.U32.AND P0, PT, RZ, UR10, PT ;  /* 0x0000000aff007c0c */ /* 0x000fc6000bf05070 */
[----:B-1----:R-:W2:Y:S04]  /*7ba30*/  LDL.LU R14, [R1+0x2cfc] ;  /* 0x002cfc00010e7983 */ /* 0x002ea80000300800 */
[----:B------:R-:W2:Y:S06]  /*7ba40*/  LDL.LU R17, [R1+0x2d04] ;  /* 0x002d040001117983 */ /* 0x000eac0000300800 */
[----:B------:R1:W-:Y:S02]  /*7ba50*/  LDGSTS.E [R188+0xe000], desc[UR36][R190.64], P0 ;  /* 0x0e000000bebc7fae */ /* 0x0003e400081a1024 */
[----:B-1----:R-:W-:Y:S01]  /*7ba60*/  IMAD.MOV.U32 R190, RZ, RZ, R6 ;  /* 0x000000ffffbe7224 */ /* 0x002fe200078e0006 */
[----:B------:R-:W-:-:S02]  /*7ba70*/  MOV R191, R9 ;  /* 0x0000000900bf7202 */ /* 0x000fc40000000f00 */
[----:B------:R-:W2:Y:S04]  /*7ba80*/  LDL.LU R9, [R1+0x2d10] ;  /* 0x002d100001097983 */ /* 0x000ea80000300800 */
[----:B------:R-:W2:Y:S01]  /*7ba90*/  LDL.LU R6, [R1+0x2d18] ;  /* 0x002d180001067983 */ /* 0x000ea20000300800 */
[----:B---3--:R-:W-:-:S03]  /*7baa0*/  IADD3 R11, P1, PT, R11, R2, RZ ;  /* 0x000000020b0b7210 */ /* 0x008fc60007f3e0ff */
[----:B------:R1:W-:Y:S01]  /*7bab0*/  LDGSTS.E [R188+0xe080], desc[UR36][R190.64], P0 ;  /* 0x0e080000bebc7fae */ /* 0x0003e200081a1024 */
[----:B------:R-:W-:-:S03]  /*7bac0*/  IADD3 R5, P2, PT, R5, R2, RZ ;  /* 0x0000000205057210 */ /* 0x000fc60007f5e0ff */
[----:B------:R-:W-:Y:S01]  /*7bad0*/  STL [R1+0x2ce0], R11 ;  /* 0x002ce00b01007387 */ /* 0x000fe20000100800 */
        /* <DEDUP_REMOVED lines=15> */
[----:B----4-:R-:W-:-:S05]  /*7bbd0*/  IADD3 R13, P1, PT, R13, R2, RZ ;  /* 0x000000020d0d7210 */ /* 0x010fca0007f3e0ff */
[----:B--2---:R-:W-:Y:S01]  /*7bbe0*/  IMAD.X R15, R15, 0x1, R3, P1 ;  /* 0x000000010f0f7824 */ /* 0x004fe200008e0603 */
[----:B------:R-:W-:Y:S01]  /*7bbf0*/  IADD3 R4, P2, PT, R4, R2, RZ ;  /* 0x0000000204047210 */ /* 0x000fe20007f5e0ff */
[----:B------:R-:W-:Y:S02]  /*7bc00*/  STL [R1+0x2cf0], R13 ;  /* 0x002cf00d01007387 */ /* 0x000fe40000100800 */
[----:B-1----:R-:W-:Y:S02]  /*7bc10*/  IMAD.MOV.U32 R191, RZ, RZ, R15 ;  /* 0x000000ffffbf7224 */ /* 0x002fe400078e000f */
[----:B------:R1:W-:Y:S01]  /*7bc20*/  STL [R1+0x2cec], R15 ;  /* 0x002cec0f01007387 */ /* 0x0003e20000100800 */
[----:B------:R-:W-:-:S03]  /*7bc30*/  IMAD.X R10, R10, 0x1, R3, P2 ;  /* 0x000000010a0a7824 */ /* 0x000fc600010e0603 */
[----:B------:R-:W-:Y:S01]  /*7bc40*/  STL [R1+0x2cf8], R4 ;  /* 0x002cf80401007387 */ /* 0x000fe20000100800 */
[----:B------:R-:W-:-:S03]  /*7bc50*/  MOV R190, R13 ;  /* 0x0000000d00be7202 */ /* 0x000fc60000000f00 */
[----:B-1----:R-:W2:Y:S04]  /*7bc60*/  LDL.LU R15, [R1+0x2d1c] ;  /* 0x002d1c00010f7983 */ /* 0x002ea80000300800 */
[----:B------:R1:W-:Y:S04]  /*7bc70*/  STL [R1+0x2cf4], R10 ;  /* 0x002cf40a01007387 */ /* 0x0003e80000100800 */
[----:B------:R-:W4:Y:S04]  /*7bc80*/  LDL.LU R13, [R1+0x2d24] ;  /* 0x002d2400010d7983 */ /* 0x000f280000300800 */
[----:B------:R1:W-:Y:S01]  /*7bc90*/  LDGSTS.E [R188+0xe200], desc[UR36][R190.64], P0 ;  /* 0x0e200000bebc7fae */ /* 0x0003e200081a1024 */
[----:B------:R-:W-:Y:S01]  /*7bca0*/  IADD3 R8, P1, PT, R8, R2, RZ ;  /* 0x0000000208087210 */ /* 0x000fe20007f3e0ff */
[----:B-1----:R-:W-:Y:S01]  /*7bcb0*/  IMAD.MOV.U32 R190, RZ, RZ, R4 ;  /* 0x000000ffffbe7224 */ /* 0x002fe200078e0004 */
[----:B------:R-:W-:-:S02]  /*7bcc0*/  MOV R191, R10 ;  /* 0x0000000a00bf7202 */ /* 0x000fc40000000f00 */
[----:B------:R-:W4:Y:S01]  /*7bcd0*/  LDL.LU R10, [R1+0x2d30] ;  /* 0x002d3000010a7983 */ /* 0x000f220000300800 */
[----:B------:R-:W-:-:S03]  /*7bce0*/  IADD3 R16, P2, PT, R16, R2, RZ ;  /* 0x0000000210107210 */ /* 0x000fc60007f5e0ff */
[----:B------:R-:W4:Y:S01]  /*7bcf0*/  LDL.LU R4, [R1+0x2d38] ;  /* 0x002d380001047983 */ /* 0x000f220000300800 */
[----:B------:R-:W-:-:S03]  /*7bd00*/  IMAD.X R14, R14, 0x1, R3, P1 ;  /* 0x000000010e0e7824 */ /* 0x000fc600008e0603 */
[----:B------:R-:W-:Y:S04]  /*7bd10*/  STL [R1+0x2d00], R8 ;  /* 0x002d000801007387 */ /* 0x000fe80000100800 */
[----:B------:R1:W-:Y:S01]  /*7bd20*/  LDGSTS.E [R188+0xe280], desc[UR36][R190.64], P0 ;  /* 0x0e280000bebc7fae */ /* 0x0003e200081a1024 */
[----:B------:R-:W-:-:S03]  /*7bd30*/  IMAD.X R17, R17, 0x1, R3, P2 ;  /* 0x0000000111117824 */ /* 0x000fc600010e0603 */
[----:B------:R1:W-:Y:S04]  /*7bd40*/  STL [R1+0x2cfc], R14 ;  /* 0x002cfc0e01007387 */ /* 0x0003e80000100800 */
[----:B------:R-:W-:Y:S01]  /*7bd50*/  STL [R1+0x2d08], R16 ;  /* 0x002d081001007387 */ /* 0x000fe20000100800 */
[----:B-1----:R-:W-:-:S03]  /*7bd60*/  IMAD.MOV.U32 R191, RZ, RZ, R14 ;  /* 0x000000ffffbf7224 */ /* 0x002fc600078e000e */
[----:B------:R-:W4:Y:S01]  /*7bd70*/  LDL.LU R14, [R1+0x2d2c] ;  /* 0x002d2c00010e7983 */ /* 0x000f220000300800 */
[----:B------:R-:W-:-:S03]  /*7bd80*/  MOV R190, R8 ;  /* 0x0000000800be7202 */ /* 0x000fc60000000f00 */
[----:B------:R-:W-:Y:S04]  /*7bd90*/  STL [R1+0x2d04], R17 ;  /* 0x002d041101007387 */ /* 0x000fe80000100800 */
[----:B------:R-:W4:Y:S01]  /*7bda0*/  LDL.LU R8, [R1+0x2d34] ;  /* 0x002d340001087983 */ /* 0x000f220000300800 */
[----:B------:R-:W-:-:S03]  /*7bdb0*/  IADD3 R9, P1, PT, R9, R2, RZ ;  /* 0x0000000209097210 */ /* 0x000fc60007f3e0ff */
[----:B------:R1:W-:Y:S01]  /*7bdc0*/  LDGSTS.E [R188+0xe300], desc[UR36][R190.64], P0 ;  /* 0x0e300000bebc7fae */ /* 0x0003e200081a1024 */
[----:B------:R-:W-:-:S03]  /*7bdd0*/  IADD3 R6, P2, PT, R6, R2, RZ ;  /* 0x0000000206067210 */ /* 0x000fc60007f5e0ff */
[----:B------:R3:W-:Y:S01]  /*7bde0*/  STL [R1+0x2d10], R9 ;  /* 0x002d100901007387 */ /* 0x0007e20000100800 */
[----:B-1----:R-:W-:Y:S01]  /*7bdf0*/  IMAD.MOV.U32 R190, RZ, RZ, R16 ;  /* 0x000000ffffbe7224 */ /* 0x002fe200078e0010 */
[----:B------:R-:W-:-:S05]  /*7be00*/  MOV R191, R17 ;  /* 0x0000001100bf7202 */ /* 0x000fca0000000f00 */
[----:B------:R1:W-:Y:S01]  /*7be10*/  LDGSTS.E [R188+0xe380], desc[UR36][R190.64], P0 ;  /* 0x0e380000bebc7fae */ /* 0x0003e200081a1024 */
[----:B---3--:R-:W-:Y:S01]  /*7be20*/  IMAD.X R12, R12, 0x1, R3, P1 ;  /* 0x000000010c0c7824 */ /* 0x008fe200008e0603 */
[----:B-1----:R-:W-:-:S04]  /*7be30*/  MOV R190, R9 ;  /* 0x0000000900be7202 */ /* 0x002fc80000000f00 */
[----:B------:R1:W-:Y:S01]  /*7be40*/  STL [R1+0x2d0c], R12 ;  /* 0x002d0c0c01007387 */ /* 0x0003e20000100800 */
[----:B------:R-:W-:-:S03]  /*7be50*/  IMAD.X R11, R11, 0x1, R3, P2 ;  /* 0x000000010b0b7824 */ /* 0x000fc600010e0603 */
[----:B------:R3:W-:Y:S04]  /*7be60*/  STL [R1+0x2d18], R6 ;  /* 0x002d180601007387 */ /* 0x0007e80000100800 */
[----:B------:R-:W4:Y:S01]  /*7be70*/  LDL.LU R9, [R1+0x2d40] ;  /* 0x002d400001097983 */ /* 0x000f220000300800 */
[----:B------:R-:W-:-:S03]  /*7be80*/  IMAD.MOV.U32 R191, RZ, RZ, R12 ;  /* 0x000000ffffbf7224 */ /* 0x000fc600078e000c */
[----:B------:R3:W-:Y:S04]  /*7be90*/  STL [R1+0x2d14], R11 ;  /* 0x002d140b01007387 */ /* 0x0007e80000100800 */
[----:B-1----:R-:W4:Y:S04]  /*7bea0*/  LDL.LU R12, [R1+0x2d3c] ;  /* 0x002d3c00010c7983 */ /* 0x002f280000300800 */
[----:B------:R1:W-:Y:S01]  /*7beb0*/  LDGSTS.E [R188+0xe400], desc[UR36][R190.64], P0 ;  /* 0x0e400000bebc7fae */ /* 0x0003e200081a1024 */
[-C--:B------:R-:W-:Y:S02]  /*7bec0*/  IADD3 R7, P1, PT, R7, R2.reuse, RZ ;  /* 0x0000000207077210 */ /* 0x080fe40007f3e0ff */
[----:B------:R-:W-:Y:S01]  /*7bed0*/  IADD3 R5, P2, PT, R5, R2, RZ ;  /* 0x0000000205057210 */ /* 0x000fe20007f5e0ff */
[----:B-1----:R-:W-:Y:S01]  /*7bee0*/  IMAD.MOV.U32 R190, RZ, RZ, R6 ;  /* 0x000000ffffbe7224 */ /* 0x002fe200078e0006 */
[----:B------:R-:W-:Y:S01]  /*7bef0*/  MOV R191, R11 ;  /* 0x0000000b00bf7202 */ /* 0x000fe20000000f00 */
[----:B---3--:R-:W3:Y:S04]  /*7bf00*/  LDL.LU R6, [R1+0x2d48] ;  /* 0x002d480001067983 */ /* 0x008ee80000300800 */
[----:B------:R-:W3:Y:S04]  /*7bf10*/  LDL.LU R11, [R1+0x2ed8] ;  /* 0x002ed800010b7983 */ /* 0x000ee80000300800 */
[----:B------:R1:W-:Y:S04]  /*7bf20*/  STL [R1+0x2d20], R7 ;  /* 0x002d200701007387 */ /* 0x0003e80000100800 */
[----:B------:R1:W-:Y:S02]  /*7bf30*/  LDGSTS.E [R188+0xe480], desc[UR36][R190.64], P0 ;  /* 0x0e480000bebc7fae */ /* 0x0003e400081a1024 */
[----:B-1----:R-:W-:Y:S01]  /*7bf40*/  MOV R190, R7 ;  /* 0x0000000700be7202 */ /* 0x002fe20000000f00 */
[----:B--2---:R-:W-:-:S05]  /*7bf50*/  IMAD.X R15, R15, 0x1, R3, P1 ;  /* 0x000000010f0f7824 */ /* 0x004fca00008e0603 */
[----:B------:R1:W-:Y:S01]  /*7bf60*/  STL [R1+0x2d1c], R15 ;  /* 0x002d1c0f01007387 */ /* 0x0003e20000100800 */
[----:B----4-:R-:W-:-:S03]  /*7bf70*/  IMAD.X R13, R13, 0x1, R3, P2 ;  /* 0x000000010d0d7824 */ /* 0x010fc600010e0603 */
[----:B------:R2:W-:Y:S04]  /*7bf80*/  STL [R1+0x2d28], R5 ;  /* 0x002d280501007387 */ /* 0x0005e80000100800 */
[----:B------:R-:W4:Y:S01]  /*7bf90*/  LDL.LU R7, [R1+0x2d44] ;  /* 0x002d440001077983 */ /* 0x000f220000300800 */
[----:B------:R-:W-:-:S03]  /*7bfa0*/  IMAD.MOV.U32 R191, RZ, RZ, R15 ;  /* 0x000000ffffbf7224 */ /* 0x000fc600078e000f */
[----:B------:R2:W-:Y:S04]  /*7bfb0*/  STL [R1+0x2d24], R13 ;  /* 0x002d240d01007387 */ /* 0x0005e80000100800 */
[----:B-1----:R-:W4:Y:S04]  /*7bfc0*/  LDL.LU R15, [R1+0x2ed4] ;  /* 0x002ed400010f7983 */ /* 0x002f280000300800 */
[----:B------:R1:W-:Y:S01]  /*7bfd0*/  LDGSTS.E [R188+0xe500], desc[UR36][R190.64], P0 ;  /* 0x0e500000bebc7fae */ /* 0x0003e200081a1024 */
[-C--:B------:R-:W-:Y:S01]  /*7bfe0*/  IADD3 R10, P1, PT, R10, R2.reuse, RZ ;  /* 0x000000020a0a7210 */ /* 0x080fe20007f3e0ff */
[----:B-1----:R-:W-:Y:S01]  /*7bff0*/  IMAD.MOV.U32 R190, RZ, RZ, R5 ;  /* 0x000000ffffbe7224 */ /* 0x002fe200078e0005 */
[----:B------:R-:W-:Y:S01]  /*7c000*/  MOV R191, R13 ;  /* 0x0000000d00bf7202 */ /* 0x000fe20000000f00 */
[----:B--2---:R-:W2:Y:S01]  /*7c010*/  LDL.LU R5, [R1+0x2ee0] ;  /* 0x002ee00001057983 */ /* 0x004ea20000300800 */
[----:B------:R-:W-:-:S03]  /*7c020*/  IADD3 R4, P2, PT, R4, R2, RZ ;  /* 0x0000000204047210 */ /* 0x000fc60007f5e0ff */
[----:B------:R-:W2:Y:S04]  /*7c030*/  LDL.LU R13, [R1+0x2ee8] ;  /* 0x002ee800010d7983 */ /* 0x000ea80000300800 */
[----:B------:R1:W-:Y:S04]  /*7c040*/  STL [R1+0x2d30], R10 ;  /* 0x002d300a01007387 */ /* 0x0003e80000100800 */
[----:B------:R1:W-:Y:S01]  /*7c050*/  LDGSTS.E [R188+0xe580], desc[UR36][R190.64], P0 ;  /* 0x0e580000bebc7fae */ /* 0x0003e200081a1024 */
[----:B------:R-:W-:Y:S01]  /*7c060*/  IMAD.X R14, R14, 0x1, R3, P1 ;  /* 0x000000010e0e7824 */ /* 0x000fe200008e0603 */
[----:B-1----:R-:W-:-:S04]  /*7c070*/  MOV R190, R10 ;  /* 0x0000000a00be7202 */ /* 0x002fc80000000f00 */
[----:B------:R1:W-:Y:S01]  /*7c080*/  STL [R1+0x2d2c], R14 ;  /* 0x002d2c0e01007387 */ /* 0x0003e20000100800 */
[----:B------:R-:W-:-:S03]  /*7c090*/  IMAD.X R8, R8, 0x1, R3, P2 ;  /* 0x0000000108087824 */ /* 0x000fc600010e0603 */
[----:B------:R-:W-:Y:S04]  /*7c0a0*/  STL [R1+0x2d38], R4 ;  /* 0x002d380401007387 */ /* 0x000fe80000100800 */
[----:B------:R-:W2:Y:S01]  /*7c0b0*/  LDL.LU R10, [R1+0x2edc] ;  /* 0x002edc00010a7983 */ /* 0x000ea20000300800 */
[----:B------:R-:W-:-:S03]  /*7c0c0*/  IMAD.MOV.U32 R191, RZ, RZ, R14 ;  /* 0x000000ffffbf7224 */ /* 0x000fc600078e000e */
[----:B------:R1:W-:Y:S04]  /*7c0d0*/  STL [R1+0x2d34], R8 ;  /* 0x002d340801007387 */ /* 0x0003e80000100800 */
[----:B-1----:R-:W2:Y:S04]  /*7c0e0*/  LDL.LU R14, [R1+0x2ee4] ;  /* 0x002ee400010e7983 */ /* 0x002ea80000300800 */
[----:B------:R1:W-:Y:S02]  /*7c0f0*/  LDGSTS.E [R188+0xe600], desc[UR36][R190.64], P0 ;  /* 0x0e600000bebc7fae */ /* 0x0003e400081a1024 */
[----:B-1----:R-:W-:Y:S01]  /*7c100*/  IMAD.MOV.U32 R190, RZ, RZ, R4 ;  /* 0x000000ffffbe7224 */ /* 0x002fe200078e0004 */
[----:B------:R-:W-:-:S02]  /*7c110*/  MOV R191, R8 ;  /* 0x0000000800bf7202 */ /* 0x000fc40000000f00 */
[----:B------:R-:W2:Y:S04]  /*7c120*/  LDL.LU R8, [R1+0x2ef0] ;  /* 0x002ef00001087983 */ /* 0x000ea80000300800 */
[----:B------:R-:W2:Y:S04]  /*7c130*/  LDL.LU R4, [R1+0x2ef8] ;  /* 0x002ef80001047983 */ /* 0x000ea80000300800 */
[----:B------:R1:W-:Y:S01]  /*7c140*/  LDGSTS.E [R188+0xe680], desc[UR36][R190.64], P0 ;  /* 0x0e680000bebc7fae */ /* 0x0003e200081a1024 */
[----:B------:R-:W-:-:S05]  /*7c150*/  IADD3 R9, P1, PT, R9, R2, RZ ;  /* 0x0000000209097210 */ /* 0x000fca0007f3e0ff */
[----:B------:R-:W-:Y:S01]  /*7c160*/  IMAD.X R12, R12, 0x1, R3, P1 ;  /* 0x000000010c0c7824 */ /* 0x000fe200008e0603 */
[----:B------:R1:W-:Y:S02]  /*7c170*/  STL [R1+0x2d40], R9 ;  /* 0x002d400901007387 */ /* 0x0003e40000100800 */
[----:B-1----:R-:W-:Y:S02]  /*7c180*/  IMAD.MOV.U32 R190, RZ, RZ, R9 ;  /* 0x000000ffffbe7224 */ /* 0x002fe400078e0009 */
[----:B------:R1:W-:Y:S01]  /*7c190*/  STL [R1+0x2d3c], R12 ;  /* 0x002d3c0c01007387 */ /* 0x0003e20000100800 */
[----:B------:R-:W-:-:S03]  /*7c1a0*/  MOV R191, R12 ;  /* 0x0000000c00bf7202 */ /* 0x000fc60000000f00 */
[----:B------:R-:W2:Y:S04]  /*7c1b0*/  LDL.LU R9, [R1+0x2eec] ;  /* 0x002eec0001097983 */ /* 0x000ea80000300800 */
[----:B-1----:R-:W2:Y:S01]  /*7c1c0*/  LDL.LU R12, [R1+0x2ef4] ;  /* 0x002ef400010c7983 */ /* 0x002ea20000300800 */
[----:B---3--:R-:W-:-:S03]  /*7c1d0*/  IADD3 R6, P2, PT, R6, R2, RZ ;  /* 0x0000000206067210 */ /* 0x008fc60007f5e0ff */
[----:B------:R1:W-:Y:S01]  /*7c1e0*/  LDGSTS.E [R188+0xe700], desc[UR36][R190.64], P0 ;  /* 0x0e700000bebc7fae */ /* 0x0003e200081a1024 */
[----:B------:R-:W-:-:S03]  /*7c1f0*/  IADD3 R11, P3, PT, R11, R2, RZ ;  /* 0x000000020b0b7210 */ /* 0x000fc60007f7e0ff */
[----:B------:R3:W-:Y:S01]  /*7c200*/  STL [R1+0x2d48], R6 ;  /* 0x002d480601007387 */ /* 0x0007e20000100800 */
[----:B-1----:R-:W-:Y:S01]  /*7c210*/  MOV R190, R6 ;  /* 0x0000000600be7202 */ /* 0x002fe20000000f00 */
[----:B----4-:R-:W-:-:S04]  /*7c220*/  IMAD.X R7, R7, 0x1, R3, P2 ;  /* 0x0000000107077824 */ /* 0x010fc800010e0603 */
[----:B------:R-:W-:Y:S01]  /*7c230*/  IMAD.MOV.U32 R191, RZ, RZ, R7 ;  /* 0x000000ffffbf7224 */ /* 0x000fe200078e0007 */
[----:B------:R1:W-:Y:S01]  /*7c240*/  STL [R1+0x2d44], R7 ;  /* 0x002d440701007387 */ /* 0x0003e20000100800 */
[----:B------:R-:W-:-:S03]  /*7c250*/  IMAD.X R15, R15, 0x1, R3, P3 ;  /* 0x000000010f0f7824 */ /* 0x000fc600018e0603 */
[----:B------:R-:W-:Y:S04]  /*7c260*/  STL [R1+0x2ed8], R11 ;  /* 0x002ed80b01007387 */ /* 0x000fe80000100800 */
[----:B---3--:R-:W3:Y:S04]  /*7c270*/  LDL.LU R6, [R1+0x2f00] ;  /* 0x002f000001067983 */ /* 0x008ee80000300800 */
[----:B------:R4:W-:Y:S04]  /*7c280*/  STL [R1+0x2ed4], R15 ;  /* 0x002ed40f01007387 */ /* 0x0009e80000100800 */
[----:B------:R4:W-:Y:S04]  /*7c290*/  LDGSTS.E [R188+0xe780], desc[UR36][R190.64], P0 ;  /* 0x0e780000bebc7fae */ /* 0x0009e800081a1024 */
[----:B-1----:R-:W3:Y:S01]  /*7c2a0*/  LDL.LU R7, [R1+0x2f08] ;  /* 0x002f080001077983 */ /* 0x002ee20000300800 */
[----:B----4-:R-:W-:-:S03]  /*7c2b0*/  MOV R191, R15 ;  /* 0x0000000f00bf7202 */ /* 0x010fc60000000f00 */
[----:B------:R-:W4:Y:S01]  /*7c2c0*/  LDL.LU R15, [R1+0x2efc] ;  /* 0x002efc00010f7983 */ /* 0x000f220000300800 */
[----:B------:R-:W-:-:S03]  /*7c2d0*/  IMAD.MOV.U32 R190, RZ, RZ, R11 ;  /* 0x000000ffffbe7224 */ /* 0x000fc600078e000b */
[----:B------:R-:W4:Y:S01]  /*7c2e0*/  LDL.LU R11, [R1+0x2f04] ;  /* 0x002f0400010b7983 */ /* 0x000f220000300800 */
[----:B------:R-:W-:-:S04]  /*7c2f0*/  UISETP.GT.AND UP1, UPT, UR16, 0x20, UPT ;  /* 0x000000201000788c */ /* 0x000fc8000bf24270 */
[----:B------:R-:W-:-:S04]  /*7c300*/  USEL UR10, URZ, 0x4, !UP1 ;  /* 0x00000004ff0a7887 */ /* 0x000fc8000c800000 */
[----:B------:R-:W-:Y:S01]  /*7c310*/  USEL UR10, UR10, URZ, !UP0 ;  /* 0x000000ff0a0a7287 */ /* 0x000fe2000c000000 */
[----:B--2---:R-:W-:-:S05]  /*7c320*/  IADD3 R5, P0, PT, R5, R2, RZ ;  /* 0x0000000205057210 */ /* 0x004fca0007f1e0ff */
[----:B------:R-:W-:Y:S02]  /*7c330*/  ISETP.NE.U32.AND P1, PT, RZ, UR10, PT ;  /* 0x0000000aff007c0c */ /* 0x000fe4000bf25070 */
[----:B------:R-:W-:Y:S01]  /*7c340*/  IADD3 R13, P2, PT, R13, R2, RZ ;  /* 0x000000020d0d7210 */ /* 0x000fe20007f5e0ff */
[--C-:B------:R-:W-:Y:S01]  /*7c350*/  IMAD.X R10, R10, 0x1, R3.reuse, P0 ;  /* 0x000000010a0a7824 */ /* 0x100fe200000e0603 */
[----:B------:R-:W-:Y:S04]  /*7c360*/  STL [R1+0x2ee0], R5 ;  /* 0x002ee00501007387 */ /* 0x000fe80000100800 */
[----:B------:R1:W-:Y:S01]  /*7c370*/  STL [R1+0x2edc], R10 ;  /* 0x002edc0a01007387 */ /* 0x0003e20000100800 */
[----:B------:R-:W-:-:S04]  /*7c380*/  IMAD.X R14, R14, 0x1, R3, P2 ;  /* 0x000000010e0e7824 */ /* 0x000fc800010e0603 */
[----:B------:R2:W-:Y:S04]  /*7c390*/  LDGSTS.E [R188+0x10000], desc[UR36][R190.64], P1 ;  /* 0x10000000bebc7fae */ /* 0x0005e800089a1024 */
[----:B------:R-:W-:Y:S01]  /*7c3a0*/  STL [R1+0x2ee8], R13 ;  /* 0x002ee80d01007387 */ /* 0x000fe20000100800 */
[----:B--2---:R-:W-:Y:S01]  /*7c3b0*/  MOV R190, R5 ;  /* 0x0000000500be7202 */ /* 0x004fe20000000f00 */
[----:B------:R-:W-:Y:S02]  /*7c3c0*/  IMAD.MOV.U32 R191, RZ, RZ, R10 ;  /* 0x000000ffffbf7224 */ /* 0x000fe400078e000a */
[----:B-1----:R-:W2:Y:S04]  /*7c3d0*/  LDL.LU R10, [R1+0x2f10] ;  /* 0x002f1000010a7983 */ /* 0x002ea80000300800 */
[----:B------:R1:W-:Y:S04]  /*7c3e0*/  STL [R1+0x2ee4], R14 ;  /* 0x002ee40e01007387 */ /* 0x0003e80000100800 */
[----:B------:R1:W-:Y:S04]  /*7c3f0*/  LDGSTS.E [R188+0x10080], desc[UR36][R190.64], P1 ;  /* 0x10080000bebc7fae */ /* 0x0003e800089a1024 */
[----:B------:R-:W2:Y:S01]  /*7c400*/  LDL.LU R5, [R1+0x2f18] ;  /* 0x002f180001057983 */ /* 0x000ea20000300800 */
[----:B-1----:R-:W-:-:S03]  /*7c410*/  MOV R191, R14 ;  /* 0x0000000e00bf7202 */ /* 0x002fc60000000f00 */
[----:B------:R-:W2:Y:S04]  /*7c420*/  LDL.LU R14, [R1+0x2f0c] ;  /* 0x002f0c00010e7983 */ /* 0x000ea80000300800 */
[----:B------:R-:W2:Y:S01]  /*7c430*/  LDL.LU R17, [R1+0x2f14] ;  /* 0x002f140001117983 */ /* 0x000ea20000300800 */
[-C--:B------:R-:W-:Y:S01]  /*7c440*/  IADD3 R8, P0, PT, R8, R2.reuse, RZ ;  /* 0x0000000208087210 */ /* 0x080fe20007f1e0ff */
[----:B------:R-:W-:Y:S01]  /*7c450*/  IMAD.MOV.U32 R190, RZ, RZ, R13 ;  /* 0x000000ffffbe7224 */ /* 0x000fe200078e000d */
[----:B------:R-:W-:-:S03]  /*7c460*/  IADD3 R4, P2, PT, R4, R2, RZ ;  /* 0x0000000204047210 */ /* 0x000fc60007f5e0ff */
[----:B------:R1:W-:Y:S01]  /*7c470*/  STL [R1+0x2ef0], R8 ;  /* 0x002ef00801007387 */ /* 0x0003e20000100800 */
[----:B------:R-:W-:-:S03]  /*7c480*/  IMAD.X R9, R9, 0x1, R3, P0 ;  /* 0x0000000109097824 */ /* 0x000fc600000e0603 */
[----:B------:R1:W-:Y:S01]  /*7c490*/  LDGSTS.E [R188+0x10100], desc[UR36][R190.64], P1 ;  /* 0x10100000bebc7fae */ /* 0x0003e200089a1024 */
[----:B------:R-:W-:-:S03]  /*7c4a0*/  IMAD.X R12, R12, 0x1, R3, P2 ;  /* 0x000000010c0c7824 */ /* 0x000fc600010e0603 */
[----:B------:R1:W-:Y:S04]  /*7c4b0*/  STL [R1+0x2eec], R9 ;  /* 0x002eec0901007387 */ /* 0x0003e80000100800 */
[----:B------:R-:W-:Y:S01]  /*7c4c0*/  STL [R1+0x2ef8], R4 ;  /* 0x002ef80401007387 */ /* 0x000fe20000100800 */
[----:B-1----:R-:W-:-:S03]  /*7c4d0*/  MOV R190, R8 ;  /* 0x0000000800be7202 */ /* 0x002fc60000000f00 */
[----:B------:R-:W2:Y:S01]  /*7c4e0*/  LDL.LU R8, [R1+0x2f20] ;  /* 0x002f200001087983 */ /* 0x000ea20000300800 */
[----:B------:R-:W-:-:S03]  /*7c4f0*/  IMAD.MOV.U32 R191, RZ, RZ, R9 ;  /* 0x000000ffffbf7224 */ /* 0x000fc600078e0009 */
[----:B------:R1:W-:Y:S04]  /*7c500*/  STL [R1+0x2ef4], R12 ;  /* 0x002ef40c01007387 */ /* 0x0003e80000100800 */
[----:B------:R-:W2:Y:S04]  /*7c510*/  LDL.LU R9, [R1+0x2f28] ;  /* 0x002f280001097983 */ /* 0x000ea80000300800 */
[----:B------:R-:W2:Y:S04]  /*7c520*/  LDL.LU R16, [R1+0x2f1c] ;  /* 0x002f1c0001107983 */ /* 0x000ea80000300800 */
[----:B------:R1:W-:Y:S04]  /*7c530*/  LDGSTS.E [R188+0x10180], desc[UR36][R190.64], P1 ;  /* 0x10180000bebc7fae */ /* 0x0003e800089a1024 */
[----:B------:R-:W2:Y:S01]  /*7c540*/  LDL.LU R13, [R1+0x2f24] ;  /* 0x002f2400010d7983 */ /* 0x000ea20000300800 */
[----:B-1----:R-:W-:Y:S01]  /*7c550*/  IMAD.MOV.U32 R190, RZ, RZ, R4 ;  /* 0x000000ffffbe7224 */ /* 0x002fe200078e0004 */
[----:B------:R-:W-:-:S02]  /*7c560*/  MOV R191, R12 ;  /* 0x0000000c00bf7202 */ /* 0x000fc40000000f00 */
[----:B------:R-:W2:Y:S04]  /*7c570*/  LDL.LU R12, [R1+0x2f30] ;  /* 0x002f3000010c7983 */ /* 0x000ea80000300800 */
[----:B------:R-:W2:Y:S04]  /*7c580*/  LDL.LU R4, [R1+0x2f38] ;  /* 0x002f380001047983 */ /* 0x000ea80000300800 */
[----:B------:R1:W-:Y:S01]  /*7c590*/  LDGSTS.E [R188+0x10200], desc[UR36][R190.64], P1 ;  /* 0x10200000bebc7fae */ /* 0x0003e200089a1024 */
[----:B---3--:R-:W-:-:S05]  /*7c5a0*/  IADD3 R6, P0, PT, R6, R2, RZ ;  /* 0x0000000206067210 */ /* 0x008fca0007f1e0ff */
[----:B------:R-:W-:Y:S01]  /*7c5b0*/  STL [R1+0x2f00], R6 ;  /* 0x002f000601007387 */ /* 0x000fe20000100800 */
[----:B------:R-:W-:Y:S01]  /*7c5c0*/  IADD3 R7, P2, PT, R7, R2, RZ ;  /* 0x0000000207077210 */ /* 0x000fe20007f5e0ff */
[----:B----4-:R-:W-:-:S04]  /*7c5d0*/  IMAD.X R15, R15, 0x1, R3, P0 ;  /* 0x000000010f0f7824 */ /* 0x010fc800000e0603 */
[----:B-1----:R-:W-:Y:S01]  /*7c5e0*/  IMAD.MOV.U32 R191, RZ, RZ, R15 ;  /* 0x000000ffffbf7224 */ /* 0x002fe200078e000f */
[----:B------:R1:W-:Y:S01]  /*7c5f0*/  STL [R1+0x2efc], R15 ;  /* 0x002efc0f01007387 */ /* 0x0003e20000100800 */
[----:B------:R-:W-:-:S03]  /*7c600*/  IMAD.X R11, R11, 0x1, R3, P2 ;  /* 0x000000010b0b7824 */ /* 0x000fc600010e0603 */
[----:B------:R3:W-:Y:S01]  /*7c610*/  STL [R1+0x2f08], R7 ;  /* 0x002f080701007387 */ /* 0x0007e20000100800 */
[----:B------:R-:W-:-:S03]  /*7c620*/  MOV R190, R6 ;  /* 0x0000000600be7202 */ /* 0x000fc60000000f00 */
[----:B-1----:R-:W4:Y:S04]  /*7c630*/  LDL.LU R15, [R1+0x2f2c] ;  /* 0x002f2c00010f7983 */ /* 0x002f280000300800 */
[----:B------:R1:W-:Y:S04]  /*7c640*/  STL [R1+0x2f04], R11 ;  /* 0x002f040b01007387 */ /* 0x0003e80000100800 */
[----:B------:R-:W4:Y:S04]  /*7c650*/  LDL.LU R6, [R1+0x2f34] ;  /* 0x002f340001067983 */ /* 0x000f280000300800 */
[----:B------:R1:W-:Y:S02]  /*7c660*/  LDGSTS.E [R188+0x10280], desc[UR36][R190.64], P1 ;  /* 0x10280000bebc7fae */ /* 0x0003e400089a1024 */
[----:B-1----:R-:W-:Y:S01]  /*7c670*/  IMAD.MOV.U32 R190, RZ, RZ, R7 ;  /* 0x000000ffffbe7224 */ /* 0x002fe200078e0007 */
[----:B------:R-:W-:Y:S01]  /*7c680*/  MOV R191, R11 ;  /* 0x0000000b00bf7202 */ /* 0x000fe20000000f00 */
[----:B---3--:R-:W3:Y:S04]  /*7c690*/  LDL.LU R7, [R1+0x2f40] ;  /* 0x002f400001077983 */ /* 0x008ee80000300800 */
[----:B------:R-:W3:Y:S01]  /*7c6a0*/  LDL.LU R11, [R1+0x2f48] ;  /* 0x002f4800010b7983 */ /* 0x000ee20000300800 */
[----:B--2---:R-:W-:-:S03]  /*7c6b0*/  IADD3 R10, P0, PT, R10, R2, RZ ;  /* 0x000000020a0a7210 */ /* 0x004fc60007f1e0ff */
[----:B------:R1:W-:Y:S04]  /*7c6c0*/  LDGSTS.E [R188+0x10300], desc[UR36][R190.64], P1 ;  /* 0x10300000bebc7fae */ /* 0x0003e800089a1024 */
[----:B------:R2:W-:Y:S01]  /*7c6d0*/  STL [R1+0x2f10], R10 ;  /* 0x002f100a01007387 */ /* 0x0005e20000100800 */
[----:B------:R-:W-:Y:S02]  /*7c6e0*/  IADD3 R5, P2, PT, R5, R2, RZ ;  /* 0x0000000205057210 */ /* 0x000fe40007f5e0ff */
[----:B-1----:R-:W-:Y:S01]  /*7c6f0*/  MOV R190, R10 ;  /* 0x0000000a00be7202 */ /* 0x002fe20000000f00 */
[----:B------:R-:W-:-:S05]  /*7c700*/  IMAD.X R14, R14, 0x1, R3, P0 ;  /* 0x000000010e0e7824 */ /* 0x000fca00000e0603 */
[----:B------:R1:W-:Y:S01]  /*7c710*/  STL [R1+0x2f0c], R14 ;  /* 0x002f0c0e01007387 */ /* 0x0003e20000100800 */
[----:B------:R-:W-:-:S03]  /*7c720*/  IMAD.X R17, R17, 0x1, R3, P2 ;  /* 0x0000000111117824 */ /* 0x000fc600010e0603 */
[----:B------:R1:W-:Y:S04]  /*7c730*/  STL [R1+0x2f18], R5 ;  /* 0x002f180501007387 */ /* 0x0003e80000100800 */
[----:B--2---:R-:W2:Y:S01]  /*7c740*/  LDL.LU R10, [R1+0x2f3c] ;  /* 0x002f3c00010a7983 */ /* 0x004ea20000300800 */
[----:B------:R-:W-:-:S03]  /*7c750*/  IMAD.MOV.U32 R191, RZ, RZ, R14 ;  /* 0x000000ffffbf7224 */ /* 0x000fc600078e000e */
[----:B------:R-:W-:Y:S04]  /*7c760*/  STL [R1+0x2f14], R17 ;  /* 0x002f141101007387 */ /* 0x000fe80000100800 */
[----:B-1----:R-:W2:Y:S04]  /*7c770*/  LDL.LU R14, [R1+0x2f44] ;  /* 0x002f4400010e7983 */ /* 0x002ea80000300800 */
[----:B------:R1:W-:Y:S01]  /*7c780*/  LDGSTS.E [R188+0x10380], desc[UR36][R190.64], P1 ;  /* 0x10380000bebc7fae */ /* 0x0003e200089a1024 */
[-C--:B------:R-:W-:Y:S02]  /*7c790*/  IADD3 R8, P0, PT, R8, R2.reuse, RZ ;  /* 0x0000000208087210 */ /* 0x080fe40007f1e0ff */
[----:B------:R-:W-:Y:S01]  /*7c7a0*/  IADD3 R9, P2, PT, R9, R2, RZ ;  /* 0x0000000209097210 */ /* 0x000fe20007f5e0ff */
[----:B-1----:R-:W-:Y:S01]  /*7c7b0*/  IMAD.MOV.U32 R190, RZ, RZ, R5 ;  /* 0x000000ffffbe7224 */ /* 0x002fe200078e0005 */
[----:B------:R-:W-:Y:S01]  /*7c7c0*/  MOV R191, R17 ;  /* 0x0000001100bf7202 */ /* 0x000fe20000000f00 */
[----:B------:R-:W2:Y:S01]  /*7c7d0*/  LDL.LU R5, [R1+0x2f50] ;  /* 0x002f500001057983 */ /* 0x000ea20000300800 */
[----:B------:R-:W-:-:S03]  /*7c7e0*/  IMAD.X R16, R16, 0x1, R3, P0 ;  /* 0x0000000110107824 */ /* 0x000fc600000e0603 */
[----:B------:R1:W-:Y:S04]  /*7c7f0*/  STL [R1+0x2f20], R8 ;  /* 0x002f200801007387 */ /* 0x0003e80000100800 */
[----:B------:R1:W-:Y:S04]  /*7c800*/  LDGSTS.E [R188+0x10400], desc[UR36][R190.64], P1 ;  /* 0x10400000bebc7fae */ /* 0x0003e800089a1024 */
[----:B------:R-:W-:Y:S04]  /*7c810*/  STL [R1+0x2f1c], R16 ;  /* 0x002f1c1001007387 */ /* 0x000fe80000100800 */
[----:B------:R1:W-:Y:S02]  /*7c820*/  STL [R1+0x2f28], R9 ;  /* 0x002f280901007387 */ /* 0x0003e40000100800 */
[----:B-1----:R-:W-:-:S02]  /*7c830*/  MOV R190, R8 ;  /* 0x0000000800be7202 */ /* 0x002fc40000000f00 */
[----:B------:R-:W2:Y:S01]  /*7c840*/  LDL.LU R8, [R1+0x2f4c] ;  /* 0x002f4c0001087983 */ /* 0x000ea20000300800 */
[----:B------:R-:W-:Y:S01]  /*7c850*/  IMAD.MOV.U32 R191, RZ, RZ, R16 ;  /* 0x000000ffffbf7224 */ /* 0x000fe200078e0010 */
[-C--:B------:R-:W-:Y:S01]  /*7c860*/  IADD3 R12, P0, PT, R12, R2.reuse, RZ ;  /* 0x000000020c0c7210 */ /* 0x080fe20007f1e0ff */
[----:B------:R-:W-:Y:S01]  /*7c870*/  IMAD.X R13, R13, 0x1, R3, P2 ;  /* 0x000000010d0d7824 */ /* 0x000fe200010e0603 */
[----:B------:R-:W-:Y:S02]  /*7c880*/  IADD3 R4, P2, PT, R4, R2, RZ ;  /* 0x0000000204047210 */ /* 0x000fe40007f5e0ff */
[----:B------:R1:W-:Y:S04]  /*7c890*/  LDGSTS.E [R188+0x10480], desc[UR36][R190.64], P1 ;  /* 0x10480000bebc7fae */ /* 0x0003e800089a1024 */
[----:B------:R1:W-:Y:S02]  /*7c8a0*/  STL [R1+0x2f24], R13 ;  /* 0x002f240d01007387 */ /* 0x0003e40000100800 */
[----:B-1----:R-:W-:Y:S01]  /*7c8b0*/  IMAD.MOV.U32 R190, RZ, RZ, R9 ;  /* 0x000000ffffbe7224 */ /* 0x002fe200078e0009 */
[----:B------:R-:W-:Y:S01]  /*7c8c0*/  MOV R191, R13 ;  /* 0x0000000d00bf7202 */ /* 0x000fe20000000f00 */
[----:B------:R-:W2:Y:S04]  /*7c8d0*/  LDL.LU R9, [R1+0x30d8] ;  /* 0x0030d80001097983 */ /* 0x000ea80000300800 */
[----:B------:R-:W2:Y:S04]  /*7c8e0*/  LDL.LU R13, [R1+0x30e0] ;  /* 0x0030e000010d7983 */ /* 0x000ea80000300800 */
[----:B------:R1:W-:Y:S04]  /*7c8f0*/  STL [R1+0x2f30], R12 ;  /* 0x002f300c01007387 */ /* 0x0003e80000100800 */
[----:B------:R1:W-:Y:S02]  /*7c900*/  LDGSTS.E [R188+0x10500], desc[UR36][R190.64], P1 ;  /* 0x10500000bebc7fae */ /* 0x0003e400089a1024 */
[----:B-1----:R-:W-:Y:S01]  /*7c910*/  MOV R190, R12 ;  /* 0x0000000c00be7202 */ /* 0x002fe20000000f00 */
[----:B----4-:R-:W-:-:S05]  /*7c920*/  IMAD.X R15, R15, 0x1, R3, P0 ;  /* 0x000000010f0f7824 */ /* 0x010fca00000e0603 */
[----:B------:R1:W-:Y:S01]  /*7c930*/  STL [R1+0x2f2c], R15 ;  /* 0x002f2c0f01007387 */ /* 0x0003e20000100800 */
[----:B------:R-:W-:-:S03]  /*7c940*/  IMAD.X R6, R6, 0x1, R3, P2 ;  /* 0x0000000106067824 */ /* 0x000fc600010e0603 */
[----:B------:R-:W-:Y:S04]  /*7c950*/  STL [R1+0x2f38], R4 ;  /* 0x002f380401007387 */ /* 0x000fe80000100800 */
[----:B------:R-:W4:Y:S01]  /*7c960*/  LDL.LU R12, [R1+0x30d4] ;  /* 0x0030d400010c7983 */ /* 0x000f220000300800 */
[----:B------:R-:W-:-:S03]  /*7c970*/  IMAD.MOV.U32 R191, RZ, RZ, R15 ;  /* 0x000000ffffbf7224 */ /* 0x000fc600078e000f */
[----:B------:R3:W-:Y:S04]  /*7c980*/  STL [R1+0x2f34], R6 ;  /* 0x002f340601007387 */ /* 0x0007e80000100800 */
[----:B-1----:R-:W4:Y:S04]  /*7c990*/  LDL.LU R15, [R1+0x30dc] ;  /* 0x0030dc00010f7983 */ /* 0x002f280000300800 */
[----:B------:R1:W-:Y:S01]  /*7c9a0*/  LDGSTS.E [R188+0x10580], desc[UR36][R190.64], P1 ;  /* 0x10580000bebc7fae */ /* 0x0003e200089a1024 */
[-C--:B---3--:R-:W-:Y:S02]  /*7c9b0*/  IADD3 R7, P0, PT, R7, R2.reuse, RZ ;  /* 0x0000000207077210 */ /* 0x088fe40007f1e0ff */
[----:B------:R-:W-:Y:S01]  /*7c9c0*/  IADD3 R11, P2, PT, R11, R2, RZ ;  /* 0x000000020b0b7210 */ /* 0x000fe20007f5e0ff */
[----:B-1----:R-:W-:Y:S01]  /*7c9d0*/  IMAD.MOV.U32 R190, RZ, RZ, R4 ;  /* 0x000000ffffbe7224 */ /* 0x002fe200078e0004 */
[----:B------:R-:W-:-:S02]  /*7c9e0*/  MOV R191, R6 ;  /* 0x0000000600bf7202 */ /* 0x000fc40000000f00 */
[----:B------:R-:W3:Y:S04]  /*7c9f0*/  LDL.LU R6, [R1+0x30e8] ;  /* 0x0030e80001067983 */ /* 0x000ee80000300800 */
[----:B------:R-:W3:Y:S04]  /*7ca00*/  LDL.LU R4, [R1+0x30f0] ;  /* 0x0030f00001047983 */ /* 0x000ee80000300800 */
[----:B------:R-:W-:Y:S04]  /*7ca10*/  STL [R1+0x2f40], R7 ;  /* 0x002f400701007387 */ /* 0x000fe80000100800 */
[----:B------:R1:W-:Y:S01]  /*7ca20*/  LDGSTS.E [R188+0x10600], desc[UR36][R190.64], P1 ;  /* 0x10600000bebc7fae */ /* 0x0003e200089a1024 */
[----:B--2---:R-:W-:-:S04]  /*7ca30*/  IMAD.X R10, R10, 0x1, R3, P0 ;  /* 0x000000010a0a7824 */ /* 0x004fc800000e0603 */
[----:B-1----:R-:W-:Y:S01]  /*7ca40*/  IMAD.MOV.U32 R191, RZ, RZ, R10 ;  /* 0x000000ffffbf7224 */ /* 0x002fe200078e000a */
[----:B------:R1:W-:Y:S01]  /*7ca50*/  STL [R1+0x2f3c], R10 ;  /* 0x002f3c0a01007387 */ /* 0x0003e20000100800 */
[----:B------:R-:W-:-:S03]  /*7ca60*/  IMAD.X R14, R14, 0x1, R3, P2 ;  /* 0x000000010e0e7824 */ /* 0x000fc600010e0603 */
[----:B------:R2:W-:Y:S01]  /*7ca70*/  STL [R1+0x2f48], R11 ;  /* 0x002f480b01007387 */ /* 0x0005e20000100800 */
[----:B------:R-:W-:-:S03]  /*7ca80*/  MOV R190, R7 ;  /* 0x0000000700be7202 */ /* 0x000fc60000000f00 */
[----:B-1----:R-:W3:Y:S04]  /*7ca90*/  LDL.LU R10, [R1+0x30e4] ;  /* 0x0030e400010a7983 */ /* 0x002ee80000300800 */
[----:B------:R-:W-:Y:S04]  /*7caa0*/  STL [R1+0x2f44], R14 ;  /* 0x002f440e01007387 */ /* 0x000fe80000100800 */
[----:B------:R-:W3:Y:S01]  /*7cab0*/  LDL.LU R7, [R1+0x30ec] ;  /* 0x0030ec0001077983 */ /* 0x000ee20000300800 */
[----:B------:R-:W-:-:S03]  /*7cac0*/  IADD3 R5, P0, PT, R5, R2, RZ ;  /* 0x0000000205057210 */ /* 0x000fc60007f1e0ff */
[----:B------:R1:W-:Y:S04]  /*7cad0*/  LDGSTS.E [R188+0x10680], desc[UR36][R190.64], P1 ;  /* 0x10680000bebc7fae */ /* 0x0003e800089a1024 */
[----:B------:R-:W-:Y:S01]  /*7cae0*/  STL [R1+0x2f50], R5 ;  /* 0x002f500501007387 */ /* 0x000fe20000100800 */
[----:B-1----:R-:W-:Y:S01]  /*7caf0*/  IMAD.MOV.U32 R190, RZ, RZ, R11 ;  /* 0x000000ffffbe7224 */ /* 0x002fe200078e000b */
[----:B------:R-:W-:-:S05]  /*7cb00*/  MOV R191, R14 ;  /* 0x0000000e00bf7202 */ /* 0x000fca0000000f00 */
[----:B------:R1:W-:Y:S01]  /*7cb10*/  LDGSTS.E [R188+0x10700], desc[UR36][R190.64], P1 ;  /* 0x10700000bebc7fae */ /* 0x0003e200089a1024 */
[----:B------:R-:W-:-:S05]  /*7cb20*/  IMAD.X R8, R8, 0x1, R3, P0 ;  /* 0x0000000108087824 */ /* 0x000fca00000e0603 */
[----:B------:R2:W-:Y:S01]  /*7cb30*/  STL [R1+0x2f4c], R8 ;  /* 0x002f4c0801007387 */ /* 0x0005e20000100800 */
[----:B-1----:R-:W-:-:S03]  /*7cb40*/  MOV R191, R8 ;  /* 0x0000000800bf7202 */ /* 0x002fc60000000f00 */
[----:B--2---:R-:W2:Y:S04]  /*7cb50*/  LDL.LU R11, [R1+0x30f4] ;  /* 0x0030f400010b7983 */ /* 0x004ea80000300800 */
[----:B------:R-:W2:Y:S01]  /*7cb60*/  LDL.LU R8, [R1+0x30f8] ;  /* 0x0030f80001087983 */ /* 0x000ea20000300800 */
[----:B------:R-:W-:-:S03]  /*7cb70*/  IMAD.MOV.U32 R190, RZ, RZ, R5 ;  /* 0x000000ffffbe7224 */ /* 0x000fc600078e0005 */
[----:B------:R-:W2:Y:S04]  /*7cb80*/  LDL.LU R14, [R1+0x30fc] ;  /* 0x0030fc00010e7983 */ /* 0x000ea80000300800 */
[----:B------:R-:W2:Y:S01]  /*7cb90*/  LDL.LU R5, [R1+0x3100] ;  /* 0x0031000001057983 */ /* 0x000ea20000300800 */
[----:B------:R-:W-:Y:S01]  /*7cba0*/  UISETP.GT.AND UP1, UPT, UR16, 0x24, UPT ;  /* 0x000000241000788c */ /* 0x000fe2000bf24270 */
[----:B------:R-:W-:Y:S02]  /*7cbb0*/  IADD3 R9, P0, PT, R9, R2, RZ ;  /* 0x0000000209097210 */ /* 0x000fe40007f1e0ff */
[----:B------:R1:W-:Y:S01]  /*7cbc0*/  LDGSTS.E [R188+0x10780], desc[UR36][R190.64], P1 ;  /* 0x10780000bebc7fae */ /* 0x0003e200089a1024 */
[----:B------:R-:W-:-:S04]  /*7cbd0*/  USEL UR10, URZ, 0x4, !UP1 ;  /* 0x00000004ff0a7887 */ /* 0x000fc8000c800000 */
[----:B------:R-:W-:Y:S01]  /*7cbe0*/  USEL UR10, UR10, URZ, !UP0 ;  /* 0x000000ff0a0a7287 */ /* 0x000fe2000c000000 */
[----:B------:R-:W-:-:S05]  /*7cbf0*/  IADD3 R13, P2, PT, R13, R2, RZ ;  /* 0x000000020d0d7210 */ /* 0x000fca0007f5e0ff */
[----:B------:R-:W-:Y:S01]  /*7cc00*/  ISETP.NE.U32.AND P1, PT, RZ, UR10, PT ;  /* 0x0000000aff007c0c */ /* 0x000fe2000bf25070 */
[----:B------:R4:W-:Y:S01]  /*7cc10*/  STL [R1+0x30d8], R9 ;  /* 0x0030d80901007387 */ /* 0x0009e20000100800 */
[----:B-1----:R-:W-:Y:S01]  /*7cc20*/  MOV R190, R9 ;  /* 0x0000000900be7202 */ /* 0x002fe20000000f00 */
[----:B----4-:R-:W-:-:S04]  /*7cc30*/  IMAD.X R12, R12, 0x1, R3, P0 ;  /* 0x000000010c0c7824 */ /* 0x010fc800000e0603 */
[----:B------:R-:W-:Y:S01]  /*7cc40*/  IMAD.MOV.U32 R191, RZ, RZ, R12 ;  /* 0x000000ffffbf7224 */ /* 0x000fe200078e000c */
[----:B------:R1:W-:Y:S01]  /*7cc50*/  STL [R1+0x30d4], R12 ;  /* 0x0030d40c01007387 */ /* 0x0003e20000100800 */
[----:B------:R-:W-:-:S03]  /*7cc60*/  IMAD.X R15, R15, 0x1, R3, P2 ;  /* 0x000000010f0f7824 */ /* 0x000fc600010e0603 */
[----:B------:R-:W-:Y:S04]  /*7cc70*/  STL [R1+0x30e0], R13 ;  /* 0x0030e00d01007387 */ /* 0x000fe80000100800 */
[----:B------:R-:W4:Y:S04]  /*7cc80*/  LDL.LU R9, [R1+0x3108] ;  /* 0x0031080001097983 */ /* 0x000f280000300800 */
[----:B------:R1:W-:Y:S04]  /*7cc90*/  STL [R1+0x30dc], R15 ;  /* 0x0030dc0f01007387 */ /* 0x0003e80000100800 */
[----:B------:R1:W-:Y:S04]  /*7cca0*/  LDGSTS.E [R188+0x12000], desc[UR36][R190.64], P1 ;  /* 0x12000000bebc7fae */ /* 0x0003e800089a1024 */
[----:B-1----:R-:W4:Y:S01]  /*7ccb0*/  LDL.LU R12, [R1+0x3110] ;  /* 0x00311000010c7983 */ /* 0x002f220000300800 */
[----:B------:R-:W-:-:S03]  /*7ccc0*/  MOV R191, R15 ;  /* 0x0000000f00bf7202 */ /* 0x000fc60000000f00 */
[----:B------:R-:W4:Y:S04]  /*7ccd0*/  LDL.LU R15, [R1+0x3104] ;  /* 0x00310400010f7983 */ /* 0x000f280000300800 */
[----:B------:R-:W4:Y:S01]  /*7cce0*/  LDL.LU R17, [R1+0x310c] ;  /* 0x00310c0001117983 */ /* 0x000f220000300800 */
[-C--:B---3--:R-:W-:Y:S02]  /*7ccf0*/  IADD3 R6, P0, PT, R6, R2.reuse, RZ ;  /* 0x0000000206067210 */ /* 0x088fe40007f1e0ff */
[----:B------:R-:W-:Y:S01]  /*7cd00*/  IADD3 R4, P2, PT, R4, R2, RZ ;  /* 0x0000000204047210 */ /* 0x000fe20007f5e0ff */
[----:B------:R-:W-:Y:S02]  /*7cd10*/  IMAD.MOV.U32 R190, RZ, RZ, R13 ;  /* 0x000000ffffbe7224 */ /* 0x000fe400078e000d */
[----:B------:R1:W-:Y:S04]  /*7cd20*/  STL [R1+0x30e8], R6 ;  /* 0x0030e80601007387 */ /* 0x0003e80000100800 */
[----:B------:R3:W-:Y:S01]  /*7cd30*/  LDGSTS.E [R188+0x12080], desc[UR36][R190.64], P1 ;  /* 0x12080000bebc7fae */ /* 0x0007e200089a1024 */
[----:B------:R-:W-:-:S05]  /*7cd40*/  IMAD.X R10, R10, 0x1, R3, P0 ;  /* 0x000000010a0a7824 */ /* 0x000fca00000e0603 */
[----:B------:R1:W-:Y:S01]  /*7cd50*/  STL [R1+0x30e4], R10 ;  /* 0x0030e40a01007387 */ /* 0x0003e20000100800 */
[----:B------:R-:W-:-:S03]  /*7cd60*/  IMAD.X R7, R7, 0x1, R3, P2 ;  /* 0x0000000107077824 */ /* 0x000fc600010e0603 */
[----:B------:R-:W-:Y:S01]  /*7cd70*/  STL [R1+0x30f0], R4 ;  /* 0x0030f00401007387 */ /* 0x000fe20000100800 */
[----:B---3--:R-:W-:-:S03]  /*7cd80*/  MOV R190, R6 ;  /* 0x0000000600be7202 */ /* 0x008fc60000000f00 */
[----:B------:R-:W3:Y:S04]  /*7cd90*/  LDL.LU R13, [R1+0x3118] ;  /* 0x00311800010d7983 */ /* 0x000ee80000300800 */
[----:B------:R2:W-:Y:S04]  /*7cda0*/  STL [R1+0x30ec], R7 ;  /* 0x0030ec0701007387 */ /* 0x0005e80000100800 */
[----:B-1----:R-:W3:Y:S04]  /*7cdb0*/  LDL.LU R6, [R1+0x3120] ;  /* 0x0031200001067983 */ /* 0x002ee80000300800 */
[----:B------:R-:W3:Y:S01]  /*7cdc0*/  LDL.LU R16, [R1+0x3114] ;  /* 0x0031140001107983 */ /* 0x000ee20000300800 */
[----:B------:R-:W-:-:S03]  /*7cdd0*/  IMAD.MOV.U32 R191, RZ, RZ, R10 ;  /* 0x000000ffffbf7224 */ /* 0x000fc600078e000a */
[----:B------:R-:W3:Y:S04]  /*7cde0*/  LDL.LU R10, [R1+0x311c] ;  /* 0x00311c00010a7983 */ /* 0x000ee80000300800 */
[----:B------:R1:W-:Y:S01]  /*7cdf0*/  LDGSTS.E [R188+0x12100], desc[UR36][R190.64], P1 ;  /* 0x12100000bebc7fae */ /* 0x0003e200089a1024 */
[-C--:B--2---:R-:W-:Y:S01]  /*7ce00*/  IADD3 R8, P0, PT, R8, R2.reuse, RZ ;  /* 0x0000000208087210 */ /* 0x084fe20007f1e0ff */
[----:B-1----:R-:W-:Y:S01]  /*7ce10*/  IMAD.MOV.U32 R190, RZ, RZ, R4 ;  /* 0x000000ffffbe7224 */ /* 0x002fe200078e0004 */
[----:B------:R-:W-:Y:S02]  /*7ce20*/  MOV R191, R7 ;  /* 0x0000000700bf7202 */ /* 0x000fe40000000f00 */
[----:B------:R-:W2:Y:S01]  /*7ce30*/  LDL.LU R7, [R1+0x3128] ;  /* 0x0031280001077983 */ /* 0x000ea20000300800 */
[----:B------:R-:W-:Y:S01]  /*7ce40*/  IMAD.X R11, R11, 0x1, R3, P0 ;  /* 0x000000010b0b7824 */ /* 0x000fe200000e0603 */
[----:B------:R-:W-:-:S02]  /*7ce50*/  IADD3 R5, P2, PT, R5, R2, RZ ;  /* 0x0000000205057210 */ /* 0x000fc40007f5e0ff */
[----:B------:R-:W2:Y:S04]  /*7ce60*/  LDL.LU R4, [R1+0x3130] ;  /* 0x0031300001047983 */ /* 0x000ea80000300800 */
[----:B------:R-:W-:Y:S04]  /*7ce70*/  STL [R1+0x30f8], R8 ;  /* 0x0030f80801007387 */ /* 0x000fe80000100800 */
[----:B------:R1:W-:Y:S04]  /*7ce80*/  LDGSTS.E [R188+0x12180], desc[UR36][R190.64], P1 ;  /* 0x12180000bebc7fae */ /* 0x0003e800089a1024 */
[----:B------:R1:W-:Y:S01]  /*7ce90*/  STL [R1+0x30f4], R11 ;  /* 0x0030f40b01007387 */ /* 0x0003e20000100800 */
[----:B------:R-:W-:-:S03]  /*7cea0*/  IMAD.X R14, R14, 0x1, R3, P2 ;  /* 0x000000010e0e7824 */ /* 0x000fc600010e0603 */
[----:B------:R1:W-:Y:S02]  /*7ceb0*/  STL [R1+0x3100], R5 ;  /* 0x0031000501007387 */ /* 0x0003e40000100800 */
[----:B-1----:R-:W-:Y:S02]  /*7cec0*/  IMAD.MOV.U32 R191, RZ, RZ, R11 ;  /* 0x000000ffffbf7224 */ /* 0x002fe400078e000b */
[----:B------:R-:W2:Y:S01]  /*7ced0*/  LDL.LU R11, [R1+0x3124] ;  /* 0x00312400010b7983 */ /* 0x000ea20000300800 */
[----:B------:R-:W-:-:S03]  /*7cee0*/  MOV R190, R8 ;  /* 0x0000000800be7202 */ /* 0x000fc60000000f00 */
[----:B------:R1:W-:Y:S04]  /*7cef0*/  STL [R1+0x30fc], R14 ;  /* 0x0030fc0e01007387 */ /* 0x0003e80000100800 */
[----:B------:R-:W2:Y:S04]  /*7cf00*/  LDL.LU R8, [R1+0x312c] ;  /* 0x00312c0001087983 */ /* 0x000ea80000300800 */
[----:B------:R1:W-:Y:S02]  /*7cf10*/  LDGSTS.E [R188+0x12200], desc[UR36][R190.64], P1 ;  /* 0x12200000bebc7fae */ /* 0x0003e400089a1024 */
[----:B-1----:R-:W-:Y:S01]  /*7cf20*/  IMAD.MOV.U32 R190, RZ, RZ, R5 ;  /* 0x000000ffffbe7224 */ /* 0x002fe200078e0005 */
[----:B------:R-:W-:Y:S01]  /*7cf30*/  MOV R191, R14 ;  /* 0x0000000e00bf7202 */ /* 0x000fe20000000f00 */
[----:B------:R-:W2:Y:S04]  /*7cf40*/  LDL.LU R5, [R1+0x3138] ;  /* 0x0031380001057983 */ /* 0x000ea80000300800 */
[----:B------:R-:W2:Y:S04]  /*7cf50*/  LDL.LU R14, [R1+0x3140] ;  /* 0x00314000010e7983 */ /* 0x000ea80000300800 */
[----:B------:R1:W-:Y:S01]  /*7cf60*/  LDGSTS.E [R188+0x12280], desc[UR36][R190.64], P1 ;  /* 0x12280000bebc7fae */ /* 0x0003e200089a1024 */
[----:B----4-:R-:W-:-:S05]  /*7cf70*/  IADD3 R9, P0, PT, R9, R2, RZ ;  /* 0x0000000209097210 */ /* 0x010fca0007f1e0ff */
[----:B------:R4:W-:Y:S01]  /*7cf80*/  STL [R1+0x3108], R9 ;  /* 0x0031080901007387 */ /* 0x0009e20000100800 */
[----:B-1----:R-:W-:Y:S02]  /*7cf90*/  MOV R190, R9 ;  /* 0x0000000900be7202 */ /* 0x002fe40000000f00 */
[----:B------:R-:W-:Y:S01]  /*7cfa0*/  IADD3 R12, P2, PT, R12, R2, RZ ;  /* 0x000000020c0c7210 */ /* 0x000fe20007f5e0ff */
[----:B------:R-:W-:-:S05]  /*7cfb0*/  IMAD.X R15, R15, 0x1, R3, P0 ;  /* 0x000000010f0f7824 */ /* 0x000fca00000e0603 */
[----:B------:R1:W-:Y:S04]  /*7cfc0*/  STL [R1+0x3104], R15 ;  /* 0x0031040f01007387 */ /* 0x0003e80000100800 */
[----:B------:R1:W-:Y:S01]  /*7cfd0*/  STL [R1+0x3110], R12 ;  /* 0x0031100c01007387 */ /* 0x0003e20000100800 */
[----:B------:R-:W-:-:S03]  /*7cfe0*/  IMAD.X R17, R17, 0x1, R3, P2 ;  /* 0x0000000111117824 */ /* 0x000fc600010e0603 */
[----:B----4-:R-:W4:Y:S01]  /*7cff0*/  LDL.LU R9, [R1+0x3134] ;  /* 0x0031340001097983 */ /* 0x010f220000300800 */
[----:B------:R-:W-:-:S03]  /*7d000*/  IMAD.MOV.U32 R191, RZ, RZ, R15 ;  /* 0x000000ffffbf7224 */ /* 0x000fc600078e000f */
[----:B------:R-:W-:Y:S04]  /*7d010*/  STL [R1+0x310c], R17 ;  /* 0x00310c1101007387 */ /* 0x000fe80000100800 */
[----:B-1----:R-:W4:Y:S04]  /*7d020*/  LDL.LU R15, [R1+0x313c] ;  /* 0x00313c00010f7983 */ /* 0x002f280000300800 */
[----:B------:R1:W-:Y:S02]  /*7d030*/  LDGSTS.E [R188+0x12300], desc[UR36][R190.64], P1 ;  /* 0x12300000bebc7fae */ /* 0x0003e400089a1024 */
[----:B-1----:R-:W-:Y:S01]  /*7d040*/  IMAD.MOV.U32 R190, RZ, RZ, R12 ;  /* 0x000000ffffbe7224 */ /* 0x002fe200078e000c */
[----:B------:R-:W-:Y:S01]  /*7d050*/  MOV R191, R17 ;  /* 0x0000001100bf7202 */ /* 0x000fe20000000f00 */
[----:B------:R-:W4:Y:S04]  /*7d060*/  LDL.LU R12, [R1+0x3148] ;  /* 0x00314800010c7983 */ /* 0x000f280000300800 */
        /* <DEDUP_REMOVED lines=12> */
[----:B--2---:R-:W-:-:S03]  /*7d130*/  IADD3 R7, P0, PT, R7, R2, RZ ;  /* 0x0000000207077210 */ /* 0x004fc60007f1e0ff */
[----:B------:R2:W-:Y:S01]  /*7d140*/  STL [R1+0x311c], R10 ;  /* 0x00311c0a01007387 */ /* 0x0005e20000100800 */
[----:B-1----:R-:W-:Y:S01]  /*7d150*/  IMAD.MOV.U32 R190, RZ, RZ, R6 ;  /* 0x000000ffffbe7224 */ /* 0x002fe200078e0006 */
[----:B------:R-:W-:Y:S02]  /*7d160*/  MOV R191, R10 ;  /* 0x0000000a00bf7202 */ /* 0x000fe40000000f00 */
[----:B------:R-:W-:-:S03]  /*7d170*/  IADD3 R4, P2, PT, R4, R2, RZ ;  /* 0x0000000204047210 */ /* 0x000fc60007f5e0ff */
[----:B------:R1:W-:Y:S04]  /*7d180*/  LDGSTS.E [R188+0x12480], desc[UR36][R190.64], P1 ;  /* 0x12480000bebc7fae */ /* 0x0003e800089a1024 */
[----:B--2---:R-:W2:Y:S04]  /*7d190*/  LDL.LU R10, [R1+0x3150] ;  /* 0x00315000010a7983 */ /* 0x004ea80000300800 */
[----:B------:R-:W2:Y:S04]  /*7d1a0*/  LDL.LU R6, [R1+0x32d8] ;  /* 0x0032d80001067983 */ /* 0x000ea80000300800 */
[----:B------:R-:W-:Y:S01]  /*7d1b0*/  STL [R1+0x3128], R7 ;  /* 0x0031280701007387 */ /* 0x000fe20000100800 */
[----:B------:R-:W-:-:S04]  /*7d1c0*/  IMAD.X R11, R11, 0x1, R3, P0 ;  /* 0x000000010b0b7824 */ /* 0x000fc800000e0603 */
[----:B-1----:R-:W-:Y:S01]  /*7d1d0*/  IMAD.MOV.U32 R191, RZ, RZ, R11 ;  /* 0x000000ffffbf7224 */ /* 0x002fe200078e000b */
[----:B------:R1:W-:Y:S04]  /*7d1e0*/  STL [R1+0x3124], R11 ;  /* 0x0031240b01007387 */ /* 0x0003e80000100800 */
[----:B------:R-:W-:Y:S01]  /*7d1f0*/  STL [R1+0x3130], R4 ;  /* 0x0031300401007387 */ /* 0x000fe20000100800 */
[----:B------:R-:W-:-:S03]  /*7d200*/  IMAD.X R8, R8, 0x1, R3, P2 ;  /* 0x0000000108087824 */ /* 0x000fc600010e0603 */
[----:B-1----:R-:W2:Y:S01]  /*7d210*/  LDL.LU R11, [R1+0x314c] ;  /* 0x00314c00010b7983 */ /* 0x002ea20000300800 */
[----:B------:R-:W-:-:S03]  /*7d220*/  MOV R190, R7 ;  /* 0x0000000700be7202 */ /* 0x000fc60000000f00 */
[----:B------:R1:W-:Y:S04]  /*7d230*/  STL [R1+0x312c], R8 ;  /* 0x00312c0801007387 */ /* 0x0003e80000100800 */
[----:B------:R-:W2:Y:S01]  /*7d240*/  LDL.LU R7, [R1+0x32d4] ;  /* 0x0032d40001077983 */ /* 0x000ea20000300800 */
[----:B------:R-:W-:-:S03]  /*7d250*/  IADD3 R5, P0, PT, R5, R2, RZ ;  /* 0x0000000205057210 */ /* 0x000fc60007f1e0ff */
[----:B------:R1:W-:Y:S01]  /*7d260*/  LDGSTS.E [R188+0x12500], desc[UR36][R190.64], P1 ;  /* 0x12500000bebc7fae */ /* 0x0003e200089a1024 */
[----:B------:R-:W-:Y:S01]  /*7d270*/  IADD3 R14, P2, PT, R14, R2, RZ ;  /* 0x000000020e0e7210 */ /* 0x000fe20007f5e0ff */
[----:B-1----:R-:W-:Y:S01]  /*7d280*/  IMAD.MOV.U32 R190, RZ, RZ, R4 ;  /* 0x000000ffffbe7224 */ /* 0x002fe200078e0004 */
[----:B------:R-:W-:Y:S02]  /*7d290*/  MOV R191, R8 ;  /* 0x0000000800bf7202 */ /* 0x000fe40000000f00 */
[----:B------:R-:W2:Y:S04]  /*7d2a0*/  LDL.LU R8, [R1+0x32e0] ;  /* 0x0032e00001087983 */ /* 0x000ea80000300800 */
[----:B------:R-:W2:Y:S04]  /*7d2b0*/  LDL.LU R4, [R1+0x32e8] ;  /* 0x0032e80001047983 */ /* 0x000ea80000300800 */
[----:B------:R-:W-:Y:S04]  /*7d2c0*/  STL [R1+0x3138], R5 ;  /* 0x0031380501007387 */ /* 0x000fe80000100800 */
[----:B------:R1:W-:Y:S02]  /*7d2d0*/  LDGSTS.E [R188+0x12580], desc[UR36][R190.64], P1 ;  /* 0x12580000bebc7fae */ /* 0x0003e400089a1024 */
[----:B-1----:R-:W-:Y:S01]  /*7d2e0*/  MOV R190, R5 ;  /* 0x0000000500be7202 */ /* 0x002fe20000000f00 */
[----:B----4-:R-:W-:-:S04]  /*7d2f0*/  IMAD.X R9, R9, 0x1, R3, P0 ;  /* 0x0000000109097824 */ /* 0x010fc800000e0603 */
[----:B------:R-:W-:Y:S01]  /*7d300*/  IMAD.MOV.U32 R191, RZ, RZ, R9 ;  /* 0x000000ffffbf7224 */ /* 0x000fe200078e0009 */
[----:B------:R1:W-:Y:S04]  /*7d310*/  STL [R1+0x3134], R9 ;  /* 0x0031340901007387 */ /* 0x0003e80000100800 */
[----:B------:R-:W-:Y:S01]  /*7d320*/  STL [R1+0x3140], R14 ;  /* 0x0031400e01007387 */ /* 0x000fe20000100800 */
[----:B------:R-:W-:-:S03]  /*7d330*/  IMAD.X R15, R15, 0x1, R3, P2 ;  /* 0x000000010f0f7824 */ /* 0x000fc600010e0603 */
[----:B------:R4:W-:Y:S04]  /*7d340*/  LDGSTS.E [R188+0x12600], desc[UR36][R190.64], P1 ;  /* 0x12600000bebc7fae */ /* 0x0009e800089a1024 */
[----:B-1----:R-:W2:Y:S04]  /*7d350*/  LDL.LU R9, [R1+0x32dc] ;  /* 0x0032dc0001097983 */ /* 0x002ea80000300800 */
[----:B------:R-:W-:Y:S04]  /*7d360*/  STL [R1+0x313c], R15 ;  /* 0x00313c0f01007387 */ /* 0x000fe80000100800 */
[----:B------:R-:W2:Y:S01]  /*7d370*/  LDL.LU R5, [R1+0x32e4] ;  /* 0x0032e40001057983 */ /* 0x000ea20000300800 */
[----:B------:R-:W-:Y:S01]  /*7d380*/  IADD3 R12, P0, PT, R12, R2, RZ ;  /* 0x000000020c0c7210 */ /* 0x000fe20007f1e0ff */
[----:B----4-:R-:W-:Y:S01]  /*7d390*/  IMAD.MOV.U32 R190, RZ, RZ, R14 ;  /* 0x000000ffffbe7224 */ /* 0x010fe200078e000e */
[----:B------:R-:W-:-:S03]  /*7d3a0*/  MOV R191, R15 ;  /* 0x0000000f00bf7202 */ /* 0x000fc60000000f00 */
[----:B------:R-:W-:Y:S04]  /*7d3b0*/  STL [R1+0x3148], R12 ;  /* 0x0031480c01007387 */ /* 0x000fe80000100800 */
[----:B------:R1:W-:Y:S02]  /*7d3c0*/  LDGSTS.E [R188+0x12680], desc[UR36][R190.64], P1 ;  /* 0x12680000bebc7fae */ /* 0x0003e400089a1024 */
[----:B-1----:R-:W-:Y:S02]  /*7d3d0*/  IMAD.MOV.U32 R190, RZ, RZ, R12 ;  /* 0x000000ffffbe7224 */ /* 0x002fe400078e000c */
[----:B---3--:R-:W-:-:S05]  /*7d3e0*/  IMAD.X R13, R13, 0x1, R3, P0 ;  /* 0x000000010d0d7824 */ /* 0x008fca00000e0603 */
[----:B------:R1:W-:Y:S04]  /*7d3f0*/  STL [R1+0x3144], R13 ;  /* 0x0031440d01007387 */ /* 0x0003e80000100800 */
[----:B------:R-:W3:Y:S01]  /*7d400*/  LDL.LU.64 R26, [R1+0x2668] ;  /* 0x00266800011a7983 */ /* 0x000ee20000300a00 */
[----:B------:R-:W-:-:S03]  /*7d410*/  MOV R191, R13 ;  /* 0x0000000d00bf7202 */ /* 0x000fc60000000f00 */
[----:B-1----:R-:W4:Y:S04]  /*7d420*/  LDL.LU.64 R12, [R1+0x2660] ;  /* 0x00266000010c7983 */ /* 0x002f280000300a00 */
[----:B------:R-:W4:Y:S04]  /*7d430*/  LDL.LU.64 R24, [R1+0x2658] ;  /* 0x0026580001187983 */ /* 0x000f280000300a00 */
[----:B------:R1:W-:Y:S01]  /*7d440*/  LDGSTS.E [R188+0x12700], desc[UR36][R190.64], P1 ;  /* 0x12700000bebc7fae */ /* 0x0003e200089a1024 */
[-C--:B--2---:R-:W-:Y:S02]  /*7d450*/  IADD3 R10, P2, PT, R10, R2.reuse, RZ ;  /* 0x000000020a0a7210 */ /* 0x084fe40007f5e0ff */
[----:B------:R-:W-:-:S03]  /*7d460*/  IADD3 R6, P3, PT, R6, R2, RZ ;  /* 0x0000000206067210 */ /* 0x000fc60007f7e0ff */
[----:B------:R-:W-:Y:S01]  /*7d470*/  STL [R1+0x3150], R10 ;  /* 0x0031500a01007387 */ /* 0x000fe20000100800 */
[----:B-1----:R-:W-:Y:S01]  /*7d480*/  MOV R190, R10 ;  /* 0x0000000a00be7202 */ /* 0x002fe20000000f00 */
[----:B------:R-:W-:-:S05]  /*7d490*/  IMAD.X R11, R11, 0x1, R3, P2 ;  /* 0x000000010b0b7824 */ /* 0x000fca00010e0603 */
[----:B------:R-:W-:Y:S01]  /*7d4a0*/  STL [R1+0x314c], R11 ;  /* 0x00314c0b01007387 */ /* 0x000fe20000100800 */
[----:B------:R-:W-:-:S03]  /*7d4b0*/  IMAD.X R7, R7, 0x1, R3, P3 ;  /* 0x0000000107077824 */ /* 0x000fc600018e0603 */
[----:B------:R-:W-:Y:S04]  /*7d4c0*/  STL [R1+0x32d8], R6 ;  /* 0x0032d80601007387 */ /* 0x000fe80000100800 */
[----:B------:R-:W2:Y:S01]  /*7d4d0*/  LDL.LU.64 R22, [R1+0x2650] ;  /* 0x0026500001167983 */ /* 0x000ea20000300a00 */
[----:B------:R-:W-:-:S03]  /*7d4e0*/  IMAD.MOV.U32 R191, RZ, RZ, R11 ;  /* 0x000000ffffbf7224 */ /* 0x000fc600078e000b */
[----:B------:R1:W-:Y:S04]  /*7d4f0*/  STL [R1+0x32d4], R7 ;  /* 0x0032d40701007387 */ /* 0x0003e80000100800 */
[----:B------:R-:W2:Y:S04]  /*7d500*/  LDL.LU.64 R20, [R1+0x2648] ;  /* 0x0026480001147983 */ /* 0x000ea80000300a00 */
[----:B------:R1:W-:Y:S01]  /*7d510*/  LDGSTS.E [R188+0x12780], desc[UR36][R190.64], P1 ;  /* 0x12780000bebc7fae */ /* 0x0003e200089a1024 */
[----:B------:R-:W-:Y:S01]  /*7d520*/  UISETP.GT.AND UP1, UPT, UR16, 0x28, UPT ;  /* 0x000000281000788c */ /* 0x000fe2000bf24270 */
[----:B-1----:R-:W-:Y:S01]  /*7d530*/  IMAD.MOV.U32 R190, RZ, RZ, R6 ;  /* 0x000000ffffbe7224 */ /* 0x002fe200078e0006 */
[----:B------:R-:W-:-:S02]  /*7d540*/  MOV R191, R7 ;  /* 0x0000000700bf7202 */ /* 0x000fc40000000f00 */
[----:B------:R-:W2:Y:S01]  /*7d550*/  LDL.LU.64 R6, [R1+0x2640] ;  /* 0x0026400001067983 */ /* 0x000ea20000300a00 */
[----:B------:R-:W-:Y:S01]  /*7d560*/  USEL UR10, URZ, 0x4, !UP1 ;  /* 0x00000004ff0a7887 */ /* 0x000fe2000c800000 */
[-C--:B------:R-:W-:Y:S02]  /*7d570*/  IADD3 R8, P1, PT, R8, R2.reuse, RZ ;  /* 0x0000000208087210 */ /* 0x080fe40007f3e0ff */
[----:B------:R-:W2:Y:S01]  /*7d580*/  LDL.LU.64 R16, [R1+0x2638] ;  /* 0x0026380001107983 */ /* 0x000ea20000300a00 */
[----:B------:R-:W-:Y:S01]  /*7d590*/  USEL UR10, UR10, URZ, !UP0 ;  /* 0x000000ff0a0a7287 */ /* 0x000fe2000c000000 */
[----:B------:R-:W-:-:S05]  /*7d5a0*/  IADD3 R4, P2, PT, R4, R2, RZ ;  /* 0x0000000204047210 */ /* 0x000fca0007f5e0ff */
[----:B------:R-:W-:Y:S01]  /*7d5b0*/  ISETP.NE.U32.AND P0, PT, RZ, UR10, PT ;  /* 0x0000000aff007c0c */ /* 0x000fe2000bf05070 */
[----:B------:R-:W-:-:S12]  /*7d5c0*/  STL [R1+0x32e0], R8 ;  /* 0x0032e00801007387 */ /* 0x000fd80000100800 */
[----:B------:R1:W-:Y:S02]  /*7d5d0*/  LDGSTS.E [R188+0x14000], desc[UR36][R190.64], P0 ;  /* 0x14000000bebc7fae */ /* 0x0003e400081a1024 */
[----:B-1----:R-:W-:Y:S01]  /*7d5e0*/  MOV R190, R8 ;  /* 0x0000000800be7202 */ /* 0x002fe20000000f00 */
[----:B------:R-:W-:-:S05]  /*7d5f0*/  IMAD.X R9, R9, 0x1, R3, P1 ;  /* 0x0000000109097824 */ /* 0x000fca00008e0603 */
[----:B------:R-:W-:Y:S04]  /*7d600*/  STL [R1+0x32dc], R9 ;  /* 0x0032dc0901007387 */ /* 0x000fe80000100800 */
[----:B------:R-:W-:Y:S01]  /*7d610*/  STL [R1+0x32e8], R4 ;  /* 0x0032e80401007387 */ /* 0x000fe20000100800 */
[----:B------:R-:W-:-:S03]  /*7d620*/  IMAD.X R5, R5, 0x1, R3, P2 ;  /* 0x0000000105057824 */ /* 0x000fc600010e0603 */
[----:B------:R-:W2:Y:S01]  /*7d630*/  LDL.LU.64 R28, [R1+0x2630] ;  /* 0x00263000011c7983 */ /* 0x000ea20000300a00 */
[----:B------:R-:W-:-:S03]  /*7d640*/  IMAD.MOV.U32 R191, RZ, RZ, R9 ;  /* 0x000000ffffbf7224 */ /* 0x000fc600078e0009 */
[----:B------:R1:W-:Y:S04]  /*7d650*/  STL [R1+0x32e4], R5 ;  /* 0x0032e40501007387 */ /* 0x0003e80000100800 */
[----:B------:R-:W2:Y:S04]  /*7d660*/  LDL.LU.64 R14, [R1+0x2628] ;  /* 0x00262800010e7983 */ /* 0x000ea80000300a00 */
[----:B------:R1:W-:Y:S02]  /*7d670*/  LDGSTS.E [R188+0x14080], desc[UR36][R190.64], P0 ;  /* 0x14080000bebc7fae */ /* 0x0003e400081a1024 */
[----:B-1----:R-:W-:Y:S01]  /*7d680*/  IMAD.MOV.U32 R190, RZ, RZ, R4 ;  /* 0x000000ffffbe7224 */ /* 0x002fe200078e0004 */
[----:B------:R-:W-:-:S02]  /*7d690*/  MOV R191, R5 ;  /* 0x0000000500bf7202 */ /* 0x000fc40000000f00 */
[----:B------:R-:W2:Y:S04]  /*7d6a0*/  LDL.LU.64 R4, [R1+0x2620] ;  /* 0x0026200001047983 */ /* 0x000ea80000300a00 */
[----:B------:R-:W2:Y:S04]  /*7d6b0*/  LDL.LU.64 R18, [R1+0x2618] ;  /* 0x0026180001127983 */ /* 0x000ea80000300a00 */
[----:B------:R3:W-:Y:S04]  /*7d6c0*/  LDGSTS.E [R188+0x14100], desc[UR36][R190.64], P0 ;  /* 0x14100000bebc7fae */ /* 0x0007e800081a1024 */
[----:B------:R-:W2:Y:S04]  /*7d6d0*/  LDL.LU R11, [R1+0x3a44] ;  /* 0x003a4400010b7983 */ /* 0x000ea80000300800 */
[----:B------:R-:W2:Y:S01]  /*7d6e0*/  LDL.LU R9, [R1+0x3a48] ;  /* 0x003a480001097983 */ /* 0x000ea20000300800 */
[----:B---3--:R-:W-:-:S05]  /*7d6f0*/  IADD3 R190, P1, PT, R26, R2, RZ ;  /* 0x000000021abe7210 */ /* 0x008fca0007f3e0ff */
[--C-:B------:R-:W-:Y:S01]  /*7d700*/  IMAD.X R189, R27, 0x1, R3.reuse, P1 ;  /* 0x000000011bbd7824 */ /* 0x100fe200008e0603 */
[-C--:B----4-:R-:W-:Y:S01]  /*7d710*/  IADD3 R192, P1, PT, R12, R2.reuse, RZ ;  /* 0x000000020cc07210 */ /* 0x090fe20007f3e0ff */
[----:B------:R-:W3:Y:S04]  /*7d720*/  LDL.LU.64 R26, [R1+0x2610] ;  /* 0x00261000011a7983 */ /* 0x000ee80000300a00 */
[----:B------:R-:W-:Y:S02]  /*7d730*/  IMAD.X R191, R13, 0x1, R3, P1 ;  /* 0x000000010dbf7824 */ /* 0x000fe400008e0603 */
[----:B------:R-:W4:Y:S01]  /*7d740*/  LDL.LU.64 R12, [R1+0x2608] ;  /* 0x00260800010c7983 */ /* 0x000f220000300a00 */
[----:B------:R-:W-:-:S04]  /*7d750*/  IADD3 R194, P1, PT, R24, R2, RZ ;  /* 0x0000000218c27210 */ /* 0x000fc80007f3e0ff */
[----:B------:R-:W-:Y:S02]  /*7d760*/  IADD3.X R193, PT, PT, R25, R3, RZ, P1, !PT ;  /* 0x0000000319c17210 */ /* 0x000fe40000ffe4ff */
[----:B------:R-:W4:Y:S01]  /*7d770*/  LDL.LU.64 R24, [R1+0x2480] ;  /* 0x0024800001187983 */ /* 0x000f220000300a00 */
[----:B--2---:R-:W-:-:S05]  /*7d780*/  IADD3 R196, P1, PT, R22, R2, RZ ;  /* 0x0000000216c47210 */ /* 0x004fca0007f3e0ff */
[----:B------:R-:W-:Y:S02]  /*7d790*/  IMAD.X R195, R23, 0x1, R3, P1 ;  /* 0x0000000117c37824 */ /* 0x000fe400008e0603 */
[----:B------:R-:W2:Y:S01]  /*7d7a0*/  LDL.LU.64 R22, [R1+0x2478] ;  /* 0x0024780001167983 */ /* 0x000ea20000300a00 */
[----:B------:R-:W-:-:S05]  /*7d7b0*/  IADD3 R198, P1, PT, R20, R2, RZ ;  /* 0x0000000214c67210 */ /* 0x000fca0007f3e0ff */
[----:B------:R-:W-:Y:S02]  /*7d7c0*/  IMAD.X R197, R21, 0x1, R3, P1 ;  /* 0x0000000115c57824 */ /* 0x000fe400008e0603 */
[----:B------:R-:W2:Y:S01]  /*7d7d0*/  LDL.LU.64 R20, [R1+0x2470] ;  /* 0x0024700001147983 */ /* 0x000ea20000300a00 */
[----:B------:R-:W-:-:S04]  /*7d7e0*/  IADD3 R200, P1, PT, R6, R2, RZ ;  /* 0x0000000206c87210 */ /* 0x000fc80007f3e0ff */
[----:B------:R-:W-:Y:S02]  /*7d7f0*/  IADD3.X R199, PT, PT, R7, R3, RZ, P1, !PT ;  /* 0x0000000307c77210 */ /* 0x000fe40000ffe4ff */
[----:B------:R-:W2:Y:S01]  /*7d800*/  LDL.LU.64 R6, [R1+0x2468] ;  /* 0x0024680001067983 */ /* 0x000ea20000300a00 */
[----:B------:R-:W-:-:S05]  /*7d810*/  IADD3 R202, P1, PT, R16, R2, RZ ;  /* 0x0000000210ca7210 */ /* 0x000fca0007f3e0ff */
        /* <DEDUP_REMOVED lines=14> */
[----:B---3--:R-:W-:-:S04]  /*7d900*/  IADD3 R212, P1, PT, R26, R2, RZ ;  /* 0x000000021ad47210 */ /* 0x008fc80007f3e0ff */
[----:B------:R-:W-:Y:S02]  /*7d910*/  IADD3.X R211, PT, PT, R27, R3, RZ, P1, !PT ;  /* 0x000000031bd37210 */ /* 0x000fe40000ffe4ff */
[----:B------:R-:W3:Y:S01]  /*7d920*/  LDL.LU.64 R26, [R1+0x2438] ;  /* 0x00243800011a7983 */ /* 0x000ee20000300a00 */
[----:B----4-:R-:W-:-:S05]  /*7d930*/  IADD3 R214, P1, PT, R12, R2, RZ ;  /* 0x000000020cd67210 */ /* 0x010fca0007f3e0ff */
[----:B------:R-:W-:Y:S02]  /*7d940*/  IMAD.X R213, R13, 0x1, R3, P1 ;  /* 0x000000010dd57824 */ /* 0x000fe400008e0603 */
[----:B------:R-:W4:Y:S01]  /*7d950*/  LDL.LU.64 R12, [R1+0x2430] ;  /* 0x00243000010c7983 */ /* 0x000f220000300a00 */
[----:B------:R-:W-:-:S05]  /*7d960*/  IADD3 R216, P1, PT, R24, R2, RZ ;  /* 0x0000000218d87210 */ /* 0x000fca0007f3e0ff */
[----:B------:R-:W-:Y:S02]  /*7d970*/  IMAD.X R215, R25, 0x1, R3, P1 ;  /* 0x0000000119d77824 */ /* 0x000fe400008e0603 */
[----:B------:R-:W4:Y:S01]  /*7d980*/  LDL.LU.64 R24, [R1+0x2428] ;  /* 0x0024280001187983 */ /* 0x000f220000300a00 */
[----:B--2---:R-:W-:-:S04]  /*7d990*/  IADD3 R218, P1, PT, R22, R2, RZ ;  /* 0x0000000216da7210 */ /* 0x004fc80007f3e0ff */
        /* <DEDUP_REMOVED lines=22> */
[----:B------:R-:W2:Y:S04]  /*7db00*/  LDL.LU.64 R18, [R1+0x2270] ;  /* 0x0022700001127983 */ /* 0x000ea80000300a00 */
[----:B------:R-:W2:Y:S01]  /*7db10*/  LDL.LU.64 R30, [R1+0x2268] ;  /* 0x00226800011e7983 */ /* 0x000ea20000300a00 */
[----:B---3--:R-:W-:-:S05]  /*7db20*/  IADD3 R234, P1, PT, R26, R2, RZ ;  /* 0x000000021aea7210 */ /* 0x008fca0007f3e0ff */
[----:B------:R-:W-:Y:S01]  /*7db30*/  IMAD.X R233, R27, 0x1, R3, P1 ;  /* 0x000000011be97824 */ /* 0x000fe200008e0603 */
[----:B----4-:R-:W-:-:S04]  /*7db40*/  IADD3 R236, P1, PT, R12, R2, RZ ;  /* 0x000000020cec7210 */ /* 0x010fc80007f3e0ff */
[----:B------:R-:W-:Y:S02]  /*7db50*/  IADD3.X R235, PT, PT, R13, R3, RZ, P1, !PT ;  /* 0x000000030deb7210 */ /* 0x000fe40000ffe4ff */
[----:B------:R-:W3:Y:S01]  /*7db60*/  LDL.LU.64 R12, [R1+0x2260] ;  /* 0x00226000010c7983 */ /* 0x000ee20000300a00 */
[----:B------:R-:W-:-:S03]  /*7db70*/  IADD3 R238, P1, PT, R24, R2, RZ ;  /* 0x0000000218ee7210 */ /* 0x000fc60007f3e0ff */
[----:B------:R-:W4:Y:S02]  /*7db80*/  LDL.LU.64 R26, [R1+0x2258] ;  /* 0x00225800011a7983 */ /* 0x000f240000300a00 */
[----:B------:R-:W-:Y:S02]  /*7db90*/  IMAD.X R237, R25, 0x1, R3, P1 ;  /* 0x0000000119ed7824 */ /* 0x000fe400008e0603 */
[----:B------:R-:W4:Y:S01]  /*7dba0*/  LDL.LU.64 R24, [R1+0x2250] ;  /* 0x0022500001187983 */ /* 0x000f220000300a00 */
[----:B--2---:R-:W-:-:S05]  /*7dbb0*/  IADD3 R242, P1, PT, R22, R2, RZ ;  /* 0x0000000216f27210 */ /* 0x004fca0007f3e0ff */
[----:B------:R-:W-:Y:S02]  /*7dbc0*/  IMAD.X R239, R23, 0x1, R3, P1 ;  /* 0x0000000117ef7824 */ /* 0x000fe400008e0603 */
[----:B------:R-:W2:Y:S01]  /*7dbd0*/  LDL.LU.64 R22, [R1+0x2248] ;  /* 0x0022480001167983 */ /* 0x000ea20000300a00 */
[----:B------:R-:W-:-:S04]  /*7dbe0*/  IADD3 R252, P1, PT, R20, R2, RZ ;  /* 0x0000000214fc7210 */ /* 0x000fc80007f3e0ff */
[----:B------:R-:W-:Y:S02]  /*7dbf0*/  IADD3.X R243, PT, PT, R21, R3, RZ, P1, !PT ;  /* 0x0000000315f37210 */ /* 0x000fe40000ffe4ff */
[----:B------:R-:W-:-:S05]  /*7dc00*/  IADD3 R136, P1, PT, R6, R2, RZ ;  /* 0x0000000206887210 */ /* 0x000fca0007f3e0ff */
[----:B------:R-:W-:Y:S02]  /*7dc10*/  IMAD.X R137, R7, 0x1, R3, P1 ;  /* 0x0000000107897824 */ /* 0x000fe400008e0603 */
[----:B------:R-:W2:Y:S01]  /*7dc20*/  LDL.LU.64 R6, [R1+0x2240] ;  /* 0x0022400001067983 */ /* 0x000ea20000300a00 */
[----:B------:R-:W-:-:S03]  /*7dc30*/  IADD3 R134, P1, PT, R16, R2, RZ ;  /* 0x0000000210867210 */ /* 0x000fc60007f3e0ff */
[----:B------:R-:W2:Y:S02]  /*7dc40*/  LDL.LU.64 R20, [R1+0x2238] ;  /* 0x0022380001147983 */ /* 0x000ea40000300a00 */
[----:B------:R-:W-:Y:S01]  /*7dc50*/  IMAD.X R135, R17, 0x1, R3, P1 ;  /* 0x0000000111877824 */ /* 0x000fe200008e0603 */
        /* <DEDUP_REMOVED lines=15> */
[----:B---3--:R-:W-:-:S05]  /*7dd50*/  IADD3 R124, P1, PT, R12, R2, RZ ;  /* 0x000000020c7c7210 */ /* 0x008fca0007f3e0ff */
[----:B------:R-:W-:Y:S02]  /*7dd60*/  IMAD.X R125, R13, 0x1, R3, P1 ;  /* 0x000000010d7d7824 */ /* 0x000fe400008e0603 */
[----:B------:R-:W3:Y:S01]  /*7dd70*/  LDL.LU.64 R12, [R1+0x2208] ;  /* 0x00220800010c7983 */ /* 0x000ee20000300a00 */
[----:B----4-:R-:W-:-:S04]  /*7dd80*/  IADD3 R122, P1, PT, R26, R2, RZ ;  /* 0x000000021a7a7210 */ /* 0x010fc80007f3e0ff */
[----:B------:R-:W-:Y:S02]  /*7dd90*/  IADD3.X R123, PT, PT, R27, R3, RZ, P1, !PT ;  /* 0x000000031b7b7210 */ /* 0x000fe40000ffe4ff */
[-C--:B------:R-:W-:Y:S01]  /*7dda0*/  IADD3 R120, P1, PT, R24, R2.reuse, RZ ;  /* 0x0000000218787210 */ /* 0x080fe20007f3e0ff */
[----:B------:R-:W4:Y:S04]  /*7ddb0*/  LDL.LU.64 R26, [R1+0x2080] ;  /* 0x00208000011a7983 */ /* 0x000f280000300a00 */
[----:B------:R-:W-:Y:S02]  /*7ddc0*/  IMAD.X R121, R25, 0x1, R3, P1 ;  /* 0x0000000119797824 */ /* 0x000fe400008e0603 */
[----:B------:R-:W4:Y:S01]  /*7ddd0*/  LDL.LU.64 R24, [R1+0x2078] ;  /* 0x0020780001187983 */ /* 0x000f220000300a00 */
[----:B--2---:R-:W-:-:S05]  /*7dde0*/  IADD3 R118, P1, PT, R22, R2, RZ ;  /* 0x0000000216767210 */ /* 0x004fca0007f3e0ff */
        /* <DEDUP_REMOVED lines=22> */
[----:B---3--:R-:W-:-:S05]  /*7df50*/  IADD3 R102, P1, PT, R12, R2, RZ ;  /* 0x000000020c667210 */ /* 0x008fca0007f3e0ff */
[----:B------:R-:W-:Y:S02]  /*7df60*/  IMAD.X R103, R13, 0x1, R3, P1 ;  /* 0x000000010d677824 */ /* 0x000fe400008e0603 */
[----:B------:R-:W3:Y:S01]  /*7df70*/  LDL.LU.64 R12, [R1+0x2038] ;  /* 0x00203800010c7983 */ /* 0x000ee20000300a00 */
[----:B----4-:R-:W-:-:S05]  /*7df80*/  IADD3 R100, P1, PT, R26, R2, RZ ;  /* 0x000000021a647210 */ /* 0x010fca0007f3e0ff */
[----:B------:R-:W-:Y:S01]  /*7df90*/  IMAD.X R101, R27, 0x1, R3, P1 ;  /* 0x000000011b657824 */ /* 0x000fe200008e0603 */
[-C--:B------:R-:W-:Y:S01]  /*7dfa0*/  IADD3 R98, P1, PT, R24, R2.reuse, RZ ;  /* 0x0000000218627210 */ /* 0x080fe20007f3e0ff */
[----:B------:R-:W4:Y:S03]  /*7dfb0*/  LDL.LU.64 R26, [R1+0x2030] ;  /* 0x00203000011a7983 */ /* 0x000f260000300a00 */
[----:B------:R-:W-:Y:S02]  /*7dfc0*/  IADD3.X R99, PT, PT, R25, R3, RZ, P1, !PT ;  /* 0x0000000319637210 */ /* 0x000fe40000ffe4ff */
[----:B------:R-:W4:Y:S01]  /*7dfd0*/  LDL.LU.64 R24, [R1+0x2028] ;  /* 0x0020280001187983 */ /* 0x000f220000300a00 */
[----:B--2---:R-:W-:-:S05]  /*7dfe0*/  IADD3 R96, P1, PT, R22, R2, RZ ;  /* 0x0000000216607210 */ /* 0x004fca0007f3e0ff */
[----:B------:R-:W-:Y:S02]  /*7dff0*/  IMAD.X R97, R23, 0x1, R3, P1 ;  /* 0x0000000117617824 */ /* 0x000fe400008e0603 */
[----:B------:R-:W2:Y:S04]  /*7e000*/  LDL.LU.64 R22, [R1+0x2020] ;  /* 0x0020200001167983 */ /* 0x000ea80000300a00 */
[----:B------:R-:W2:Y:S01]  /*7e010*/  LDL.LU.64 R32, [R1+0x2018] ;  /* 0x0020180001207983 */ /* 0x000ea20000300a00 */
[----:B------:R-:W-:-:S05]  /*7e020*/  IADD3 R94, P1, PT, R6, R2, RZ ;  /* 0x00000002065e7210 */ /* 0x000fca0007f3e0ff */
[----:B------:R-:W-:Y:S02]  /*7e030*/  IMAD.X R95, R7, 0x1, R3, P1 ;  /* 0x00000001075f7824 */ /* 0x000fe400008e0603 */
[----:B------:R-:W2:Y:S01]  /*7e040*/  LDL.LU.64 R6, [R1+0x2010] ;  /* 0x0020100001067983 */ /* 0x000ea20000300a00 */
[----:B------:R-:W-:-:S04]  /*7e050*/  IADD3 R92, P1, PT, R20, R2, RZ ;  /* 0x00000002145c7210 */ /* 0x000fc80007f3e0ff */
[----:B------:R-:W-:Y:S02]  /*7e060*/  IADD3.X R93, PT, PT, R21, R3, RZ, P1, !PT ;  /* 0x00000003155d7210 */ /* 0x000fe40000ffe4ff */
[----:B------:R-:W2:Y:S04]  /*7e070*/  LDL.LU.64 R20, [R1+0x2008] ;  /* 0x0020080001147983 */ /* 0x000ea80000300a00 */
[----:B------:R-:W2:Y:S01]  /*7e080*/  LDL.LU.64 R30, [R1+0x1e80] ;  /* 0x001e8000011e7983 */ /* 0x000ea20000300a00 */
[----:B------:R-:W-:-:S05]  /*7e090*/  IADD3 R90, P1, PT, R28, R2, RZ ;  /* 0x000000021c5a7210 */ /* 0x000fca0007f3e0ff */
[----:B------:R-:W-:Y:S01]  /*7e0a0*/  IMAD.X R91, R29, 0x1, R3, P1 ;  /* 0x000000011d5b7824 */ /* 0x000fe200008e0603 */
[----:B------:R-:W-:-:S05]  /*7e0b0*/  IADD3 R88, P1, PT, R14, R2, RZ ;  /* 0x000000020e587210 */ /* 0x000fca0007f3e0ff */
[----:B------:R-:W-:Y:S02]  /*7e0c0*/  IMAD.X R89, R15, 0x1, R3, P1 ;  /* 0x000000010f597824 */ /* 0x000fe400008e0603 */
[----:B------:R-:W2:Y:S01]  /*7e0d0*/  LDL.LU.64 R14, [R1+0x1e78] ;  /* 0x001e7800010e7983 */ /* 0x000ea20000300a00 */
[----:B------:R-:W-:-:S04]  /*7e0e0*/  IADD3 R86, P1, PT, R4, R2, RZ ;  /* 0x0000000204567210 */ /* 0x000fc80007f3e0ff */
[----:B------:R-:W-:Y:S02]  /*7e0f0*/  IADD3.X R87, PT, PT, R5, R3, RZ, P1, !PT ;  /* 0x0000000305577210 */ /* 0x000fe40000ffe4ff */
[----:B------:R-:W2:Y:S01]  /*7e100*/  LDL.LU.64 R4, [R1+0x1e70] ;  /* 0x001e700001047983 */ /* 0x000ea20000300a00 */
[----:B------:R-:W-:-:S03]  /*7e110*/  IADD3 R84, P1, PT, R18, R2, RZ ;  /* 0x0000000212547210 */ /* 0x000fc60007f3e0ff */
[----:B------:R-:W2:Y:S02]  /*7e120*/  LDL.LU.64 R28, [R1+0x1e68] ;  /* 0x001e6800011c7983 */ /* 0x000ea40000300a00 */
        /* <DEDUP_REMOVED lines=12> */
[----:B------:R-:W-:Y:S01]  /*7e1f0*/  IMAD.X R77, R23, 0x1, R3, P1 ;  /* 0x00000001174d7824 */ /* 0x000fe200008e0603 */
[-C--:B------:R-:W-:Y:S01]  /*7e200*/  IADD3 R74, P1, PT, R32, R2.reuse, RZ ;  /* 0x00000002204a7210 */ /* 0x080fe20007f3e0ff */
[----:B------:R-:W2:Y:S03]  /*7e210*/  LDL.LU.64 R22, [R1+0x1e40] ;  /* 0x001e400001167983 */ /* 0x000ea60000300a00 */
[----:B------:R-:W-:Y:S02]  /*7e220*/  IADD3.X R75, PT, PT, R33, R3, RZ, P1, !PT ;  /* 0x00000003214b7210 */ /* 0x000fe40000ffe4ff */
[----:B------:R-:W-:-:S05]  /*7e230*/  IADD3 R72, P1, PT, R6, R2, RZ ;  /* 0x0000000206487210 */ /* 0x000fca0007f3e0ff */
[----:B------:R-:W-:Y:S02]  /*7e240*/  IMAD.X R73, R7, 0x1, R3, P1 ;  /* 0x0000000107497824 */ /* 0x000fe400008e0603 */
[----:B------:R-:W2:Y:S01]  /*7e250*/  LDL.LU.64 R6, [R1+0x1e38] ;  /* 0x001e380001067983 */ /* 0x000ea20000300a00 */
[----:B------:R-:W-:-:S05]  /*7e260*/  IADD3 R70, P1, PT, R20, R2, RZ ;  /* 0x0000000214467210 */ /* 0x000fca0007f3e0ff */
        /* <DEDUP_REMOVED lines=15> */
[----:B---3--:R-:W-:-:S05]  /*7e360*/  IADD3 R58, P1, PT, R12, R2, RZ ;  /* 0x000000020c3a7210 */ /* 0x008fca0007f3e0ff */
[----:B------:R-:W-:Y:S02]  /*7e370*/  IMAD.X R59, R13, 0x1, R3, P1 ;  /* 0x000000010d3b7824 */ /* 0x000fe400008e0603 */
[----:B------:R-:W3:Y:S04]  /*7e380*/  LDL.LU.64 R12, [R1+0x1e10] ;  /* 0x001e1000010c7983 */ /* 0x000ee80000300a00 */
[----:B------:R-:W3:Y:S01]  /*7e390*/  LDL.LU.64 R42, [R1+0x1e08] ;  /* 0x001e0800012a7983 */ /* 0x000ee20000300a00 */
[----:B----4-:R-:W-:-:S03]  /*7e3a0*/  IADD3 R56, P1, PT, R26, R2, RZ ;  /* 0x000000021a387210 */ /* 0x010fc60007f3e0ff */
[----:B------:R-:W4:Y:S01]  /*7e3b0*/  LDL.LU.64 R40, [R1+0x1e00] ;  /* 0x001e000001287983 */ /* 0x000f220000300a00 */
[----:B------:R-:W-:Y:S02]  /*7e3c0*/  IADD3.X R57, PT, PT, R27, R3, RZ, P1, !PT ;  /* 0x000000031b397210 */ /* 0x000fe40000ffe4ff */
[-C--:B------:R-:W-:Y:S01]  /*7e3d0*/  IADD3 R54, P1, PT, R24, R2.reuse, RZ ;  /* 0x0000000218367210 */ /* 0x080fe20007f3e0ff */
[----:B------:R-:W4:Y:S04]  /*7e3e0*/  LDL.LU.64 R38, [R1+0x1df8] ;  /* 0x001df80001267983 */ /* 0x000f280000300a00 */
[----:B------:R-:W-:Y:S01]  /*7e3f0*/  IMAD.X R55, R25, 0x1, R3, P1 ;  /* 0x0000000119377824 */ /* 0x000fe200008e0603 */
[----:B------:R-:W4:Y:S04]  /*7e400*/  LDL.LU.64 R36, [R1+0x1df0] ;  /* 0x001df00001247983 */ /* 0x000f280000300a00 */
[----:B------:R-:W4:Y:S01]  /*7e410*/  LDL.LU.64 R34, [R1+0x1de8] ;  /* 0x001de80001227983 */ /* 0x000f220000300a00 */
[----:B--2---:R-:W-:-:S05]  /*7e420*/  IADD3 R52, P1, PT, R22, R2, RZ ;  /* 0x0000000216347210 */ /* 0x004fca0007f3e0ff */
[----:B------:R-:W-:Y:S01]  /*7e430*/  IMAD.X R53, R23, 0x1, R3, P1 ;  /* 0x0000000117357824 */ /* 0x000fe200008e0603 */
[----:B------:R-:W-:-:S04]  /*7e440*/  IADD3 R50, P1, PT, R6, R2, RZ ;  /* 0x0000000206327210 */ /* 0x000fc80007f3e0ff */
[----:B------:R-:W-:Y:S02]  /*7e450*/  IADD3.X R51, PT, PT, R7, R3, RZ, P1, !PT ;  /* 0x0000000307337210 */ /* 0x000fe40000ffe4ff */
[----:B------:R-:W2:Y:S04]  /*7e460*/  LDL.LU.64 R6, [R1+0x1de0] ;  /* 0x001de00001067983 */ /* 0x000ea80000300a00 */
[----:B------:R-:W2:Y:S04]  /*7e470*/  LDL.LU.64 R32, [R1+0x1dd8] ;  /* 0x001dd80001207983 */ /* 0x000ea80000300a00 */
[----:B------:R-:W2:Y:S04]  /*7e480*/  LDL.LU.64 R30, [R1+0x1dd0] ;  /* 0x001dd000011e7983 */ /* 0x000ea80000300a00 */
[----:B------:R-:W2:Y:S04]  /*7e490*/  LDL.LU.64 R28, [R1+0x1dc8] ;  /* 0x001dc800011c7983 */ /* 0x000ea80000300a00 */
[----:B------:R-:W2:Y:S01]  /*7e4a0*/  LDL.LU.64 R26, [R1+0x1dc0] ;  /* 0x001dc000011a7983 */ /* 0x000ea20000300a00 */
[----:B------:R-:W-:-:S03]  /*7e4b0*/  IADD3 R48, P1, PT, R20, R2, RZ ;  /* 0x0000000214307210 */ /* 0x000fc60007f3e0ff */
[----:B------:R-:W2:Y:S02]  /*7e4c0*/  LDL.LU.64 R24, [R1+0x1db8] ;  /* 0x001db80001187983 */ /* 0x000ea40000300a00 */
[----:B------:R-:W-:Y:S02]  /*7e4d0*/  IMAD.X R49, R21, 0x1, R3, P1 ;  /* 0x0000000115317824 */ /* 0x000fe400008e0603 */
[----:B------:R-:W2:Y:S04]  /*7e4e0*/  LDL.LU.64 R22, [R1+0x1db0] ;  /* 0x001db00001167983 */ /* 0x000ea80000300a00 */
[----:B------:R-:W2:Y:S04]  /*7e4f0*/  LDL.LU.64 R20, [R1+0x1da8] ;  /* 0x001da80001147983 */ /* 0x000ea80000300a00 */
[----:B------:R-:W2:Y:S01]  /*7e500*/  LDL.LU.64 R140, [R1+0x1da0] ;  /* 0x001da000018c7983 */ /* 0x000ea20000300a00 */
[----:B------:R-:W-:-:S05]  /*7e510*/  IADD3 R46, P1, PT, R14, R2, RZ ;  /* 0x000000020e2e7210 */ /* 0x000fca0007f3e0ff */
[----:B------:R-:W-:Y:S01]  /*7e520*/  IMAD.X R47, R15, 0x1, R3, P1 ;  /* 0x000000010f2f7824 */ /* 0x000fe200008e0603 */
[----:B------:R-:W-:-:S04]  /*7e530*/  IADD3 R14, P1, PT, R4, R2, RZ ;  /* 0x00000002040e7210 */ /* 0x000fc80007f3e0ff */
[----:B------:R-:W-:Y:S02]  /*7e540*/  IADD3.X R15, PT, PT, R5, R3, RZ, P1, !PT ;  /* 0x00000003050f7210 */ /* 0x000fe40000ffe4ff */
[----:B------:R-:W-:-:S05]  /*7e550*/  IADD3 R4, P1, PT, R18, R2, RZ ;  /* 0x0000000212047210 */ /* 0x000fca0007f3e0ff */
[----:B------:R-:W-:Y:S02]  /*7e560*/  IMAD.X R5, R19, 0x1, R3, P1 ;  /* 0x0000000113057824 */ /* 0x000fe400008e0603 */
[----:B------:R-:W2:Y:S04]  /*7e570*/  LDL.LU.64 R18, [R1+0x1d98] ;  /* 0x001d980001127983 */ /* 0x000ea80000300a00 */
[----:B------:R-:W2:Y:S01]  /*7e580*/  LDL.LU.64 R138, [R1+0x1d90] ;  /* 0x001d9000018a7983 */ /* 0x000ea20000300a00 */
[----:B---3--:R-:W-:-:S05]  /*7e590*/  IADD3 R44, P1, PT, R12, R2, RZ ;  /* 0x000000020c2c7210 */ /* 0x008fca0007f3e0ff */
[----:B------:R-:W-:Y:S01]  /*7e5a0*/  IMAD.X R45, R13, 0x1, R3, P1 ;  /* 0x000000010d2d7824 */ /* 0x000fe200008e0603 */
[----:B------:R-:W-:-:S04]  /*7e5b0*/  IADD3 R12, P1, PT, R42, R2, RZ ;  /* 0x000000022a0c7210 */ /* 0x000fc80007f3e0ff */
[----:B------:R-:W-:Y:S02]  /*7e5c0*/  IADD3.X R13, PT, PT, R43, R3, RZ, P1, !PT ;  /* 0x000000032b0d7210 */ /* 0x000fe40000ffe4ff */
[----:B----4-:R-:W-:-:S05]  /*7e5d0*/  IADD3 R42, P1, PT, R40, R2, RZ ;  /* 0x00000002282a7210 */ /* 0x010fca0007f3e0ff */
[----:B------:R-:W-:Y:S01]  /*7e5e0*/  IMAD.X R43, R41, 0x1, R3, P1 ;  /* 0x00000001292b7824 */ /* 0x000fe200008e0603 */
[----:B------:R-:W-:-:S05]  /*7e5f0*/  IADD3 R40, P1, PT, R38, R2, RZ ;  /* 0x0000000226287210 */ /* 0x000fca0007f3e0ff */
[----:B------:R-:W-:Y:S01]  /*7e600*/  IMAD.X R41, R39, 0x1, R3, P1 ;  /* 0x0000000127297824 */ /* 0x000fe200008e0603 */
[----:B------:R-:W-:-:S04]  /*7e610*/  IADD3 R38, P1, PT, R36, R2, RZ ;  /* 0x0000000224267210 */ /* 0x000fc80007f3e0ff */
[----:B------:R-:W-:Y:S02]  /*7e620*/  IADD3.X R39, PT, PT, R37, R3, RZ, P1, !PT ;  /* 0x0000000325277210 */ /* 0x000fe40000ffe4ff */
[----:B------:R-:W-:-:S05]  /*7e630*/  IADD3 R36, P1, PT, R34, R2, RZ ;  /* 0x0000000222247210 */ /* 0x000fca0007f3e0ff */
[----:B------:R-:W-:Y:S01]  /*7e640*/  IMAD.X R37, R35, 0x1, R3, P1 ;  /* 0x0000000123257824 */ /* 0x000fe200008e0603 */
[----:B--2---:R-:W-:-:S05]  /*7e650*/  IADD3 R34, P1, PT, R6, R2, RZ ;  /* 0x0000000206227210 */ /* 0x004fca0007f3e0ff */
[----:B------:R-:W-:Y:S01]  /*7e660*/  IMAD.X R35, R7, 0x1, R3, P1 ;  /* 0x0000000107237824 */ /* 0x000fe200008e0603 */
[----:B------:R-:W-:-:S04]  /*7e670*/  IADD3 R6, P1, PT, R32, R2, RZ ;  /* 0x0000000220067210 */ /* 0x000fc80007f3e0ff */
[----:B------:R-:W-:Y:S02]  /*7e680*/  IADD3.X R7, PT, PT, R33, R3, RZ, P1, !PT ;  /* 0x0000000321077210 */ /* 0x000fe40000ffe4ff */
[----:B------:R-:W-:-:S05]  /*7e690*/  IADD3 R32, P1, PT, R30, R2, RZ ;  /* 0x000000021e207210 */ /* 0x000fca0007f3e0ff */
[----:B------:R-:W-:Y:S01]  /*7e6a0*/  IMAD.X R33, R31, 0x1, R3, P1 ;  /* 0x000000011f217824 */ /* 0x000fe200008e0603 */
[----:B------:R-:W-:-:S05]  /*7e6b0*/  IADD3 R30, P1, PT, R28, R2, RZ ;  /* 0x000000021c1e7210 */ /* 0x000fca0007f3e0ff */
        /* <DEDUP_REMOVED lines=11> */
[----:B------:R-:W-:Y:S01]  /*7e770*/  MOV R247, R189 ;  /* 0x000000bd00f77202 */ /* 0x000fe20000000f00 */
        /* <DEDUP_REMOVED lines=17> */
[----:B------:R-:W-:Y:S01]  /*7e890*/  IMAD.MOV.U32 R177, RZ, RZ, R205 ;  /* 0x000000ffffb17224 */ /* 0x000fe200078e00cd */
[----:B------:R-:W-:Y:S01]  /*7e8a0*/  UISETP.GT.AND UP1, UPT, UR16, 0x2c, UPT ;  /* 0x0000002c1000788c */ /* 0x000fe2000bf24270 */
        /* <DEDUP_REMOVED lines=8> */
[----:B------:R-:W-:Y:S01]  /*7e930*/  IMAD.MOV.U32 R166, RZ, RZ, R216 ;  /* 0x000000ffffa67224 */ /* 0x000fe200078e00d8 */
[----:B------:R-:W-:Y:S01]  /*7e940*/  USEL UR10, URZ, 0x4, !UP1 ;  /* 0x00000004ff0a7887 */ /* 0x000fe2000c800000 */
        /* <DEDUP_REMOVED lines=9> */
[----:B------:R-:W-:Y:S01]  /*7e9e0*/  USEL UR10, UR10, URZ, !UP0 ;  /* 0x000000ff0a0a7287 */ /* 0x000fe2000c000000 */
        /* <DEDUP_REMOVED lines=12> */
[----:B------:R-:W-:Y:S01]  /*7eab0*/  ISETP.NE.U32.AND P2, PT, RZ, UR10, PT ;  /* 0x0000000aff007c0c */ /* 0x000fe2000bf45070 */
[----:B------:R-:W-:Y:S01]  /*7eac0*/  IMAD.MOV.U32 R144, RZ, RZ, R238 ;  /* 0x000000ffff907224 */ /* 0x000fe200078e00ee */
[----:B------:R-:W-:Y:S01]  /*7ead0*/  LDGSTS.E [R188+0x14180], desc[UR36][R246.64], P0 ;  /* 0x14180000f6bc7fae */ /* 0x000fe200081a1024 */
[----:B------:R-:W-:Y:S01]  /*7eae0*/  IMAD.MOV.U32 R142, RZ, RZ, R242 ;  /* 0x000000ffff8e7224 */ /* 0x000fe200078e00f2 */
[----:B------:R-:W-:Y:S01]  /*7eaf0*/  UISETP.GT.AND UP5, UPT, UR16, 0x30, UPT ;  /* 0x000000301000788c */ /* 0x000fe2000bfa4270 */
[----:B------:R-:W-:Y:S01]  /*7eb00*/  IMAD.MOV.U32 R143, RZ, RZ, R239 ;  /* 0x000000ffff8f7224 */ /* 0x000fe200078e00ef */
[----:B------:R-:W-:Y:S01]  /*7eb10*/  LDGSTS.E [R188+0x14200], desc[UR36][R244.64], P0 ;  /* 0x14200000f4bc7fae */ /* 0x000fe200081a1024 */
[----:B------:R-:W-:Y:S01]  /*7eb20*/  MOV R140, R252 ;  /* 0x000000fc008c7202 */ /* 0x000fe20000000f00 */
[----:B------:R-:W-:-:S02]  /*7eb30*/  IMAD.MOV.U32 R141, RZ, RZ, R243 ;  /* 0x000000ffff8d7224 */ /* 0x000fc400078e00f3 */
[----:B------:R-:W-:Y:S01]  /*7eb40*/  LDGSTS.E [R188+0x14280], desc[UR36][R240.64], P0 ;  /* 0x14280000f0bc7fae */ /* 0x000fe200081a1024 */
[----:B------:R-:W-:-:S03]  /*7eb50*/  USEL UR14, URZ, 0x4, !UP5 ;  /* 0x00000004ff0e7887 */ /* 0x000fc6000e800000 */
[----:B------:R-:W-:Y:S04]  /*7eb60*/  LDGSTS.E [R188+0x14300], desc[UR36][R186.64], P0 ;  /* 0x14300000babc7fae */ /* 0x000fe800081a1024 */
[----:B------:R-:W-:Y:S04]  /*7eb70*/  LDGSTS.E [R188+0x14380], desc[UR36][R184.64], P0 ;  /* 0x14380000b8bc7fae */ /* 0x000fe800081a1024 */
[----:B------:R-:W-:Y:S04]  /*7eb80*/  LDGSTS.E [R188+0x14400], desc[UR36][R182.64], P0 ;  /* 0x14400000b6bc7fae */ /* 0x000fe800081a1024 */
[----:B------:R-:W-:Y:S01]  /*7eb90*/  LDGSTS.E [R188+0x14480], desc[UR36][R180.64], P0 ;  /* 0x14480000b4bc7fae */ /* 0x000fe200081a1024 */
[----:B------:R-:W-:-:S03]  /*7eba0*/  USEL UR14, UR14, URZ, !UP0 ;  /* 0x000000ff0e0e7287 */ /* 0x000fc6000c000000 */
[----:B------:R-:W-:Y:S04]  /*7ebb0*/  LDGSTS.E [R188+0x14500], desc[UR36][R178.64], P0 ;  /* 0x14500000b2bc7fae */ /* 0x000fe800081a1024 */
[----:B------:R-:W-:Y:S04]  /*7ebc0*/  LDGSTS.E [R188+0x14580], desc[UR36][R176.64], P0 ;  /* 0x14580000b0bc7fae */ /* 0x000fe800081a1024 */
[----:B------:R-:W-:Y:S04]  /*7ebd0*/  LDGSTS.E [R188+0x14600], desc[UR36][R174.64], P0 ;  /* 0x14600000aebc7fae */ /* 0x000fe800081a1024 */
[----:B------:R-:W-:Y:S04]  /*7ebe0*/  LDGSTS.E [R188+0x14680], desc[UR36][R172.64], P0 ;  /* 0x14680000acbc7fae */ /* 0x000fe800081a1024 */
[----:B------:R-:W-:Y:S04]  /*7ebf0*/  LDGSTS.E [R188+0x14700], desc[UR36][R170.64], P0 ;  /* 0x14700000aabc7fae */ /* 0x000fe800081a1024 */
[----:B------:R-:W-:Y:S01]  /*7ec00*/  LDGSTS.E [R188+0x14780], desc[UR36][R168.64], P0 ;  /* 0x14780000a8bc7fae */ /* 0x000fe200081a1024 */
[----:B------:R-:W-:-:S03]  /*7ec10*/  IADD3 R8, P1, PT, R18, R2, RZ ;  /* 0x0000000212087210 */ /* 0x000fc60007f3e0ff */
[----:B------:R-:W-:Y:S02]  /*7ec20*/  LDGSTS.E [R188+0x16000], desc[UR36][R166.64], P2 ;  /* 0x16000000a6bc7fae */ /* 0x000fe400091a1024 */
[--C-:B------:R-:W-:Y:S01]  /*7ec30*/  IMAD.X R19, R19, 0x1, R3.reuse, P1 ;  /* 0x0000000113137824 */ /* 0x100fe200008e0603 */
[-C--:B------:R-:W-:Y:S01]  /*7ec40*/  IADD3 R10, P1, PT, R138, R2.reuse, RZ ;  /* 0x000000028a0a7210 */ /* 0x080fe20007f3e0ff */
[----:B------:R-:W-:Y:S03]  /*7ec50*/  LDGSTS.E [R188+0x16080], desc[UR36][R164.64], P2 ;  /* 0x16080000a4bc7fae */ /* 0x000fe600091a1024 */
[----:B------:R-:W-:Y:S01]  /*7ec60*/  IADD3.X R18, PT, PT, R139, R3, RZ, P1, !PT ;  /* 0x000000038b127210 */ /* 0x000fe20000ffe4ff */
[----:B------:R-:W-:Y:S01]  /*7ec70*/  IMAD.MOV.U32 R138, RZ, RZ, R136 ;  /* 0x000000ffff8a7224 */ /* 0x000fe200078e0088 */
[----:B------:R-:W-:Y:S01]  /*7ec80*/  IADD3 R9, P1, PT, R9, R2, RZ ;  /* 0x0000000209097210 */ /* 0x000fe20007f3e0ff */
[----:B------:R-:W-:Y:S04]  /*7ec90*/  LDGSTS.E [R188+0x16100], desc[UR36][R162.64], P2 ;  /* 0x16100000a2bc7fae */ /* 0x000fe800091a1024 */
[----:B------:R-:W-:Y:S01]  /*7eca0*/  IMAD.X R11, R11, 0x1, R3, P1 ;  /* 0x000000010b0b7824 */ /* 0x000fe200008e0603 */
[----:B------:R-:W-:Y:S04]  /*7ecb0*/  STL [R1+0x3a48], R9 ;  /* 0x003a480901007387 */ /* 0x000fe80000100800 */
[----:B------:R-:W-:Y:S04]  /*7ecc0*/  STL [R1+0x3a44], R11 ;  /* 0x003a440b01007387 */ /* 0x000fe80000100800 */
        /* <DEDUP_REMOVED lines=19> */
[----:B------:R-:W-:-:S03]  /*7ee00*/  MOV R139, R137 ;  /* 0x00000089008b7202 */ /* 0x000fc60000000f00 */
[----:B------:R-:W-:Y:S01]  /*7ee10*/  STL.64 [R1+0x2450], R154 ;  /* 0x0024509a01007387 */ /* 0x000fe20000100a00 */
[----:B------:R-:W-:-:S03]  /*7ee20*/  IMAD.MOV.U32 R136, RZ, RZ, R134 ;  /* 0x000000ffff887224 */ /* 0x000fc600078e0086 */
[----:B------:R-:W-:Y:S01]  /*7ee30*/  STL.64 [R1+0x2448], R152 ;  /* 0x0024489801007387 */ /* 0x000fe20000100a00 */
[----:B------:R-:W-:-:S03]  /*7ee40*/  IMAD.MOV.U32 R137, RZ, RZ, R135 ;  /* 0x000000ffff897224 */ /* 0x000fc600078e0087 */
[----:B------:R-:W-:Y:S01]  /*7ee50*/  STL.64 [R1+0x2440], R150 ;  /* 0x0024409601007387 */ /* 0x000fe20000100a00 */
[----:B------:R-:W-:-:S03]  /*7ee60*/  MOV R134, R132 ;  /* 0x0000008400867202 */ /* 0x000fc60000000f00 */
[----:B------:R-:W-:Y:S01]  /*7ee70*/  STL.64 [R1+0x2438], R148 ;  /* 0x0024389401007387 */ /* 0x000fe20000100a00 */
[----:B------:R-:W-:-:S03]  /*7ee80*/  IMAD.MOV.U32 R135, RZ, RZ, R133 ;  /* 0x000000ffff877224 */ /* 0x000fc600078e0085 */
[----:B------:R-:W-:Y:S01]  /*7ee90*/  STL.64 [R1+0x2430], R146 ;  /* 0x0024309201007387 */ /* 0x000fe20000100a00 */
[----:B------:R-:W-:Y:S01]  /*7eea0*/  IMAD.MOV.U32 R132, RZ, RZ, R130 ;  /* 0x000000ffff847224 */ /* 0x000fe200078e0082 */
[----:B------:R-:W-:Y:S02]  /*7eeb0*/  MOV R133, R131 ;  /* 0x0000008300857202 */ /* 0x000fe40000000f00 */
[----:B------:R-:W-:Y:S01]  /*7eec0*/  STL.64 [R1+0x2428], R144 ;  /* 0x0024289001007387 */ /* 0x000fe20000100a00 */
[----:B------:R-:W-:-:S03]  /*7eed0*/  IMAD.MOV.U32 R130, RZ, RZ, R128 ;  /* 0x000000ffff827224 */ /* 0x000fc600078e0080 */
[----:B------:R-:W-:Y:S01]  /*7eee0*/  STL.64 [R1+0x2420], R142 ;  /* 0x0024208e01007387 */ /* 0x000fe20000100a00 */
[----:B------:R-:W-:Y:S01]  /*7eef0*/  IMAD.MOV.U32 R131, RZ, RZ, R129 ;  /* 0x000000ffff837224 */ /* 0x000fe200078e0081 */
[----:B------:R-:W-:Y:S02]  /*7ef00*/  MOV R128, R126 ;  /* 0x0000007e00807202 */ /* 0x000fe40000000f00 */
[----:B------:R-:W-:Y:S01]  /*7ef10*/  STL.64 [R1+0x2418], R140 ;  /* 0x0024188c01007387 */ /* 0x000fe20000100a00 */
[----:B------:R-:W-:Y:S01]  /*7ef20*/  IMAD.MOV.U32 R129, RZ, RZ, R127 ;  /* 0x000000ffff817224 */ /* 0x000fe200078e007f */
[----:B------:R-:W-:Y:S02]  /*7ef30*/  MOV R127, R125 ;  /* 0x0000007d007f7202 */ /* 0x000fe40000000f00 */
[----:B------:R-:W-:Y:S01]  /*7ef40*/  STL.64 [R1+0x2410], R138 ;  /* 0x0024108a01007387 */ /* 0x000fe20000100a00 */
[----:B------:R-:W-:-:S03]  /*7ef50*/  IMAD.MOV.U32 R126, RZ, RZ, R124 ;  /* 0x000000ffff7e7224 */ /* 0x000fc600078e007c */
[----:B------:R-:W-:Y:S01]  /*7ef60*/  STL.64 [R1+0x2408], R136 ;  /* 0x0024088801007387 */ /* 0x000fe20000100a00 */
[----:B------:R-:W-:Y:S01]  /*7ef70*/  IMAD.MOV.U32 R124, RZ, RZ, R122 ;  /* 0x000000ffff7c7224 */ /* 0x000fe200078e007a */
[----:B------:R-:W-:Y:S01]  /*7ef80*/  MOV R122, R120 ;  /* 0x00000078007a7202 */ /* 0x000fe20000000f00 */
[----:B------:R-:W-:Y:S01]  /*7ef90*/  IMAD.MOV.U32 R125, RZ, RZ, R123 ;  /* 0x000000ffff7d7224 */ /* 0x000fe200078e007b */
        /* <DEDUP_REMOVED lines=13> */
[----:B------:R-:W-:Y:S01]  /*7f070*/  IMAD.MOV.U32 R114, RZ, RZ, R112 ;  /* 0x000000ffff727224 */ /* 0x000fe200078e0070 */
[----:B------:R-:W-:-:S02]  /*7f080*/  ISETP.NE.U32.AND P3, PT, RZ, UR14, PT ;  /* 0x0000000eff007c0c */ /* 0x000fc4000bf65070 */
[----:B------:R-:W-:Y:S01]  /*7f090*/  STL.64 [R1+0x2260], R126 ;  /* 0x0022607e01007387 */ /* 0x000fe20000100a00 */
[----:B------:R-:W-:Y:S01]  /*7f0a0*/  IMAD.MOV.U32 R112, RZ, RZ, R110 ;  /* 0x000000ffff707224 */ /* 0x000fe200078e006e */
[----:B------:R-:W-:Y:S01]  /*7f0b0*/  UISETP.GT.AND UP4, UPT, UR16, 0x34, UPT ;  /* 0x000000341000788c */ /* 0x000fe2000bf84270 */
[----:B------:R-:W-:Y:S01]  /*7f0c0*/  IMAD.MOV.U32 R113, RZ, RZ, R111 ;  /* 0x000000ffff717224 */ /* 0x000fe200078e006f */
[----:B------:R-:W-:Y:S01]  /*7f0d0*/  STL.64 [R1+0x2258], R124 ;  /* 0x0022587c01007387 */ /* 0x000fe20000100a00 */
[----:B------:R-:W-:Y:S01]  /*7f0e0*/  MOV R110, R108 ;  /* 0x0000006c006e7202 */ /* 0x000fe20000000f00 */
[----:B------:R-:W-:Y:S02]  /*7f0f0*/  IMAD.MOV.U32 R111, RZ, RZ, R109 ;  /* 0x000000ffff6f7224 */ /* 0x000fe400078e006d */
[----:B------:R-:W-:Y:S01]  /*7f100*/  LDGSTS.E [R188+0x16180], desc[UR36][R160.64], P2 ;  /* 0x16180000a0bc7fae */ /* 0x000fe200091a1024 */
[----:B------:R-:W-:Y:S01]  /*7f110*/  IMAD.MOV.U32 R108, RZ, RZ, R106 ;  /* 0x000000ffff6c7224 */ /* 0x000fe200078e006a */
[----:B------:R-:W-:-:S02]  /*7f120*/  MOV R109, R107 ;  /* 0x0000006b006d7202 */ /* 0x000fc40000000f00 */
[----:B------:R-:W-:Y:S01]  /*7f130*/  STL.64 [R1+0x2250], R122 ;  /* 0x0022507a01007387 */ /* 0x000fe20000100a00 */
[----:B------:R-:W-:-:S03]  /*7f140*/  IMAD.MOV.U32 R106, RZ, RZ, R104 ;  /* 0x000000ffff6a7224 */ /* 0x000fc600078e0068 */
[----:B------:R-:W-:Y:S01]  /*7f150*/  LDGSTS.E [R188+0x16200], desc[UR36][R158.64], P2 ;  /* 0x162000009ebc7fae */ /* 0x000fe200091a1024 */
[----:B------:R-:W-:-:S03]  /*7f160*/  IMAD.MOV.U32 R107, RZ, RZ, R105 ;  /* 0x000000ffff6b7224 */ /* 0x000fc600078e0069 */
[----:B------:R-:W-:Y:S01]  /*7f170*/  STL.64 [R1+0x2248], R120 ;  /* 0x0022487801007387 */ /* 0x000fe20000100a00 */
[----:B------:R-:W-:-:S03]  /*7f180*/  MOV R104, R102 ;  /* 0x0000006600687202 */ /* 0x000fc60000000f00 */
[----:B------:R-:W-:Y:S01]  /*7f190*/  LDGSTS.E [R188+0x16280], desc[UR36][R156.64], P2 ;  /* 0x162800009cbc7fae */ /* 0x000fe200091a1024 */
[----:B------:R-:W-:-:S03]  /*7f1a0*/  IMAD.MOV.U32 R105, RZ, RZ, R103 ;  /* 0x000000ffff697224 */ /* 0x000fc600078e0067 */
[----:B------:R-:W-:Y:S01]  /*7f1b0*/  STL.64 [R1+0x2240], R118 ;  /* 0x0022407601007387 */ /* 0x000fe20000100a00 */
[----:B------:R-:W-:-:S03]  /*7f1c0*/  IMAD.MOV.U32 R102, RZ, RZ, R100 ;  /* 0x000000ffff667224 */ /* 0x000fc600078e0064 */
[----:B------:R-:W-:Y:S01]  /*7f1d0*/  LDGSTS.E [R188+0x16300], desc[UR36][R154.64], P2 ;  /* 0x163000009abc7fae */ /* 0x000fe200091a1024 */
[----:B------:R-:W-:Y:S01]  /*7f1e0*/  MOV R103, R101 ;  /* 0x0000006500677202 */ /* 0x000fe20000000f00 */
[----:B------:R-:W-:Y:S02]  /*7f1f0*/  USEL UR13, URZ, 0x4, !UP4 ;  /* 0x00000004ff0d7887 */ /* 0x000fe4000e000000 */
        /* <DEDUP_REMOVED lines=11> */
[----:B------:R-:W-:-:S03]  /*7f2b0*/  MOV R97, R95 ;  /* 0x0000005f00617202 */ /* 0x000fc60000000f00 */
[----:B------:R-:W-:Y:S01]  /*7f2c0*/  STL.64 [R1+0x2220], R110 ;  /* 0x0022206e01007387 */ /* 0x000fe20000100a00 */
[----:B------:R-:W-:-:S03]  /*7f2d0*/  IMAD.MOV.U32 R94, RZ, RZ, R92 ;  /* 0x000000ffff5e7224 */ /* 0x000fc600078e005c */
[----:B------:R-:W-:Y:S01]  /*7f2e0*/  LDGSTS.E [R188+0x16500], desc[UR36][R146.64], P2 ;  /* 0x1650000092bc7fae */ /* 0x000fe200091a1024 */
[----:B------:R-:W-:Y:S01]  /*7f2f0*/  IMAD.MOV.U32 R95, RZ, RZ, R93 ;  /* 0x000000ffff5f7224 */ /* 0x000fe200078e005d */
[----:B------:R-:W-:Y:S02]  /*7f300*/  USEL UR13, UR13, URZ, !UP0 ;  /* 0x000000ff0d0d7287 */ /* 0x000fe4000c000000 */
        /* <DEDUP_REMOVED lines=24> */
[----:B------:R-:W-:Y:S02]  /*7f490*/  ISETP.NE.U32.AND P4, PT, RZ, UR13, PT ;  /* 0x0000000dff007c0c */ /* 0x000fe4000bf85070 */
[----:B------:R-:W-:Y:S01]  /*7f4a0*/  STL.64 [R1+0x2068], R96 ;  /* 0x0020686001007387 */ /* 0x000fe20000100a00 */
[----:B------:R-:W-:-:S03]  /*7f4b0*/  MOV R80, R78 ;  /* 0x0000004e00507202 */ /* 0x000fc60000000f00 */
[----:B------:R-:W-:Y:S01]  /*7f4c0*/  LDGSTS.E [R188+0x18080], desc[UR36][R132.64], P3 ;  /* 0x1808000084bc7fae */ /* 0x000fe200099a1024 */
[----:B------:R-:W-:-:S03]  /*7f4d0*/  IMAD.MOV.U32 R81, RZ, RZ, R79 ;  /* 0x000000ffff517224 */ /* 0x000fc600078e004f */
[----:B------:R-:W-:Y:S01]  /*7f4e0*/  STL.64 [R1+0x2060], R94 ;  /* 0x0020605e01007387 */ /* 0x000fe20000100a00 */
[----:B------:R-:W-:-:S03]  /*7f4f0*/  UISETP.GT.AND UP3, UPT, UR16, 0x38, UPT ;  /* 0x000000381000788c */ /* 0x000fc6000bf64270 */
[----:B------:R-:W-:Y:S01]  /*7f500*/  LDGSTS.E [R188+0x18100], desc[UR36][R130.64], P3 ;  /* 0x1810000082bc7fae */ /* 0x000fe200099a1024 */
[----:B------:R-:W-:Y:S01]  /*7f510*/  IMAD.MOV.U32 R78, RZ, RZ, R76 ;  /* 0x000000ffff4e7224 */ /* 0x000fe200078e004c */
[----:B------:R-:W-:Y:S02]  /*7f520*/  MOV R79, R77 ;  /* 0x0000004d004f7202 */ /* 0x000fe40000000f00 */
        /* <DEDUP_REMOVED lines=16> */
[----:B------:R-:W-:Y:S02]  /*7f630*/  USEL UR12, URZ, 0x4, !UP3 ;  /* 0x00000004ff0c7887 */ /* 0x000fe4000d800000 */
        /* <DEDUP_REMOVED lines=15> */
[----:B------:R-:W-:Y:S01]  /*7f730*/  IMAD.MOV.U32 R63, RZ, RZ, R61 ;  /* 0x000000ffff3f7224 */ /* 0x000fe200078e003d */
[----:B------:R-:W-:Y:S02]  /*7f740*/  USEL UR12, UR12, URZ, !UP0 ;  /* 0x000000ff0c0c7287 */ /* 0x000fe4000c000000 */
        /* <DEDUP_REMOVED lines=24> */
[----:B------:R-:W-:Y:S02]  /*7f8d0*/  ISETP.NE.U32.AND P5, PT, RZ, UR12, PT ;  /* 0x0000000cff007c0c */ /* 0x000fe4000bfa5070 */
[----:B------:R-:W-:Y:S01]  /*7f8e0*/  STL.64 [R1+0x1e68], R64 ;  /* 0x001e684001007387 */ /* 0x000fe20000100a00 */
[----:B------:R-:W-:-:S03]  /*7f8f0*/  IMAD.MOV.U32 R48, RZ, RZ, R46 ;  /* 0x000000ffff307224 */ /* 0x000fc600078e002e */
[----:B------:R-:W-:Y:S01]  /*7f900*/  LDGSTS.E [R188+0x1a080], desc[UR36][R100.64], P4 ;  /* 0x1a08000064bc7fae */ /* 0x000fe2000a1a1024 */
[----:B------:R-:W-:-:S03]  /*7f910*/  MOV R49, R47 ;  /* 0x0000002f00317202 */ /* 0x000fc60000000f00 */
[----:B------:R-:W-:Y:S04]  /*7f920*/  STL.64 [R1+0x1e60], R62 ;  /* 0x001e603e01007387 */ /* 0x000fe80000100a00 */
[----:B------:R-:W-:Y:S04]  /*7f930*/  LDGSTS.E [R188+0x1a100], desc[UR36][R98.64], P4 ;  /* 0x1a10000062bc7fae */ /* 0x000fe8000a1a1024 */
[----:B------:R-:W-:Y:S04]  /*7f940*/  STL.64 [R1+0x1e58], R60 ;  /* 0x001e583c01007387 */ /* 0x000fe80000100a00 */
[----:B------:R-:W-:Y:S01]  /*7f950*/  LDGSTS.E [R188+0x1a180], desc[UR36][R96.64], P4 ;  /* 0x1a18000060bc7fae */ /* 0x000fe2000a1a1024 */
[----:B------:R-:W-:-:S03]  /*7f960*/  IMAD.MOV.U32 R46, RZ, RZ, R44 ;  /* 0x000000ffff2e7224 */ /* 0x000fc600078e002c */
[----:B------:R-:W-:Y:S01]  /*7f970*/  STL.64 [R1+0x1e50], R58 ;  /* 0x001e503a01007387 */ /* 0x000fe20000100a00 */
[----:B------:R-:W-:-:S03]  /*7f980*/  IMAD.MOV.U32 R47, RZ, RZ, R45 ;  /* 0x000000ffff2f7224 */ /* 0x000fc600078e002d */
[----:B------:R-:W-:Y:S01]  /*7f990*/  LDGSTS.E [R188+0x1a200], desc[UR36][R94.64], P4 ;  /* 0x1a2000005ebc7fae */ /* 0x000fe2000a1a1024 */
[----:B------:R-:W-:-:S03]  /*7f9a0*/  UISETP.GT.AND UP2, UPT, UR16, 0x3c, UPT ;  /* 0x0000003c1000788c */ /* 0x000fc6000bf44270 */
[----:B------:R-:W-:Y:S04]  /*7f9b0*/  STL.64 [R1+0x1e48], R56 ;  /* 0x001e483801007387 */ /* 0x000fe80000100a00 */
        /* <DEDUP_REMOVED lines=17> */
[----:B------:R-:W-:-:S03]  /*7fad0*/  USEL UR11, URZ, 0x4, !UP2 ;  /* 0x00000004ff0b7887 */ /* 0x000fc6000d000000 */
[----:B------:R1:W-:Y:S01]  /*7fae0*/  STL.64 [R1+0x1e20], R14 ;  /* 0x001e200e01007387 */ /* 0x0003e20000100a00 */
[----:B------:R-:W-:-:S03]  /*7faf0*/  IMAD.MOV.U32 R36, RZ, RZ, R34 ;  /* 0x000000ffff247224 */ /* 0x000fc600078e0022 */
[----:B------:R-:W-:Y:S01]  /*7fb00*/  LDGSTS.E [R188+0x1a500], desc[UR36][R82.64], P4 ;  /* 0x1a50000052bc7fae */ /* 0x000fe2000a1a1024 */
[----:B------:R-:W-:-:S03]  /*7fb10*/  MOV R37, R35 ;  /* 0x0000002300257202 */ /* 0x000fc60000000f00 */
[----:B------:R2:W-:Y:S01]  /*7fb20*/  STL.64 [R1+0x1e18], R4 ;  /* 0x001e180401007387 */ /* 0x0005e20000100a00 */
[----:B------:R-:W-:-:S03]  /*7fb30*/  IMAD.MOV.U32 R35, RZ, RZ, R33 ;  /* 0x000000ffff237224 */ /* 0x000fc600078e0021 */
[----:B------:R-:W-:Y:S01]  /*7fb40*/  LDGSTS.E [R188+0x1a580], desc[UR36][R80.64], P4 ;  /* 0x1a58000050bc7fae */ /* 0x000fe2000a1a1024 */
[----:B------:R-:W-:-:S03]  /*7fb50*/  IMAD.MOV.U32 R34, RZ, RZ, R32 ;  /* 0x000000ffff227224 */ /* 0x000fc600078e0020 */
[----:B------:R-:W-:Y:S01]  /*7fb60*/  STL.64 [R1+0x1e10], R46 ;  /* 0x001e102e01007387 */ /* 0x000fe20000100a00 */
[----:B------:R-:W-:-:S03]  /*7fb70*/  IMAD.MOV.U32 R33, RZ, RZ, R31 ;  /* 0x000000ffff217224 */ /* 0x000fc600078e001f */
[----:B------:R-:W-:Y:S01]  /*7fb80*/  LDGSTS.E [R188+0x1a600], desc[UR36][R78.64], P4 ;  /* 0x1a6000004ebc7fae */ /* 0x000fe2000a1a1024 */
[----:B------:R-:W-:-:S03]  /*7fb90*/  MOV R32, R30 ;  /* 0x0000001e00207202 */ /* 0x000fc60000000f00 */
[----:B------:R3:W-:Y:S01]  /*7fba0*/  STL.64 [R1+0x1e08], R12 ;  /* 0x001e080c01007387 */ /* 0x0007e20000100a00 */
[----:B------:R-:W-:Y:S01]  /*7fbb0*/  MOV R31, R29 ;  /* 0x0000001d001f7202 */ /* 0x000fe20000000f00 */
[----:B------:R-:W4:Y:S01]  /*7fbc0*/  S2R R250, SR_TID.X ;  /* 0x0000000000fa7919 */ /* 0x000f220000002100 */
[----:B------:R-:W-:Y:S01]  /*7fbd0*/  USEL UR11, UR11, URZ, !UP0 ;  /* 0x000000ff0b0b7287 */ /* 0x000fe2000c000000 */
[----:B------:R-:W-:Y:S01]  /*7fbe0*/  LDGSTS.E [R188+0x1a680], desc[UR36][R76.64], P4 ;  /* 0x1a6800004cbc7fae */ /* 0x000fe2000a1a1024 */
[----:B------:R-:W-:-:S03]  /*7fbf0*/  IMAD.MOV.U32 R30, RZ, RZ, R28 ;  /* 0x000000ffff1e7224 */ /* 0x000fc600078e001c */
[----:B------:R-:W-:Y:S01]  /*7fc00*/  STL.64 [R1+0x1e00], R44 ;  /* 0x001e002c01007387 */ /* 0x000fe20000100a00 */
[----:B------:R-:W-:-:S03]  /*7fc10*/  IMAD.MOV.U32 R29, RZ, RZ, R27 ;  /* 0x000000ffff1d7224 */ /* 0x000fc600078e001b */
[----:B------:R-:W-:Y:S01]  /*7fc20*/  LDGSTS.E [R188+0x1a700], desc[UR36][R74.64], P4 ;  /* 0x1a7000004abc7fae */ /* 0x000fe2000a1a1024 */
[----:B------:R-:W-:-:S03]  /*7fc30*/  IMAD.MOV.U32 R28, RZ, RZ, R26 ;  /* 0x000000ffff1c7224 */ /* 0x000fc600078e001a */
[----:B------:R-:W-:Y:S01]  /*7fc40*/  STL.64 [R1+0x1df8], R42 ;  /* 0x001df82a01007387 */ /* 0x000fe20000100a00 */
[----:B------:R-:W-:-:S03]  /*7fc50*/  IMAD.MOV.U32 R27, RZ, RZ, R25 ;  /* 0x000000ffff1b7224 */ /* 0x000fc600078e0019 */
[----:B------:R-:W-:Y:S01]  /*7fc60*/  LDGSTS.E [R188+0x1a780], desc[UR36][R72.64], P4 ;  /* 0x1a78000048bc7fae */ /* 0x000fe2000a1a1024 */
[----:B------:R-:W-:-:S03]  /*7fc70*/  MOV R26, R24 ;  /* 0x00000018001a7202 */ /* 0x000fc60000000f00 */
[----:B------:R-:W-:Y:S01]  /*7fc80*/  STL.64 [R1+0x1df0], R40 ;  /* 0x001df02801007387 */ /* 0x000fe20000100a00 */
[----:B------:R-:W-:-:S03]  /*7fc90*/  MOV R25, R23 ;  /* 0x0000001700197202 */ /* 0x000fc60000000f00 */
        /* <DEDUP_REMOVED lines=11> */
[----:B------:R-:W-:-:S03]  /*7fd50*/  IMAD.MOV.U32 R19, RZ, RZ, R18 ;  /* 0x000000ffff137224 */ /* 0x000fc600078e0012 */
[----:B------:R-:W-:Y:S01]  /*7fd60*/  LDGSTS.E [R188+0x1c180], desc[UR36][R64.64], P5 ;  /* 0x1c18000040bc7fae */ /* 0x000fe2000a9a1024 */
[----:B------:R-:W-:-:S03]  /*7fd70*/  ISETP.NE.U32.AND P6, PT, RZ, UR11, PT ;  /* 0x0000000bff007c0c */ /* 0x000fc6000bfc5070 */
[----:B------:R-:W-:Y:S01]  /*7fd80*/  STL.64 [R1+0x1dd0], R34 ;  /* 0x001dd02201007387 */ /* 0x000fe20000100a00 */
[----:B------:R-:W-:-:S03]  /*7fd90*/  MOV R18, R10 ;  /* 0x0000000a00127202 */ /* 0x000fc60000000f00 */
[----:B------:R-:W-:Y:S04]  /*7fda0*/  LDGSTS.E [R188+0x1c200], desc[UR36][R62.64], P5 ;  /* 0x1c2000003ebc7fae */ /* 0x000fe8000a9a1024 */
[----:B------:R-:W-:Y:S04]  /*7fdb0*/  STL.64 [R1+0x1dc8], R32 ;  /* 0x001dc82001007387 */ /* 0x000fe80000100a00 */
        /* <DEDUP_REMOVED lines=13> */
[----:B------:R1:W-:Y:S04]  /*7fe90*/  STL.64 [R1+0x1d90], R18 ;  /* 0x001d901201007387 */ /* 0x0003e80000100a00 */
[----:B------:R1:W-:Y:S04]  /*7fea0*/  LDGSTS.E [R188+0x1c600], desc[UR36][R14.64], P5 ;  /* 0x1c6000000ebc7fae */ /* 0x0003e8000a9a1024 */
[----:B------:R2:W-:Y:S04]  /*7feb0*/  LDGSTS.E [R188+0x1c680], desc[UR36][R4.64], P5 ;  /* 0x1c68000004bc7fae */ /* 0x0005e8000a9a1024 */
[----:B------:R-:W-:Y:S04]  /*7fec0*/  LDGSTS.E [R188+0x1c700], desc[UR36][R46.64], P5 ;  /* 0x1c7000002ebc7fae */ /* 0x000fe8000a9a1024 */
[----:B-1----:R-:W4:Y:S04]  /*7fed0*/  LDL.LU R14, [R1+0x3a50] ;  /* 0x003a5000010e7983 */ /* 0x002f280000300800 */
[----:B--2---:R-:W2:Y:S04]  /*7fee0*/  LDL.LU R4, [R1+0x3a58] ;  /* 0x003a580001047983 */ /* 0x004ea80000300800 */
[----:B------:R-:W-:Y:S04]  /*7fef0*/  LDGSTS.E [R188+0x1c780], desc[UR36][R12.64], P5 ;  /* 0x1c7800000cbc7fae */ /* 0x000fe8000a9a1024 */
[----:B------:R-:W2:Y:S04]  /*7ff00*/  LDL.LU R15, [R1+0x3a4c] ;  /* 0x003a4c00010f7983 */ /* 0x000ea80000300800 */
[----:B------:R-:W-:Y:S04]  /*7ff10*/  LDGSTS.E [R188+0x1e000], desc[UR36][R44.64], P6 ;  /* 0x1e0000002cbc7fae */ /* 0x000fe8000b1a1024 */
[----:B---3--:R-:W3:Y:S04]  /*7ff20*/  LDL.LU R13, [R1+0x3a54] ;  /* 0x003a5400010d7983 */ /* 0x008ee80000300800 */
[----:B------:R-:W-:Y:S04]  /*7ff30*/  LDGSTS.E [R188+0x1e080], desc[UR36][R42.64], P6 ;  /* 0x1e0800002abc7fae */ /* 0x000fe8000b1a1024 */
[----:B------:R-:W-:Y:S04]  /*7ff40*/  LDGSTS.E [R188+0x1e100], desc[UR36][R40.64], P6 ;  /* 0x1e10000028bc7fae */ /* 0x000fe8000b1a1024 */
[----:B------:R-:W-:Y:S04]  /*7ff50*/  LDGSTS.E [R188+0x1e180], desc[UR36][R38.64], P6 ;  /* 0x1e18000026bc7fae */ /* 0x000fe8000b1a1024 */
[----:B------:R-:W-:Y:S04]  /*7ff60*/  LDGSTS.E [R188+0x1e200], desc[UR36][R36.64], P6 ;  /* 0x1e20000024bc7fae */ /* 0x000fe8000b1a1024 */
[----:B------:R-:W-:Y:S01]  /*7ff70*/  LDGSTS.E [R188+0x1e280], desc[UR36][R6.64], P6 ;  /* 0x1e28000006bc7fae */ /* 0x000fe2000b1a1024 */
[----:B----4-:R-:W-:Y:S01]  /*7ff80*/  LOP3.LUT R8, R250, 0x1f, RZ, 0xc0, !PT ;  /* 0x0000001ffa087812 */ /* 0x010fe200078ec0ff */
[----:B------:R-:W-:Y:S01]  /*7ff90*/  UISETP.GT.AND UP6, UPT, UR16, 0x1, UPT ;  /* 0x000000011000788c */ /* 0x000fe2000bfc4270 */
[----:B------:R-:W-:Y:S01]  /*7ffa0*/  IMAD.MOV.U32 R191, RZ, RZ, R11 ;  /* 0x000000ffffbf7224 */ /* 0x000fe200078e000b */
[----:B------:R-:W-:Y:S01]  /*7ffb0*/  MOV R190, R9 ;  /* 0x0000000900be7202 */ /* 0x000fe20000000f00 */
[----:B------:R-:W-:Y:S04]  /*7ffc0*/  LDGSTS.E [R188+0x1e300], desc[UR36][R34.64], P6 ;  /* 0x1e30000022bc7fae */ /* 0x000fe8000b1a1024 */
[----:B------:R-:W4:Y:S04]  /*7ffd0*/  LDL.LU R6, [R1+0x3a60] ;  /* 0x003a600001067983 */ /* 0x000f280000300800 */
[----:B------:R-:W4:Y:S04]  /*7ffe0*/  LDL.LU R7, [R1+0x3a68] ;  /* 0x003a680001077983 */ /* 0x000f280000300800 */
[----:B------:R-:W4:Y:S01]  /*7fff0*/  LDL.LU R12, [R1+0x3a5c] ;  /* 0x003a5c00010c7983 */ /* 0x000f220000300800 */
[----:B------:R-:W-:-:S03]  /*80000*/  IMAD.SHL.U32 R250, R8, 0x4, RZ ;  /* 0x0000000408fa7824 */ /* 0x000fc600078e00ff */
[----:B------:R-:W4:Y:S04]  /*80010*/  LDL.LU R8, [R1+0x3a64] ;  /* 0x003a640001087983 */ /* 0x000f280000300800 */
[----:B------:R-:W4:Y:S01]  /*80020*/  LDL.LU R10, [R1+0x3a70] ;  /* 0x003a7000010a7983 */ /* 0x000f220000300800 */
[----:B------:R-:W-:-:S03]  /*80030*/  USEL UR15, URZ, 0x4, !UP6 ;  /* 0x00000004ff0f7887 */ /* 0x000fc6000f000000 */
[----:B------:R-:W4:Y:S01]  /*80040*/  LDL.LU R5, [R1+0x3a78] ;  /* 0x003a780001057983 */ /* 0x000f220000300800 */
[----:B------:R-:W-:-:S03]  /*80050*/  USEL UR15, UR15, URZ, !UP0 ;  /* 0x000000ff0f0f7287 */ /* 0x000fc6000c000000 */
[----:B------:R-:W4:Y:S04]  /*80060*/  LDL.LU R11, [R1+0x3a6c] ;  /* 0x003a6c00010b7983 */ /* 0x000f280000300800 */
[----:B------:R-:W4:Y:S01]  /*80070*/  LDL.LU R9, [R1+0x3a74] ;  /* 0x003a740001097983 */ /* 0x000f220000300800 */
[----:B------:R-:W-:Y:S02]  /*80080*/  ISETP.NE.U32.AND P1, PT, RZ, UR15, PT ;  /* 0x0000000fff007c0c */ /* 0x000fe4000bf25070 */
[----:B------:R-:W-:Y:S01]  /*80090*/  LOP3.LUT R189, R250, 0x20, RZ, 0x3c, !PT ;  /* 0x00000020fabd7812 */ /* 0x000fe200078e3cff */
[----:B------:R-:W-:Y:S04]  /*800a0*/  LDGSTS.E [R188+0x1e380], desc[UR36][R32.64], P6 ;  /* 0x1e38000020bc7fae */ /* 0x000fe8000b1a1024 */
[----:B------:R-:W-:Y:S01]  /*800b0*/  LDGSTS.E [R188+0x1e400], desc[UR36][R30.64], P6 ;  /* 0x1e4000001ebc7fae */ /* 0x000fe2000b1a1024 */
[----:B------:R-:W-:-:S03]  /*800c0*/  VIADD R189, R189, UR18 ;  /* 0x00000012bdbd7c36 */ /* 0x000fc60008000000 */
[----:B------:R-:W-:Y:S04]  /*800d0*/  LDGSTS.E [R188+0x1e480], desc[UR36][R28.64], P6 ;  /* 0x1e4800001cbc7fae */ /* 0x000fe8000b1a1024 */
[----:B------:R-:W-:Y:S04]  /*800e0*/  LDGSTS.E [R188+0x1e500], desc[UR36][R26.64], P6 ;  /* 0x1e5000001abc7fae */ /* 0x000fe8000b1a1024 */
[----:B------:R-:W-:Y:S04]  /*800f0*/  LDGSTS.E [R188+0x1e580], desc[UR36][R24.64], P6 ;  /* 0x1e58000018bc7fae */ /* 0x000fe8000b1a1024 */
[----:B------:R-:W-:Y:S04]  /*80100*/  LDGSTS.E [R188+0x1e600], desc[UR36][R22.64], P6 ;  /* 0x1e60000016bc7fae */ /* 0x000fe8000b1a1024 */
[----:B------:R-:W-:Y:S04]  /*80110*/  LDGSTS.E [R188+0x1e680], desc[UR36][R20.64], P6 ;  /* 0x1e68000014bc7fae */ /* 0x000fe8000b1a1024 */
[----:B------:R-:W-:Y:S04]  /*80120*/  LDGSTS.E [R188+0x1e700], desc[UR36][R18.64], P6 ;  /* 0x1e70000012bc7fae */ /* 0x000fe8000b1a1024 */
[----:B------:R-:W-:Y:S04]  /*80130*/  LDGSTS.E [R188+0x1e780], desc[UR36][R16.64], P6 ;  /* 0x1e78000010bc7fae */ /* 0x000fe8000b1a1024 */
[----:B------:R1:W-:Y:S01]  /*80140*/  LDGSTS.E [R189+0x800], desc[UR36][R190.64], P1 ;  /* 0x00800000bebd7fae */ /* 0x0003e200089a1024 */
[----:B------:R-:W-:-:S02]  /*80150*/  IADD3 R14, P0, PT, R14, R2, RZ ;  /* 0x000000020e0e7210 */ /* 0x000fc40007f1e0ff */
[----:B--2---:R-:W-:-:S03]  /*80160*/  IADD3 R4, P2, PT, R4, R2, RZ ;  /* 0x0000000204047210 */ /* 0x004fc60007f5e0ff */
[----:B------:R-:W-:Y:S01]  /*80170*/  STL [R1+0x3a50], R14 ;  /* 0x003a500e01007387 */ /* 0x000fe20000100800 */
[----:B-1----:R-:W-:Y:S02]  /*80180*/  IMAD.MOV.U32 R190, RZ, RZ, R14 ;  /* 0x000000ffffbe7224 */ /* 0x002fe400078e000e */
[----:B------:R-:W-:-:S04]  /*80190*/  IMAD.X R15, R15, 0x1, R3, P0 ;  /* 0x000000010f0f7824 */ /* 0x000fc800000e0603 */
[----:B------:R-:W-:Y:S01]  /*801a0*/  IMAD.MOV.U32 R191, RZ, RZ, R15 ;  /* 0x000000ffffbf7224 */ /* 0x000fe200078e000f */
[----:B------:R-:W-:Y:S01]  /*801b0*/  STL [R1+0x3a4c], R15 ;  /* 0x003a4c0f01007387 */ /* 0x000fe20000100800 */
[----:B---3--:R-:W-:-:S03]  /*801c0*/  IADD3.X R13, PT, PT, R13, R3, RZ, P2, !PT ;  /* 0x000000030d0d7210 */ /* 0x008fc600017fe4ff */
[----:B------:R1:W-:Y:S04]  /*801d0*/  STL [R1+0x3a58], R4 ;  /* 0x003a580401007387 */ /* 0x0003e80000100800 */
[----:B------:R-:W-:Y:S04]  /*801e0*/  STL [R1+0x3a54], R13 ;  /* 0x003a540d01007387 */ /* 0x000fe80000100800 */
[----:B------:R-:W2:Y:S04]  /*801f0*/  LDL.LU R19, [R1+0x3a7c] ;  /* 0x003a7c0001137983 */ /* 0x000ea80000300800 */
[----:B------:R-:W3:Y:S04]  /*80200*/  LDL.LU R18, [R1+0x3a80] ;  /* 0x003a800001127983 */ /* 0x000ee80000300800 */
[----:B------:R1:W-:Y:S04]  /*80210*/  LDGSTS.E [R189+0x880], desc[UR36][R190.64], P1 ;  /* 0x00880000bebd7fae */ /* 0x0003e800089a1024 */
[----:B------:R-:W2:Y:S01]  /*80220*/  LDL.LU R17, [R1+0x3a84] ;  /* 0x003a840001117983 */ /* 0x000ea20000300800 */
[----:B----4-:R-:W-:Y:S01]  /*80230*/  IADD3 R6, P0, PT, R6, R2, RZ ;  /* 0x0000000206067210 */ /* 0x010fe20007f1e0ff */
[----:B-1----:R-:W-:Y:S01]  /*80240*/  IMAD.MOV.U32 R191, RZ, RZ, R13 ;  /* 0x000000ffffbf7224 */ /* 0x002fe200078e000d */
[----:B------:R-:W-:-:S02]  /*80250*/  MOV R190, R4 ;  /* 0x0000000400be7202 */ /* 0x000fc40000000f00 */
[----:B------:R-:W-:Y:S01]  /*80260*/  IADD3 R7, P2, PT, R7, R2, RZ ;  /* 0x0000000207077210 */ /* 0x000fe20007f5e0ff */
[----:B------:R-:W4:Y:S01]  /*80270*/  LDL.LU R4, [R1+0x3a88] ;  /* 0x003a880001047983 */ /* 0x000f220000300800 */
[----:B------:R-:W-:-:S03]  /*80280*/  IMAD.X R12, R12, 0x1, R3, P0 ;  /* 0x000000010c0c7824 */ /* 0x000fc600000e0603 */
[----:B------:R-:W-:Y:S01]  /*80290*/  STL [R1+0x3a60], R6 ;  /* 0x003a600601007387 */ /* 0x000fe20000100800 */
[----:B------:R-:W-:-:S03]  /*802a0*/  IADD3.X R8, PT, PT, R8, R3, RZ, P2, !PT ;  /* 0x0000000308087210 */ /* 0x000fc600017fe4ff */
[----:B------:R1:W-:Y:S04]  /*802b0*/  LDGSTS.E [R189+0x900], desc[UR36][R190.64], P1 ;  /* 0x00900000bebd7fae */ /* 0x0003e800089a1024 */
[----:B------:R1:W-:Y:S04]  /*802c0*/  STL [R1+0x3a5c], R12 ;  /* 0x003a5c0c01007387 */ /* 0x0003e80000100800 */
[----:B------:R1:W-:Y:S02]  /*802d0*/  STL [R1+0x3a68], R7 ;  /* 0x003a680701007387 */ /* 0x0003e40000100800 */
[----:B-1----:R-:W-:-:S02]  /*802e0*/  IMAD.MOV.U32 R191, RZ, RZ, R12 ;  /* 0x000000ffffbf7224 */ /* 0x002fc400078e000c */
[----:B------:R-:W4:Y:S01]  /*802f0*/  LDL.LU R12, [R1+0x3a90] ;  /* 0x003a9000010c7983 */ /* 0x000f220000300800 */
[----:B------:R-:W-:-:S03]  /*80300*/  IMAD.MOV.U32 R190, RZ, RZ, R6 ;  /* 0x000000ffffbe7224 */ /* 0x000fc600078e0006 */
[----:B------:R1:W-:Y:S04]  /*80310*/  STL [R1+0x3a64], R8 ;  /* 0x003a640801007387 */ /* 0x0003e80000100800 */
[----:B------:R-:W4:Y:S04]  /*80320*/  LDL.LU R6, [R1+0x3a98] ;  /* 0x003a980001067983 */ /* 0x000f280000300800 */
[----:B------:R-:W4:Y:S01]  /*80330*/  LDL.LU R16, [R1+0x3a8c] ;  /* 0x003a8c0001107983 */ /* 0x000f220000300800 */
[----:B------:R-:W-:-:S03]  /*80340*/  IADD3 R10, P0, PT, R10, R2, RZ ;  /* 0x000000020a0a7210 */ /* 0x000fc60007f1e0ff */
[----:B------:R1:W-:Y:S01]  /*80350*/  LDGSTS.E [R189+0x980], desc[UR36][R190.64], P1 ;  /* 0x00980000bebd7fae */ /* 0x0003e200089a1024 */
[----:B------:R-:W-:Y:S01]  /*80360*/  IADD3 R5, P2, PT, R5, R2, RZ ;  /* 0x0000000205057210 */ /* 0x000fe20007f5e0ff */
[----:B------:R-:W-:-:S03]  /*80370*/  IMAD.X R11, R11, 0x1, R3, P0 ;  /* 0x000000010b0b7824 */ /* 0x000fc600000e0603 */
[----:B------:R-:W-:Y:S02]  /*80380*/  IADD3.X R9, PT, PT, R9, R3, RZ, P2, !PT ;  /* 0x0000000309097210 */ /* 0x000fe400017fe4ff */
[----:B-1----:R-:W-:Y:S01]  /*80390*/  MOV R190, R7 ;  /* 0x0000000700be7202 */ /* 0x002fe20000000f00 */
[----:B------:R-:W-:Y:S01]  /*803a0*/  IMAD.MOV.U32 R191, RZ, RZ, R8 ;  /* 0x000000ffffbf7224 */ /* 0x000fe200078e0008 */
[----:B------:R-:W4:Y:S04]  /*803b0*/  LDL.LU R7, [R1+0x3a94] ;  /* 0x003a940001077983 */ /* 0x000f280000300800 */
[----:B------:R-:W4:Y:S04]  /*803c0*/  LDL.LU R8, [R1+0x3aa0] ;  /* 0x003aa00001087983 */ /* 0x000f280000300800 */
[----:B------:R-:W4:Y:S04]  /*803d0*/  LDL.LU R13, [R1+0x3aa8] ;  /* 0x003aa800010d7983 */ /* 0x000f280000300800 */
[----:B------:R1:W-:Y:S04]  /*803e0*/  LDGSTS.E [R189+0xa00], desc[UR36][R190.64], P1 ;  /* 0x00a00000bebd7fae */ /* 0x0003e800089a1024 */
[----:B------:R-:W-:Y:S04]  /*803f0*/  STL [R1+0x3a70], R10 ;  /* 0x003a700a01007387 */ /* 0x000fe80000100800 */
[----:B------:R-:W-:Y:S01]  /*80400*/  STL [R1+0x3a6c], R11 ;  /* 0x003a6c0b01007387 */ /* 0x000fe20000100800 */
[----:B-1----:R-:W-:-:S03]  /*80410*/  IMAD.MOV.U32 R190, RZ, RZ, R10 ;  /* 0x000000ffffbe7224 */ /* 0x002fc600078e000a */
[----:B------:R-:W-:Y:S01]  /*80420*/  STL [R1+0x3a78], R5 ;  /* 0x003a780501007387 */ /* 0x000fe20000100800 */
[----:B------:R-:W-:-:S03]  /*80430*/  IMAD.MOV.U32 R191, RZ, RZ, R11 ;  /* 0x000000ffffbf7224 */ /* 0x000fc600078e000b */
[----:B------:R-:W4:Y:S04]  /*80440*/  LDL.LU R15, [R1+0x3a9c] ;  /* 0x003a9c00010f7983 */ /* 0x000f280000300800 */
[----:B------:R1:W-:Y:S04]  /*80450*/  STL [R1+0x3a74], R9 ;  /* 0x003a740901007387 */ /* 0x0003e80000100800 */
[----:B------:R1:W-:Y:S04]  /*80460*/  LDGSTS.E [R189+0xa80], desc[UR36][R190.64], P1 ;  /* 0x00a80000bebd7fae */ /* 0x0003e800089a1024 */
[----:B------:R-:W4:Y:S01]  /*80470*/  LDL.LU R14, [R1+0x3aa4] ;  /* 0x003aa400010e7983 */ /* 0x000f220000300800 */
[----:B-1----:R-:W-:Y:S01]  /*80480*/  IMAD.MOV.U32 R191, RZ, RZ, R9 ;  /* 0x000000ffffbf7224 */ /* 0x002fe200078e0009 */
[----:B------:R-:W-:-:S02]  /*80490*/  MOV R190, R5 ;  /* 0x0000000500be7202 */ /* 0x000fc40000000f00 */
[----:B------:R-:W4:Y:S04]  /*804a0*/  LDL.LU R9, [R1+0x3aac] ;  /* 0x003aac0001097983 */ /* 0x000f280000300800 */
[----:B------:R-:W4:Y:S04]  /*804b0*/  LDL.LU R5, [R1+0x3ab0] ;  /* 0x003ab00001057983 */ /* 0x000f280000300800 */
[----:B------:R-:W4:Y:S04]  /*804c0*/  LDL.LU R11, [R1+0x3ab4] ;  /* 0x003ab400010b7983 */ /* 0x000f280000300800 */
[----:B------:R-:W4:Y:S04]  /*804d0*/  LDL.LU R10, [R1+0x3ab8] ;  /* 0x003ab800010a7983 */ /* 0x000f280000300800 */
[----:B------:R1:W-:Y:S01]  /*804e0*/  LDGSTS.E [R189+0xb00], desc[UR36][R190.64], P1 ;  /* 0x00b00000bebd7fae */ /* 0x0003e200089a1024 */
[----:B---3--:R-:W-:-:S05]  /*804f0*/  IADD3 R18, P0, PT, R18, R2, RZ ;  /* 0x0000000212127210 */ /* 0x008fca0007f1e0ff */
[----:B--2---:R-:W-:Y:S02]  /*80500*/  IMAD.X R19, R19, 0x1, R3, P0 ;  /* 0x0000000113137824 */ /* 0x004fe400000e0603 */
[----:B-1----:R-:W-:Y:S02]  /*80510*/  IMAD.MOV.U32 R190, RZ, RZ, R18 ;  /* 0x000000ffffbe7224 */ /* 0x002fe400078e0012 */
[----:B------:R-:W-:Y:S01]  /*80520*/  IMAD.MOV.U32 R191, RZ, RZ, R19 ;  /* 0x000000ffffbf7224 */ /* 0x000fe200078e0013 */
[----:B------:R-:W-:Y:S04]  /*80530*/  STL [R1+0x3a80], R18 ;  /* 0x003a801201007387 */ /* 0x000fe80000100800 */
[----:B------:R-:W-:Y:S04]  /*80540*/  STL [R1+0x3a7c], R19 ;  /* 0x003a7c1301007387 */ /* 0x000fe80000100800 */
[----:B------:R1:W-:Y:S01]  /*80550*/  LDGSTS.E [R189+0xb80], desc[UR36][R190.64], P1 ;  /* 0x00b80000bebd7fae */ /* 0x0003e200089a1024 */
[----:B----4-:R-:W-:-:S04]  /*80560*/  IADD3 R4, P2, PT, R4, R2, RZ ;  /* 0x0000000204047210 */ /* 0x010fc80007f5e0ff */
[----:B------:R-:W-:Y:S01]  /*80570*/  IADD3.X R17, PT, PT, R17, R3, RZ, P2, !PT ;  /* 0x0000000311117210 */ /* 0x000fe200017fe4ff */
[----:B------:R2:W-:Y:S01]  /*80580*/  STL [R1+0x3a88], R4 ;  /* 0x003a880401007387 */ /* 0x0005e20000100800 */
[----:B-1----:R-:W-:-:S03]  /*80590*/  MOV R190, R4 ;  /* 0x0000000400be7202 */ /* 0x002fc60000000f00 */
[----:B------:R-:W-:Y:S01]  /*805a0*/  IMAD.MOV.U32 R191, RZ, RZ, R17 ;  /* 0x000000ffffbf7224 */ /* 0x000fe200078e0011 */
[----:B------:R-:W-:Y:S04]  /*805b0*/  STL [R1+0x3a84], R17 ;  /* 0x003a841101007387 */ /* 0x000fe80000100800 */
[----:B------:R1:W-:Y:S04]  /*805c0*/  LDGSTS.E [R189+0xc00], desc[UR36][R190.64], P1 ;  /* 0x00c00000bebd7fae */ /* 0x0003e800089a1024 */
[----:B--2---:R-:W2:Y:S01]  /*805d0*/  LDL.LU R4, [R1+0x3ac0] ;  /* 0x003ac00001047983 */ /* 0x004ea20000300800 */
[----:B------:R-:W-:-:S05]  /*805e0*/  IADD3 R12, P0, PT, R12, R2, RZ ;  /* 0x000000020c0c7210 */ /* 0x000fca0007f1e0ff */
[----:B------:R3:W-:Y:S01]  /*805f0*/  STL [R1+0x3a90], R12 ;  /* 0x003a900c01007387 */ /* 0x0007e20000100800 */
[----:B------:R-:W-:Y:S01]  /*80600*/  IADD3 R6, P2, PT, R6, R2, RZ ;  /* 0x0000000206067210 */ /* 0x000fe20007f5e0ff */
[----:B------:R-:W-:Y:S02]  /*80610*/  IMAD.X R16, R16, 0x1, R3, P0 ;  /* 0x0000000110107824 */ /* 0x000fe400000e0603 */
[----:B-1----:R-:W-:-:S03]  /*80620*/  IMAD.MOV.U32 R190, RZ, RZ, R12 ;  /* 0x000000ffffbe7224 */ /* 0x002fc600078e000c */
[----:B------:R-:W-:Y:S04]  /*80630*/  STL [R1+0x3a8c], R16 ;  /* 0x003a8c1001007387 */ /* 0x000fe80000100800 */
[----:B------:R-:W-:Y:S04]  /*80640*/  STL [R1+0x3a98], R6 ;  /* 0x003a980601007387 */ /* 0x000fe80000100800 */
[----:B---3--:R-:W3:Y:S01]  /*80650*/  LDL.LU R12, [R1+0x3abc] ;  /* 0x003abc00010c7983 */ /* 0x008ee20000300800 */
[----:B------:R-:W-:Y:S01]  /*80660*/  IMAD.MOV.U32 R191, RZ, RZ, R16 ;  /* 0x000000ffffbf7224 */ /* 0x000fe200078e0010 */
[----:B------:R-:W-:-:S04]  /*80670*/  IADD3.X R7, PT, PT, R7, R3, RZ, P2, !PT ;  /* 0x0000000307077210 */ /* 0x000fc800017fe4ff */
[----:B------:R1:W-:Y:S01]  /*80680*/  LDGSTS.E [R189+0xc80], desc[UR36][R190.64], P1 ;  /* 0x00c80000bebd7fae */ /* 0x0003e200089a1024 */
[----:B------:R-:W-:-:S03]  /*80690*/  IADD3 R8, P0, PT, R8, R2, RZ ;  /* 0x0000000208087210 */ /* 0x000fc60007f1e0ff */
[----:B------:R4:W-:Y:S01]  /*806a0*/  STL [R1+0x3a94], R7 ;  /* 0x003a940701007387 */ /* 0x0009e20000100800 */
[----:B------:R-:W-:Y:S02]  /*806b0*/  IADD3 R13, P2, PT, R13, R2, RZ ;  /* 0x000000020d0d7210 */ /* 0x000fe40007f5e0ff */
[----:B-1----:R-:W-:Y:S01]  /*806c0*/  MOV R190, R6 ;  /* 0x0000000600be7202 */ /* 0x002fe20000000f00 */
[----:B------:R-:W-:Y:S02]  /*806d0*/  IMAD.MOV.U32 R191, RZ, RZ, R7 ;  /* 0x000000ffffbf7224 */ /* 0x000fe400078e0007 */
[----:B----4-:R-:W4:Y:S04]  /*806e0*/  LDL.LU R7, [R1+0x384c] ;  /* 0x00384c0001077983 */ /* 0x010f280000300800 */
[----:B------:R1:W-:Y:S04]  /*806f0*/  LDGSTS.E [R189+0xd00], desc[UR36][R190.64], P1 ;  /* 0x00d00000bebd7fae */ /* 0x0003e800089a1024 */
[----:B------:R-:W4:Y:S01]  /*80700*/  LDL.LU R6, [R1+0x3854] ;  /* 0x0038540001067983 */ /* 0x000f220000300800 */
[----:B------:R-:W-:-:S03]  /*80710*/  IMAD.X R15, R15, 0x1, R3, P0 ;  /* 0x000000010f0f7824 */ /* 0x000fc600000e0603 */
[----:B------:R-:W-:Y:S01]  /*80720*/  STL [R1+0x3aa0], R8 ;  /* 0x003aa00801007387 */ /* 0x000fe20000100800 */
[----:B-1----:R-:W-:Y:S02]  /*80730*/  IMAD.MOV.U32 R190, RZ, RZ, R8 ;  /* 0x000000ffffbe7224 */ /* 0x002fe400078e0008 */
[----:B------:R-:W-:Y:S01]  /*80740*/  IMAD.MOV.U32 R191, RZ, RZ, R15 ;  /* 0x000000ffffbf7224 */ /* 0x000fe200078e000f */
[----:B------:R1:W-:Y:S04]  /*80750*/  STL [R1+0x3a9c], R15 ;  /* 0x003a9c0f01007387 */ /* 0x0003e80000100800 */
[----:B------:R-:W-:Y:S01]  /*80760*/  STL [R1+0x3aa8], R13 ;  /* 0x003aa80d01007387 */ /* 0x000fe20000100800 */
[----:B------:R-:W-:-:S03]  /*80770*/  IADD3.X R14, PT, PT, R14, R3, RZ, P2, !PT ;  /* 0x000000030e0e7210 */ /* 0x000fc600017fe4ff */
        /* <DEDUP_REMOVED lines=9> */
[----:B------:R1:W-:Y:S01]  /*80810*/  LDGSTS.E [R189+0xe00], desc[UR36][R190.64], P1 ;  /* 0x00e00000bebd7fae */ /* 0x0003e200089a1024 */
[----:B------:R-:W-:-:S03]  /*80820*/  IADD3.X R11, PT, PT, R11, R3, RZ, P2, !PT ;  /* 0x000000030b0b7210 */ /* 0x000fc600017fe4ff */
[----:B------:R-:W-:Y:S04]  /*80830*/  STL [R1+0x3ab0], R5 ;  /* 0x003ab00501007387 */ /* 0x000fe80000100800 */
[----:B------:R1:W-:Y:S02]  /*80840*/  STL [R1+0x3aac], R9 ;  /* 0x003aac0901007387 */ /* 0x0003e40000100800 */
[----:B-1----:R-:W-:Y:S02]  /*80850*/  IMAD.MOV.U32 R190, RZ, RZ, R5 ;  /* 0x000000ffffbe7224 */ /* 0x002fe400078e0005 */
[----:B------:R-:W-:Y:S01]  /*80860*/  STL [R1+0x3ab8], R10 ;  /* 0x003ab80a01007387 */ /* 0x000fe20000100800 */
[----:B------:R-:W-:-:S03]  /*80870*/  IMAD.MOV.U32 R191, RZ, RZ, R9 ;  /* 0x000000ffffbf7224 */ /* 0x000fc600078e0009 */
[----:B------:R-:W4:Y:S04]  /*80880*/  LDL.LU R9, [R1+0x385c] ;  /* 0x00385c0001097983 */ /* 0x000f280000300800 */
[----:B------:R1:W-:Y:S04]  /*80890*/  STL [R1+0x3ab4], R11 ;  /* 0x003ab40b01007387 */ /* 0x0003e80000100800 */
[----:B------:R1:W-:Y:S04]  /*808a0*/  LDGSTS.E [R189+0xe80], desc[UR36][R190.64], P1 ;  /* 0x00e80000bebd7fae */ /* 0x0003e800089a1024 */
[----:B------:R-:W4:Y:S01]  /*808b0*/  LDL.LU R5, [R1+0x3864] ;  /* 0x0038640001057983 */ /* 0x000f220000300800 */
[----:B-1----:R-:W-:-:S03]  /*808c0*/  IMAD.MOV.U32 R191, RZ, RZ, R11 ;  /* 0x000000ffffbf7224 */ /* 0x002fc600078e000b */
[----:B------:R-:W4:Y:S01]  /*808d0*/  LDL.LU R11, [R1+0x3858] ;  /* 0x00385800010b7983 */ /* 0x000f220000300800 */
[----:B------:R-:W-:-:S03]  /*808e0*/  MOV R190, R10 ;  /* 0x0000000a00be7202 */ /* 0x000fc60000000f00 */
[----:B------:R-:W4:Y:S04]  /*808f0*/  LDL.LU R10, [R1+0x3860] ;  /* 0x00386000010a7983 */ /* 0x000f280000300800 */
[----:B------:R1:W-:Y:S01]  /*80900*/  LDGSTS.E [R189+0xf00], desc[UR36][R190.64], P1 ;  /* 0x00f00000bebd7fae */ /* 0x0003e200089a1024 */
[----:B--2---:R-:W-:-:S05]  /*80910*/  IADD3 R4, P0, PT, R4, R2, RZ ;  /* 0x0000000204047210 */ /* 0x004fca0007f1e0ff */
[----:B------:R-:W-:Y:S01]  /*80920*/  STL [R1+0x3ac0], R4 ;  /* 0x003ac00401007387 */ /* 0x000fe20000100800 */
[----:B-1----:R-:W-:Y:S01]  /*80930*/  MOV R190, R4 ;  /* 0x0000000400be7202 */ /* 0x002fe20000000f00 */
[----:B---3--:R-:W-:-:S04]  /*80940*/  IMAD.X R12, R12, 0x1, R3, P0 ;  /* 0x000000010c0c7824 */ /* 0x008fc800000e0603 */
[----:B------:R-:W-:Y:S01]  /*80950*/  IMAD.MOV.U32 R191, RZ, RZ, R12 ;  /* 0x000000ffffbf7224 */ /* 0x000fe200078e000c */
[----:B------:R1:W-:Y:S04]  /*80960*/  STL [R1+0x3abc], R12 ;  /* 0x003abc0c01007387 */ /* 0x0003e80000100800 */
        /* <DEDUP_REMOVED lines=11> */
[----:B------:R-:W-:Y:S01]  /*80a20*/  ISETP.NE.U32.AND P0, PT, RZ, UR10, PT ;  /* 0x0000000aff007c0c */ /* 0x000fe2000bf05070 */
[----:B---3--:R-:W-:Y:S02]  /*80a30*/  IMAD.MOV.U32 R190, RZ, RZ, R7 ;  /* 0x000000ffffbe7224 */ /* 0x008fe400078e0007 */
[----:B------:R-:W-:-:S05]  /*80a40*/  IMAD.X R15, R15, 0x1, R3, P1 ;  /* 0x000000010f0f7824 */ /* 0x000fca00008e0603 */
[----:B------:R3:W-:Y:S01]  /*80a50*/  STL [R1+0x3848], R15 ;  /* 0x0038480f01007387 */ /* 0x0007e20000100800 */
[----:B------:R-:W-:-:S03]  /*80a60*/  IMAD.MOV.U32 R191, RZ, RZ, R15 ;  /* 0x000000ffffbf7224 */ /* 0x000fc600078e000f */
[----:B------:R-:W-:Y:S04]  /*80a70*/  STL [R1+0x3854], R6 ;  /* 0x0038540601007387 */ /* 0x000fe80000100800 */
[----:B-1----:R-:W4:Y:S01]  /*80a80*/  LDL.LU R7, [R1+0x387c] ;  /* 0x00387c0001077983 */ /* 0x002f220000300800 */
[----:B------:R-:W-:-:S03]  /*80a90*/  IADD3.X R8, PT, PT, R8, R3, RZ, P2, !PT ;  /* 0x0000000308087210 */ /* 0x000fc600017fe4ff */
[----:B------:R1:W-:Y:S04]  /*80aa0*/  LDGSTS.E [R189+0x2800], desc[UR36][R190.64], P0 ;  /* 0x02800000bebd7fae */ /* 0x0003e800081a1024 */
[----:B------:R1:W-:Y:S04]  /*80ab0*/  STL [R1+0x3850], R8 ;  /* 0x0038500801007387 */ /* 0x0003e80000100800 */
[----:B------:R-:W4:Y:S04]  /*80ac0*/  LDL.LU R16, [R1+0x3884] ;  /* 0x0038840001107983 */ /* 0x000f280000300800 */
[----:B---3--:R-:W3:Y:S01]  /*80ad0*/  LDL.LU R15, [R1+0x3878] ;  /* 0x00387800010f7983 */ /* 0x008ee20000300800 */
[----:B-1----:R-:W-:Y:S01]  /*80ae0*/  MOV R190, R6 ;  /* 0x0000000600be7202 */ /* 0x002fe20000000f00 */
[----:B------:R-:W-:-:S02]  /*80af0*/  IMAD.MOV.U32 R191, RZ, RZ, R8 ;  /* 0x000000ffffbf7224 */ /* 0x000fc400078e0008 */
        /* <DEDUP_REMOVED lines=10> */
[----:B------:R-:W-:-:S03]  /*80ba0*/  IADD3.X R10, PT, PT, R10, R3, RZ, P2, !PT ;  /* 0x000000030a0a7210 */ /* 0x000fc600017fe4ff */
[----:B------:R-:W-:Y:S01]  /*80bb0*/  STL [R1+0x3864], R5 ;  /* 0x0038640501007387 */ /* 0x000fe20000100800 */
[----:B------:R-:W-:-:S03]  /*80bc0*/  IMAD.MOV.U32 R190, RZ, RZ, R9 ;  /* 0x000000ffffbe7224 */ /* 0x000fc600078e0009 */
[----:B-1----:R-:W3:Y:S04]  /*80bd0*/  LDL.LU R11, [R1+0x3888] ;  /* 0x00388800010b7983 */ /* 0x002ee80000300800 */
[----:B------:R1:W-:Y:S04]  /*80be0*/  STL [R1+0x3860], R10 ;  /* 0x0038600a01007387 */ /* 0x0003e80000100800 */
[----:B------:R-:W3:Y:S04]  /*80bf0*/  LDL.LU R9, [R1+0x3890] ;  /* 0x0038900001097983 */ /* 0x000ee80000300800 */
[----:B------:R1:W-:Y:S02]  /*80c00*/  LDGSTS.E [R189+0x2900], desc[UR36][R190.64], P0 ;  /* 0x02900000bebd7fae */ /* 0x0003e400081a1024 */
[----:B-1----:R-:W-:Y:S01]  /*80c10*/  MOV R190, R5 ;  /* 0x0000000500be7202 */ /* 0x002fe20000000f00 */
[----:B------:R-:W-:-:S02]  /*80c20*/  IMAD.MOV.U32 R191, RZ, RZ, R10 ;  /* 0x000000ffffbf7224 */ /* 0x000fc400078e000a */
[----:B------:R-:W3:Y:S04]  /*80c30*/  LDL.LU R10, [R1+0x389c] ;  /* 0x00389c00010a7983 */ /* 0x000ee80000300800 */
[----:B------:R-:W3:Y:S04]  /*80c40*/  LDL.LU R5, [R1+0x38a4] ;  /* 0x0038a40001057983 */ /* 0x000ee80000300800 */
[----:B------:R1:W-:Y:S01]  /*80c50*/  LDGSTS.E [R189+0x2980], desc[UR36][R190.64], P0 ;  /* 0x02980000bebd7fae */ /* 0x0003e200081a1024 */
[----:B--2---:R-:W-:-:S05]  /*80c60*/  IADD3 R12, P1, PT, R12, R2, RZ ;  /* 0x000000020c0c7210 */ /* 0x004fca0007f3e0ff */
[----:B------:R-:W-:Y:S01]  /*80c70*/  IMAD.X R14, R14, 0x1, R3, P1 ;  /* 0x000000010e0e7824 */ /* 0x000fe200008e0603 */
[----:B------:R-:W-:Y:S01]  /*80c80*/  IADD3 R4, P2, PT, R4, R2, RZ ;  /* 0x0000000204047210 */ /* 0x000fe20007f5e0ff */
[----:B------:R2:W-:Y:S01]  /*80c90*/  STL [R1+0x386c], R12 ;  /* 0x00386c0c01007387 */ /* 0x0005e20000100800 */
[----:B-1----:R-:W-:-:S03]  /*80ca0*/  IMAD.MOV.U32 R190, RZ, RZ, R12 ;  /* 0x000000ffffbe7224 */ /* 0x002fc600078e000c */
[----:B------:R1:W-:Y:S01]  /*80cb0*/  STL [R1+0x3868], R14 ;  /* 0x0038680e01007387 */ /* 0x0003e20000100800 */
[----:B------:R-:W-:-:S03]  /*80cc0*/  IADD3.X R13, PT, PT, R13, R3, RZ, P2, !PT ;  /* 0x000000030d0d7210 */ /* 0x000fc600017fe4ff */
[----:B------:R-:W-:Y:S04]  /*80cd0*/  STL [R1+0x3874], R4 ;  /* 0x0038740401007387 */ /* 0x000fe80000100800 */
[----:B--2---:R-:W2:Y:S01]  /*80ce0*/  LDL.LU R12, [R1+0x3898] ;  /* 0x00389800010c7983 */ /* 0x004ea20000300800 */
[----:B------:R-:W-:-:S03]  /*80cf0*/  IMAD.MOV.U32 R191, RZ, RZ, R14 ;  /* 0x000000ffffbf7224 */ /* 0x000fc600078e000e */
[----:B------:R4:W-:Y:S04]  /*80d00*/  STL [R1+0x3870], R13 ;  /* 0x0038700d01007387 */ /* 0x0009e80000100800 */
[----:B-1----:R-:W2:Y:S04]  /*80d10*/  LDL.LU R14, [R1+0x38a0] ;  /* 0x0038a000010e7983 */ /* 0x002ea80000300800 */
[----:B------:R1:W-:Y:S02]  /*80d20*/  LDGSTS.E [R189+0x2a00], desc[UR36][R190.64], P0 ;  /* 0x02a00000bebd7fae */ /* 0x0003e400081a1024 */
[----:B-1----:R-:W-:-:S02]  /*80d30*/  MOV R190, R4 ;  /* 0x0000000400be7202 */ /* 0x002fc40000000f00 */
[-C--:B----4-:R-:W-:Y:S01]  /*80d40*/  IADD3 R7, P1, PT, R7, R2.reuse, RZ ;  /* 0x0000000207077210 */ /* 0x090fe20007f3e0ff */
[----:B------:R-:W-:Y:S02]  /*80d50*/  IMAD.MOV.U32 R191, RZ, RZ, R13 ;  /* 0x000000ffffbf7224 */ /* 0x000fe400078e000d */
[----:B------:R-:W4:Y:S04]  /*80d60*/  LDL.LU R13, [R1+0x38ac] ;  /* 0x0038ac00010d7983 */ /* 0x000f280000300800 */
[----:B------:R1:W-:Y:S04]  /*80d70*/  LDGSTS.E [R189+0x2a80], desc[UR36][R190.64], P0 ;  /* 0x02a80000bebd7fae */ /* 0x0003e800081a1024 */
[----:B------:R-:W4:Y:S01]  /*80d80*/  LDL.LU R4, [R1+0x38b4] ;  /* 0x0038b40001047983 */ /* 0x000f220000300800 */
[----:B------:R-:W-:Y:S01]  /*80d90*/  IADD3 R16, P2, PT, R16, R2, RZ ;  /* 0x0000000210107210 */ /* 0x000fe20007f5e0ff */
[----:B---3--:R-:W-:-:S02]  /*80da0*/  IMAD.X R15, R15, 0x1, R3, P1 ;  /* 0x000000010f0f7824 */ /* 0x008fc400008e0603 */
[----:B------:R-:W-:Y:S01]  /*80db0*/  STL [R1+0x387c], R7 ;  /* 0x00387c0701007387 */ /* 0x000fe20000100800 */
[----:B-1----:R-:W-:Y:S01]  /*80dc0*/  IMAD.MOV.U32 R190, RZ, RZ, R7 ;  /* 0x000000ffffbe7224 */ /* 0x002fe200078e0007 */
[----:B------:R-:W-:Y:S01]  /*80dd0*/  IADD3.X R17, PT, PT, R17, R3, RZ, P2, !PT ;  /* 0x0000000311117210 */ /* 0x000fe200017fe4ff */
[----:B------:R-:W-:Y:S01]  /*80de0*/  IMAD.MOV.U32 R191, RZ, RZ, R15 ;  /* 0x000000ffffbf7224 */ /* 0x000fe200078e000f */
[----:B------:R1:W-:Y:S01]  /*80df0*/  STL [R1+0x3878], R15 ;  /* 0x0038780f01007387 */ /* 0x0003e20000100800 */
[----:B------:R-:W-:-:S03]  /*80e00*/  IADD3 R8, P1, PT, R8, R2, RZ ;  /* 0x0000000208087210 */ /* 0x000fc60007f3e0ff */
[----:B------:R-:W-:Y:S04]  /*80e10*/  STL [R1+0x3884], R16 ;  /* 0x0038841001007387 */ /* 0x000fe80000100800 */
[----:B------:R3:W-:Y:S01]  /*80e20*/  LDGSTS.E [R189+0x2b00], desc[UR36][R190.64], P0 ;  /* 0x02b00000bebd7fae */ /* 0x0007e200081a1024 */
[----:B------:R-:W-:-:S03]  /*80e30*/  IADD3 R6, P2, PT, R6, R2, RZ ;  /* 0x0000000206067210 */ /* 0x000fc60007f5e0ff */
[----:B-1----:R-:W4:Y:S04]  /*80e40*/  LDL.LU R15, [R1+0x38a8] ;  /* 0x0038a800010f7983 */ /* 0x002f280000300800 */
[----:B------:R-:W-:Y:S01]  /*80e50*/  STL [R1+0x3880], R17 ;  /* 0x0038801101007387 */ /* 0x000fe20000100800 */
[----:B---3--:R-:W-:Y:S01]  /*80e60*/  MOV R190, R16 ;  /* 0x0000001000be7202 */ /* 0x008fe20000000f00 */
[----:B------:R-:W-:Y:S02]  /*80e70*/  IMAD.MOV.U32 R191, RZ, RZ, R17 ;  /* 0x000000ffffbf7224 */ /* 0x000fe400078e0011 */
[----:B------:R-:W3:Y:S04]  /*80e80*/  LDL.LU R7, [R1+0x38b0] ;  /* 0x0038b00001077983 */ /* 0x000ee80000300800 */
[----:B------:R1:W-:Y:S04]  /*80e90*/  STL [R1+0x388c], R8 ;  /* 0x00388c0801007387 */ /* 0x0003e80000100800 */
[----:B------:R1:W-:Y:S01]  /*80ea0*/  LDGSTS.E [R189+0x2b80], desc[UR36][R190.64], P0 ;  /* 0x02b80000bebd7fae */ /* 0x0003e200081a1024 */
[----:B------:R-:W-:-:S02]  /*80eb0*/  IMAD.X R11, R11, 0x1, R3, P1 ;  /* 0x000000010b0b7824 */ /* 0x000fc400008e0603 */
[----:B-1----:R-:W-:-:S03]  /*80ec0*/  IMAD.MOV.U32 R190, RZ, RZ, R8 ;  /* 0x000000ffffbe7224 */ /* 0x002fc600078e0008 */
[----:B------:R1:W-:Y:S01]  /*80ed0*/  STL [R1+0x3888], R11 ;  /* 0x0038880b01007387 */ /* 0x0003e20000100800 */
[----:B------:R-:W-:-:S03]  /*80ee0*/  IADD3.X R9, PT, PT, R9, R3, RZ, P2, !PT ;  /* 0x0000000309097210 */ /* 0x000fc600017fe4ff */
[----:B------:R1:W-:Y:S04]  /*80ef0*/  STL [R1+0x3894], R6 ;  /* 0x0038940601007387 */ /* 0x0003e80000100800 */
[----:B------:R-:W3:Y:S01]  /*80f00*/  LDL.LU R8, [R1+0x38bc] ;  /* 0x0038bc0001087983 */ /* 0x000ee20000300800 */
[----:B------:R-:W-:-:S03]  /*80f10*/  IMAD.MOV.U32 R191, RZ, RZ, R11 ;  /* 0x000000ffffbf7224 */ /* 0x000fc600078e000b */
[----:B------:R1:W-:Y:S04]  /*80f20*/  STL [R1+0x3890], R9 ;  /* 0x0038900901007387 */ /* 0x0003e80000100800 */
[----:B-1----:R-:W3:Y:S04]  /*80f30*/  LDL.LU R11, [R1+0x38b8] ;  /* 0x0038b800010b7983 */ /* 0x002ee80000300800 */
[----:B------:R1:W-:Y:S01]  /*80f40*/  LDGSTS.E [R189+0x2c00], desc[UR36][R190.64], P0 ;  /* 0x02c00000bebd7fae */ /* 0x0003e200081a1024 */
[-C--:B------:R-:W-:Y:S02]  /*80f50*/  IADD3 R10, P1, PT, R10, R2.reuse, RZ ;  /* 0x000000020a0a7210 */ /* 0x080fe40007f3e0ff */
[----:B------:R-:W-:-:S02]  /*80f60*/  IADD3 R5, P2, PT, R5, R2, RZ ;  /* 0x0000000205057210 */ /* 0x000fc40007f5e0ff */
[----:B-1----:R-:W-:Y:S01]  /*80f70*/  MOV R190, R6 ;  /* 0x0000000600be7202 */ /* 0x002fe20000000f00 */
[----:B------:R-:W-:Y:S01]  /*80f80*/  IMAD.MOV.U32 R191, RZ, RZ, R9 ;  /* 0x000000ffffbf7224 */ /* 0x000fe200078e0009 */
[----:B------:R-:W3:Y:S04]  /*80f90*/  LDL.LU R6, [R1+0x38c4] ;  /* 0x0038c40001067983 */ /* 0x000ee80000300800 */
[----:B------:R-:W3:Y:S04]  /*80fa0*/  LDL.LU R9, [R1+0x35c4] ;  /* 0x0035c40001097983 */ /* 0x000ee80000300800 */
[----:B------:R1:W-:Y:S04]  /*80fb0*/  STL [R1+0x389c], R10 ;  /* 0x00389c0a01007387 */ /* 0x0003e80000100800 */
[----:B------:R1:W-:Y:S02]  /*80fc0*/  LDGSTS.E [R189+0x2c80], desc[UR36][R190.64], P0 ;  /* 0x02c80000bebd7fae */ /* 0x0003e400081a1024 */
[----:B-1----:R-:W-:-:S02]  /*80fd0*/  IMAD.MOV.U32 R190, RZ, RZ, R10 ;  /* 0x000000ffffbe7224 */ /* 0x002fc400078e000a */
[----:B--2---:R-:W-:-:S05]  /*80fe0*/  IMAD.X R12, R12, 0x1, R3, P1 ;  /* 0x000000010c0c7824 */ /* 0x004fca00008e0603 */
[----:B------:R1:W-:Y:S01]  /*80ff0*/  STL [R1+0x3898], R12 ;  /* 0x0038980c01007387 */ /* 0x0003e20000100800 */
[----:B------:R-:W-:-:S03]  /*81000*/  IADD3.X R14, PT, PT, R14, R3, RZ, P2, !PT ;  /* 0x000000030e0e7210 */ /* 0x000fc600017fe4ff */
[----:B------:R-:W-:Y:S04]  /*81010*/  STL [R1+0x38a4], R5 ;  /* 0x0038a40501007387 */ /* 0x000fe80000100800 */
[----:B------:R-:W2:Y:S01]  /*81020*/  LDL.LU R10, [R1+0x38c0] ;  /* 0x0038c000010a7983 */ /* 0x000ea20000300800 */
[----:B------:R-:W-:-:S03]  /*81030*/  IMAD.MOV.U32 R191, RZ, RZ, R12 ;  /* 0x000000ffffbf7224 */ /* 0x000fc600078e000c */
[----:B------:R4:W-:Y:S04]  /*81040*/  STL [R1+0x38a0], R14 ;  /* 0x0038a00e01007387 */ /* 0x0009e80000100800 */
[----:B-1----:R-:W2:Y:S04]  /*81050*/  LDL.LU R12, [R1+0x35c0] ;  /* 0x0035c000010c7983 */ /* 0x002ea80000300800 */
[----:B------:R1:W-:Y:S01]  /*81060*/  LDGSTS.E [R189+0x2d00], desc[UR36][R190.64], P0 ;  /* 0x02d00000bebd7fae */ /* 0x0003e200081a1024 */
[-C--:B----4-:R-:W-:Y:S02]  /*81070*/  IADD3 R13, P1, PT, R13, R2.reuse, RZ ;  /* 0x000000020d0d7210 */ /* 0x090fe40007f3e0ff */
[----:B-1----:R-:W-:Y:S01]  /*81080*/  MOV R190, R5 ;  /* 0x0000000500be7202 */ /* 0x002fe20000000f00 */
[----:B------:R-:W-:Y:S01]  /*81090*/  IMAD.MOV.U32 R191, RZ, RZ, R14 ;  /* 0x000000ffffbf7224 */ /* 0x000fe200078e000e */
[----:B------:R-:W-:Y:S01]  /*810a0*/  IADD3 R4, P2, PT, R4, R2, RZ ;  /* 0x0000000204047210 */ /* 0x000fe20007f5e0ff */
[----:B------:R-:W4:Y:S04]  /*810b0*/  LDL.LU R14, [R1+0x35cc] ;  /* 0x0035cc00010e7983 */ /* 0x000f280000300800 */
[----:B------:R-:W4:Y:S04]  /*810c0*/  LDL.LU R5, [R1+0x35d4] ;  /* 0x0035d40001057983 */ /* 0x000f280000300800 */
[----:B------:R-:W-:Y:S04]  /*810d0*/  STL [R1+0x38ac], R13 ;  /* 0x0038ac0d01007387 */ /* 0x000fe80000100800 */
[----:B------:R1:W-:Y:S01]  /*810e0*/  LDGSTS.E [R189+0x2d80], desc[UR36][R190.64], P0 ;  /* 0x02d80000bebd7fae */ /* 0x0003e200081a1024 */
[----:B------:R-:W-:-:S02]  /*810f0*/  IMAD.X R15, R15, 0x1, R3, P1 ;  /* 0x000000010f0f7824 */ /* 0x000fc400008e0603 */
[----:B-1----:R-:W-:-:S03]  /*81100*/  IMAD.MOV.U32 R190, RZ, RZ, R13 ;  /* 0x000000ffffbe7224 */ /* 0x002fc600078e000d */
[----:B------:R1:W-:Y:S01]  /*81110*/  STL [R1+0x38a8], R15 ;  /* 0x0038a80f01007387 */ /* 0x0003e20000100800 */
[----:B------:R-:W-:Y:S01]  /*81120*/  IMAD.MOV.U32 R191, RZ, RZ, R15 ;  /* 0x000000ffffbf7224 */ /* 0x000fe200078e000f */
[----:B---3--:R-:W-:Y:S02]  /*81130*/  IADD3.X R7, PT, PT, R7, R3, RZ, P2, !PT ;  /* 0x0000000307077210 */ /* 0x008fe400017fe4ff */
[----:B------:R3:W-:Y:S04]  /*81140*/  STL [R1+0x38b4], R4 ;  /* 0x0038b40401007387 */ /* 0x0007e80000100800 */
[----:B-1----:R-:W4:Y:S04]  /*81150*/  LDL.LU R15, [R1+0x35c8] ;  /* 0x0035c800010f7983 */ /* 0x002f280000300800 */
[----:B------:R1:W-:Y:S04]  /*81160*/  STL [R1+0x38b0], R7 ;  /* 0x0038b00701007387 */ /* 0x0003e80000100800 */
[----:B------:R-:W4:Y:S04]  /*81170*/  LDL.LU R13, [R1+0x35d0] ;  /* 0x0035d000010d7983 */ /* 0x000f280000300800 */
[----:B------:R1:W-:Y:S01]  /*81180*/  LDGSTS.E [R189+0x2e00], desc[UR36][R190.64], P0 ;  /* 0x02e00000bebd7fae */ /* 0x0003e200081a1024 */
[----:B------:R-:W-:Y:S01]  /*81190*/  IADD3 R8, P1, PT, R8, R2, RZ ;  /* 0x0000000208087210 */ /* 0x000fe20007f3e0ff */
[----:B-1----:R-:W-:Y:S01]  /*811a0*/  IMAD.MOV.U32 R191, RZ, RZ, R7 ;  /* 0x000000ffffbf7224 */ /* 0x002fe200078e0007 */
[----:B------:R-:W-:-:S02]  /*811b0*/  MOV R190, R4 ;  /* 0x0000000400be7202 */ /* 0x000fc40000000f00 */
[----:B---3--:R-:W3:Y:S01]  /*811c0*/  LDL.LU R4, [R1+0x35dc] ;  /* 0x0035dc0001047983 */ /* 0x008ee20000300800 */
[----:B------:R-:W-:-:S03]  /*811d0*/  IMAD.X R11, R11, 0x1, R3, P1 ;  /* 0x000000010b0b7824 */ /* 0x000fc600008e0603 */
[----:B------:R-:W3:Y:S04]  /*811e0*/  LDL.LU R7, [R1+0x35e4] ;  /* 0x0035e40001077983 */ /* 0x000ee80000300800 */
[----:B------:R1:W-:Y:S04]  /*811f0*/  LDGSTS.E [R189+0x2e80], desc[UR36][R190.64], P0 ;  /* 0x02e80000bebd7fae */ /* 0x0003e800081a1024 */
[----:B------:R-:W-:Y:S04]  /*81200*/  STL [R1+0x38bc], R8 ;  /* 0x0038bc0801007387 */ /* 0x000fe80000100800 */
[----:B------:R1:W-:Y:S02]  /*81210*/  STL [R1+0x38b8], R11 ;  /* 0x0038b80b01007387 */ /* 0x0003e40000100800 */
[----:B-1----:R-:W-:Y:S01]  /*81220*/  IMAD.MOV.U32 R191, RZ, RZ, R11 ;  /* 0x000000ffffbf7224 */ /* 0x002fe200078e000b */
[----:B------:R-:W-:Y:S01]  /*81230*/  MOV R190, R8 ;  /* 0x0000000800be7202 */ /* 0x000fe20000000f00 */
[----:B------:R-:W3:Y:S04]  /*81240*/  LDL.LU R11, [R1+0x35d8] ;  /* 0x0035d800010b7983 */ /* 0x000ee80000300800 */
[----:B------:R-:W3:Y:S01]  /*81250*/  LDL.LU R8, [R1+0x35e0] ;  /* 0x0035e00001087983 */ /* 0x000ee20000300800 */
[----:B------:R-:W-:-:S02]  /*81260*/  IADD3 R6, P2, PT, R6, R2, RZ ;  /* 0x0000000206067210 */ /* 0x000fc40007f5e0ff */
[----:B------:R-:W-:Y:S01]  /*81270*/  IADD3 R9, P3, PT, R9, R2, RZ ;  /* 0x0000000209097210 */ /* 0x000fe20007f7e0ff */
[----:B------:R1:W-:Y:S04]  /*81280*/  LDGSTS.E [R189+0x2f00], desc[UR36][R190.64], P0 ;  /* 0x02f00000bebd7fae */ /* 0x0003e800081a1024 */
[----:B------:R-:W-:Y:S01]  /*81290*/  STL [R1+0x38c4], R6 ;  /* 0x0038c40601007387 */ /* 0x000fe20000100800 */
[----:B-1----:R-:W-:Y:S02]  /*812a0*/  IMAD.MOV.U32 R190, RZ, RZ, R6 ;  /* 0x000000ffffbe7224 */ /* 0x002fe400078e0006 */
[----:B--2---:R-:W-:-:S04]  /*812b0*/  IMAD.X R10, R10, 0x1, R3, P2 ;  /* 0x000000010a0a7824 */ /* 0x004fc800010e0603 */
[----:B------:R-:W-:Y:S01]  /*812c0*/  IMAD.MOV.U32 R191, RZ, RZ, R10 ;  /* 0x000000ffffbf7224 */ /* 0x000fe200078e000a */
[----:B------:R1:W-:Y:S01]  /*812d0*/  STL [R1+0x38c0], R10 ;  /* 0x0038c00a01007387 */ /* 0x0003e20000100800 */
[----:B------:R-:W-:-:S03]  /*812e0*/  IADD3.X R12, PT, PT, R12, R3, RZ, P3, !PT ;  /* 0x000000030c0c7210 */ /* 0x000fc60001ffe4ff */
[----:B------:R-:W-:Y:S04]  /*812f0*/  STL [R1+0x35c4], R9 ;  /* 0x0035c40901007387 */ /* 0x000fe80000100800 */
[----:B------:R2:W-:Y:S04]  /*81300*/  LDGSTS.E [R189+0x2f80], desc[UR36][R190.64], P0 ;  /* 0x02f80000bebd7fae */ /* 0x0005e800081a1024 */
[----:B-1----:R-:W3:Y:S04]  /*81310*/  LDL.LU R10, [R1+0x35ec] ;  /* 0x0035ec00010a7983 */ /* 0x002ee80000300800 */
[----:B------:R1:W-:Y:S04]  /*81320*/  STL [R1+0x35c0], R12 ;  /* 0x0035c00c01007387 */ /* 0x0003e80000100800 */
[----:B------:R-:W3:Y:S01]  /*81330*/  LDL.LU R6, [R1+0x35f4] ;  /* 0x0035f40001067983 */ /* 0x000ee20000300800 */
[----:B--2---:R-:W-:Y:S01]  /*81340*/  IMAD.MOV.U32 R191, RZ, RZ, R12 ;  /* 0x000000ffffbf7224 */ /* 0x004fe200078e000c */
[----:B------:R-:W-:-:S02]  /*81350*/  MOV R190, R9 ;  /* 0x0000000900be7202 */ /* 0x000fc40000000f00 */
        /* <DEDUP_REMOVED lines=8> */
[----:B------:R-:W-:Y:S01]  /*813e0*/  STL [R1+0x35cc], R14 ;  /* 0x0035cc0e01007387 */ /* 0x000fe20000100800 */
[----:B------:R-:W-:-:S09]  /*813f0*/  IMAD.X R15, R15, 0x1, R3, P0 ;  /* 0x000000010f0f7824 */ /* 0x000fd200000e0603 */
[----:B------:R1:W-:Y:S04]  /*81400*/  LDGSTS.E [R189+0x4800], desc[UR36][R190.64], P1 ;  /* 0x04800000bebd7fae */ /* 0x0003e800089a1024 */
[----:B------:R-:W-:Y:S01]  /*81410*/  STL [R1+0x35c8], R15 ;  /* 0x0035c80f01007387 */ /* 0x000fe20000100800 */
[----:B------:R-:W-:-:S03]  /*81420*/  IADD3.X R13, PT, PT, R13, R3, RZ, P2, !PT ;  /* 0x000000030d0d7210 */ /* 0x000fc600017fe4ff */
[----:B------:R4:W-:Y:S01]  /*81430*/  STL [R1+0x35d4], R5 ;  /* 0x0035d40501007387 */ /* 0x0009e20000100800 */
[----:B-1----:R-:W-:-:S03]  /*81440*/  IMAD.MOV.U32 R190, RZ, RZ, R14 ;  /* 0x000000ffffbe7224 */ /* 0x002fc600078e000e */
[----:B------:R-:W-:Y:S01]  /*81450*/  STL [R1+0x35d0], R13 ;  /* 0x0035d00d01007387 */ /* 0x000fe20000100800 */
[----:B------:R-:W-:-:S03]  /*81460*/  IMAD.MOV.U32 R191, RZ, RZ, R15 ;  /* 0x000000ffffbf7224 */ /* 0x000fc600078e000f */
[----:B------:R-:W2:Y:S04]  /*81470*/  LDL.LU R19, [R1+0x35f8] ;  /* 0x0035f80001137983 */ /* 0x000ea80000300800 */
[----:B------:R-:W2:Y:S04]  /*81480*/  LDL.LU R18, [R1+0x35fc] ;  /* 0x0035fc0001127983 */ /* 0x000ea80000300800 */
[----:B------:R1:W-:Y:S01]  /*81490*/  LDGSTS.E [R189+0x4880], desc[UR36][R190.64], P1 ;  /* 0x04880000bebd7fae */ /* 0x0003e200089a1024 */
[----:B---3--:R-:W-:-:S03]  /*814a0*/  IADD3 R4, P0, PT, R4, R2, RZ ;  /* 0x0000000204047210 */ /* 0x008fc60007f1e0ff */
[----:B------:R-:W3:Y:S01]  /*814b0*/  LDL.LU R17, [R1+0x3600] ;  /* 0x0036000001117983 */ /* 0x000ee20000300800 */
[----:B------:R-:W-:Y:S02]  /*814c0*/  IADD3 R7, P2, PT, R7, R2, RZ ;  /* 0x0000000207077210 */ /* 0x000fe40007f5e0ff */
[----:B-1----:R-:W-:Y:S01]  /*814d0*/  MOV R190, R5 ;  /* 0x0000000500be7202 */ /* 0x002fe20000000f00 */
[----:B------:R-:W-:Y:S01]  /*814e0*/  IMAD.MOV.U32 R191, RZ, RZ, R13 ;  /* 0x000000ffffbf7224 */ /* 0x000fe200078e000d */
[----:B----4-:R-:W4:Y:S04]  /*814f0*/  LDL.LU R5, [R1+0x3604] ;  /* 0x0036040001057983 */ /* 0x010f280000300800 */
[----:B------:R-:W-:Y:S04]  /*81500*/  STL [R1+0x35dc], R4 ;  /* 0x0035dc0401007387 */ /* 0x000fe80000100800 */
[----:B------:R1:W-:Y:S01]  /*81510*/  LDGSTS.E [R189+0x4900], desc[UR36][R190.64], P1 ;  /* 0x04900000bebd7fae */ /* 0x0003e200089a1024 */
[----:B------:R-:W-:Y:S01]  /*81520*/  IMAD.X R11, R11, 0x1, R3, P0 ;  /* 0x000000010b0b7824 */ /* 0x000fe200000e0603 */
[----:B------:R-:W-:-:S04]  /*81530*/  IADD3.X R8, PT, PT, R8, R3, RZ, P2, !PT ;  /* 0x0000000308087210 */ /* 0x000fc800017fe4ff */
[----:B------:R1:W-:Y:S02]  /*81540*/  STL [R1+0x35d8], R11 ;  /* 0x0035d80b01007387 */ /* 0x0003e40000100800 */
[----:B-1----:R-:W-:Y:S02]  /*81550*/  IMAD.MOV.U32 R191, RZ, RZ, R11 ;  /* 0x000000ffffbf7224 */ /* 0x002fe400078e000b */
[----:B------:R1:W-:Y:S01]  /*81560*/  STL [R1+0x35e4], R7 ;  /* 0x0035e40701007387 */ /* 0x0003e20000100800 */
[----:B------:R-:W-:-:S03]  /*81570*/  IMAD.MOV.U32 R190, RZ, RZ, R4 ;  /* 0x000000ffffbe7224 */ /* 0x000fc600078e0004 */
[----:B------:R-:W3:Y:S04]  /*81580*/  LDL.LU R11, [R1+0x360c] ;  /* 0x00360c00010b7983 */ /* 0x000ee80000300800 */
[----:B------:R1:W-:Y:S04]  /*81590*/  STL [R1+0x35e0], R8 ;  /* 0x0035e00801007387 */ /* 0x0003e80000100800 */
[----:B------:R-:W3:Y:S04]  /*815a0*/  LDL.LU R4, [R1+0x3614] ;  /* 0x0036140001047983 */ /* 0x000ee80000300800 */
[----:B------:R-:W3:Y:S04]  /*815b0*/  LDL.LU R16, [R1+0x3608] ;  /* 0x0036080001107983 */ /* 0x000ee80000300800 */
[----:B------:R1:W-:Y:S02]  /*815c0*/  LDGSTS.E [R189+0x4980], desc[UR36][R190.64], P1 ;  /* 0x04980000bebd7fae */ /* 0x0003e400089a1024 */
[----:B-1----:R-:W-:Y:S01]  /*815d0*/  MOV R190, R7 ;  /* 0x0000000700be7202 */ /* 0x002fe20000000f00 */
[----:B------:R-:W-:Y:S01]  /*815e0*/  IMAD.MOV.U32 R191, RZ, RZ, R8 ;  /* 0x000000ffffbf7224 */ /* 0x000fe200078e0008 */
[----:B------:R-:W3:Y:S04]  /*815f0*/  LDL.LU R7, [R1+0x3610] ;  /* 0x0036100001077983 */ /* 0x000ee80000300800 */
[----:B------:R-:W3:Y:S04]  /*81600*/  LDL.LU R8, [R1+0x361c] ;  /* 0x00361c0001087983 */ /* 0x000ee80000300800 */
[----:B------:R-:W3:Y:S04]  /*81610*/  LDL.LU R13, [R1+0x3624] ;  /* 0x00362400010d7983 */ /* 0x000ee80000300800 */
[----:B------:R1:W-:Y:S01]  /*81620*/  LDGSTS.E [R189+0x4a00], desc[UR36][R190.64], P1 ;  /* 0x04a00000bebd7fae */ /* 0x0003e200089a1024 */
[----:B------:R-:W-:-:S05]  /*81630*/  IADD3 R10, P0, PT, R10, R2, RZ ;  /* 0x000000020a0a7210 */ /* 0x000fca0007f1e0ff */
[----:B------:R-:W-:Y:S01]  /*81640*/  STL [R1+0x35ec], R10 ;  /* 0x0035ec0a01007387 */ /* 0x000fe20000100800 */
[----:B------:R-:W-:Y:S01]  /*81650*/  IADD3 R6, P2, PT, R6, R2, RZ ;  /* 0x0000000206067210 */ /* 0x000fe20007f5e0ff */
[----:B-1----:R-:W-:Y:S02]  /*81660*/  IMAD.MOV.U32 R190, RZ, RZ, R10 ;  /* 0x000000ffffbe7224 */ /* 0x002fe400078e000a */
[----:B--2---:R-:W-:Y:S01]  /*81670*/  IMAD.X R12, R12, 0x1, R3, P0 ;  /* 0x000000010c0c7824 */ /* 0x004fe200000e0603 */
[----:B------:R-:W-:-:S04]  /*81680*/  IADD3.X R9, PT, PT, R9, R3, RZ, P2, !PT ;  /* 0x0000000309097210 */ /* 0x000fc800017fe4ff */
[----:B------:R-:W-:Y:S01]  /*81690*/  STL [R1+0x35e8], R12 ;  /* 0x0035e80c01007387 */ /* 0x000fe20000100800 */
[----:B------:R-:W-:-:S03]  /*816a0*/  IMAD.MOV.U32 R191, RZ, RZ, R12 ;  /* 0x000000ffffbf7224 */ /* 0x000fc600078e000c */
[----:B------:R-:W-:Y:S04]  /*816b0*/  STL [R1+0x35f4], R6 ;  /* 0x0035f40601007387 */ /* 0x000fe80000100800 */
[----:B------:R-:W2:Y:S04]  /*816c0*/  LDL.LU R15, [R1+0x3618] ;  /* 0x00361800010f7983 */ /* 0x000ea80000300800 */
[----:B------:R1:W-:Y:S04]  /*816d0*/  STL [R1+0x35f0], R9 ;  /* 0x0035f00901007387 */ /* 0x0003e80000100800 */
[----:B------:R1:W-:Y:S04]  /*816e0*/  LDGSTS.E [R189+0x4a80], desc[UR36][R190.64], P1 ;  /* 0x04a80000bebd7fae */ /* 0x0003e800089a1024 */
[----:B------:R-:W2:Y:S01]  /*816f0*/  LDL.LU R14, [R1+0x3620] ;  /* 0x00362000010e7983 */ /* 0x000ea20000300800 */
[----:B-1----:R-:W-:Y:S01]  /*81700*/  IMAD.MOV.U32 R191, RZ, RZ, R9 ;  /* 0x000000ffffbf7224 */ /* 0x002fe200078e0009 */
[----:B------:R-:W-:-:S02]  /*81710*/  MOV R190, R6 ;  /* 0x0000000600be7202 */ /* 0x000fc40000000f00 */
[----:B------:R-:W2:Y:S04]  /*81720*/  LDL.LU R9, [R1+0x3628] ;  /* 0x0036280001097983 */ /* 0x000ea80000300800 */
[----:B------:R-:W2:Y:S04]  /*81730*/  LDL.LU R6, [R1+0x362c] ;  /* 0x00362c0001067983 */ /* 0x000ea80000300800 */
[----:B------:R-:W2:Y:S04]  /*81740*/  LDL.LU R12, [R1+0x3630] ;  /* 0x00363000010c7983 */ /* 0x000ea80000300800 */
[----:B------:R-:W2:Y:S04]  /*81750*/  LDL.LU R10, [R1+0x3634] ;  /* 0x00363400010a7983 */ /* 0x000ea80000300800 */
[----:B------:R1:W-:Y:S01]  /*81760*/  LDGSTS.E [R189+0x4b00], desc[UR36][R190.64], P1 ;  /* 0x04b00000bebd7fae */ /* 0x0003e200089a1024 */
[----:B------:R-:W-:-:S05]  /*81770*/  IADD3 R18, P0, PT, R18, R2, RZ ;  /* 0x0000000212127210 */ /* 0x000fca0007f1e0ff */
[----:B------:R-:W-:Y:S02]  /*81780*/  IMAD.X R19, R19, 0x1, R3, P0 ;  /* 0x0000000113137824 */ /* 0x000fe400000e0603 */
[----:B-1----:R-:W-:Y:S02]  /*81790*/  IMAD.MOV.U32 R190, RZ, RZ, R18 ;  /* 0x000000ffffbe7224 */ /* 0x002fe400078e0012 */
[----:B------:R-:W-:Y:S01]  /*817a0*/  IMAD.MOV.U32 R191, RZ, RZ, R19 ;  /* 0x000000ffffbf7224 */ /* 0x000fe200078e0013 */
[----:B----4-:R-:W-:Y:S01]  /*817b0*/  IADD3 R5, P2, PT, R5, R2, RZ ;  /* 0x0000000205057210 */ /* 0x010fe20007f5e0ff */
[----:B------:R-:W-:Y:S03]  /*817c0*/  STL [R1+0x35fc], R18 ;  /* 0x0035fc1201007387 */ /* 0x000fe60000100800 */
[----:B---3--:R-:W-:Y:S01]  /*817d0*/  IADD3.X R17, PT, PT, R17, R3, RZ, P2, !PT ;  /* 0x0000000311117210 */ /* 0x008fe200017fe4ff */
[----:B------:R-:W-:Y:S04]  /*817e0*/  STL [R1+0x35f8], R19 ;  /* 0x0035f81301007387 */ /* 0x000fe80000100800 */
[----:B------:R1:W-:Y:S04]  /*817f0*/  LDGSTS.E [R189+0x4b80], desc[UR36][R190.64], P1 ;  /* 0x04b80000bebd7fae */ /* 0x0003e800089a1024 */
[----:B------:R3:W-:Y:S04]  /*81800*/  STL [R1+0x3604], R5 ;  /* 0x0036040501007387 */ /* 0x0007e80000100800 */
[----:B------:R-:W-:Y:S01]  /*81810*/  STL [R1+0x3600], R17 ;  /* 0x0036001101007387 */ /* 0x000fe20000100800 */
[----:B-1----:R-:W-:Y:S01]  /*81820*/  MOV R190, R5 ;  /* 0x0000000500be7202 */ /* 0x002fe20000000f00 */
[----:B------:R-:W-:-:S02]  /*81830*/  IMAD.MOV.U32 R191, RZ, RZ, R17 ;  /* 0x000000ffffbf7224 */ /* 0x000fc400078e0011 */
[----:B---3--:R-:W3:Y:S04]  /*81840*/  LDL.LU R5, [R1+0x363c] ;  /* 0x00363c0001057983 */ /* 0x008ee80000300800 */
[----:B------:R1:W-:Y:S01]  /*81850*/  LDGSTS.E [R189+0x4c00], desc[UR36][R190.64], P1 ;  /* 0x04c00000bebd7fae */ /* 0x0003e200089a1024 */
[----:B------:R-:W-:-:S05]  /*81860*/  IADD3 R11, P0, PT, R11, R2, RZ ;  /* 0x000000020b0b7210 */ /* 0x000fca0007f1e0ff */
[----:B------:R4:W-:Y:S01]  /*81870*/  STL [R1+0x360c], R11 ;  /* 0x00360c0b01007387 */ /* 0x0009e20000100800 */
[----:B------:R-:W-:Y:S01]  /*81880*/  IADD3 R4, P2, PT, R4, R2, RZ ;  /* 0x0000000204047210 */ /* 0x000fe20007f5e0ff */
[----:B------:R-:W-:Y:S02]  /*81890*/  IMAD.X R16, R16, 0x1, R3, P0 ;  /* 0x0000000110107824 */ /* 0x000fe400000e0603 */
[----:B-1----:R-:W-:-:S03]  /*818a0*/  IMAD.MOV.U32 R190, RZ, RZ, R11 ;  /* 0x000000ffffbe7224 */ /* 0x002fc600078e000b */
[----:B------:R-:W-:Y:S04]  /*818b0*/  STL [R1+0x3608], R16 ;  /* 0x0036081001007387 */ /* 0x000fe80000100800 */
[----:B------:R-:W-:Y:S04]  /*818c0*/  STL [R1+0x3614], R4 ;  /* 0x0036140401007387 */ /* 0x000fe80000100800 */
[----:B----4-:R-:W4:Y:S01]  /*818d0*/  LDL.LU R11, [R1+0x3638] ;  /* 0x00363800010b7983 */ /* 0x010f220000300800 */
        /* <DEDUP_REMOVED lines=8> */
[----:B------:R-:W4:Y:S04]  /*81960*/  LDL.LU R7, [R1+0x33c4] ;  /* 0x0033c40001077983 */ /* 0x000f280000300800 */
[----:B------:R1:W-:Y:S04]  /*81970*/  LDGSTS.E [R189+0x4d00], desc[UR36][R190.64], P1 ;  /* 0x04d00000bebd7fae */ /* 0x0003e800089a1024 */
[----:B------:R-:W4:Y:S04]  /*81980*/  LDL.LU R4, [R1+0x33cc] ;  /* 0x0033cc0001047983 */ /* 0x000f280000300800 */
[----:B------:R-:W-:Y:S01]  /*81990*/  STL [R1+0x361c], R8 ;  /* 0x00361c0801007387 */ /* 0x000fe20000100800 */
[----:B-1----:R-:W-:-:S02]  /*819a0*/  IMAD.MOV.U32 R190, RZ, RZ, R8 ;  /* 0x000000ffffbe7224 */ /* 0x002fc400078e0008 */
[----:B--2---:R-:W-:-:S04]  /*819b0*/  IMAD.X R15, R15, 0x1, R3, P0 ;  /* 0x000000010f0f7824 */ /* 0x004fc800000e0603 */
[----:B------:R-:W-:Y:S01]  /*819c0*/  IMAD.MOV.U32 R191, RZ, RZ, R15 ;  /* 0x000000ffffbf7224 */ /* 0x000fe200078e000f */
[----:B------:R1:W-:Y:S04]  /*819d0*/  STL [R1+0x3618], R15 ;  /* 0x0036180f01007387 */ /* 0x0003e80000100800 */
[----:B------:R-:W-:Y:S01]  /*819e0*/  STL [R1+0x3624], R13 ;  /* 0x0036240d01007387 */ /* 0x000fe20000100800 */
[----:B------:R-:W-:-:S03]  /*819f0*/  IADD3.X R14, PT, PT, R14, R3, RZ, P2, !PT ;  /* 0x000000030e0e7210 */ /* 0x000fc600017fe4ff */
        /* <DEDUP_REMOVED lines=27> */
[----:B------:R-:W-:Y:S01]  /*81bb0*/  UISETP.GT.AND UP1, UPT, UR16, 0xd, UPT ;  /* 0x0000000d1000788c */ /* 0x000fe2000bf24270 */
[----:B-1----:R-:W-:Y:S01]  /*81bc0*/  MOV R190, R5 ;  /* 0x0000000500be7202 */ /* 0x002fe20000000f00 */
[----:B----4-:R-:W-:-:S04]  /*81bd0*/  IMAD.X R11, R11, 0x1, R3, P0 ;  /* 0x000000010b0b7824 */ /* 0x010fc800000e0603 */
[----:B------:R-:W-:Y:S01]  /*81be0*/  IMAD.MOV.U32 R191, RZ, RZ, R11 ;  /* 0x000000ffffbf7224 */ /* 0x000fe200078e000b */
[----:B------:R1:W-:Y:S04]  /*81bf0*/  STL [R1+0x3638], R11 ;  /* 0x0036380b01007387 */ /* 0x0003e80000100800 */
[----:B------:R-:W3:Y:S01]  /*81c00*/  LDL.LU R14, [R1+0x33e0] ;  /* 0x0033e000010e7983 */ /* 0x000ee20000300800 */
[----:B------:R-:W-:-:S03]  /*81c10*/  USEL UR10, URZ, 0x4, !UP1 ;  /* 0x00000004ff0a7887 */ /* 0x000fc6000c800000 */
[----:B------:R4:W-:Y:S04]  /*81c20*/  LDGSTS.E [R189+0x4f80], desc[UR36][R190.64], P1 ;  /* 0x04f80000bebd7fae */ /* 0x0009e800089a1024 */
[----:B-1----:R-:W3:Y:S04]  /*81c30*/  LDL.LU R11, [R1+0x33e4] ;  /* 0x0033e400010b7983 */ /* 0x002ee80000300800 */
[----:B------:R-:W3:Y:S04]  /*81c40*/  LDL.LU R13, [R1+0x33e8] ;  /* 0x0033e800010d7983 */ /* 0x000ee80000300800 */
[----:B------:R-:W3:Y:S01]  /*81c50*/  LDL.LU R5, [R1+0x33ec] ;  /* 0x0033ec0001057983 */ /* 0x000ee20000300800 */
[----:B------:R-:W-:Y:S01]  /*81c60*/  USEL UR10, UR10, URZ, !UP0 ;  /* 0x000000ff0a0a7287 */ /* 0x000fe2000c000000 */
[----:B------:R-:W-:-:S02]  /*81c70*/  IADD3 R7, P1, PT, R7, R2, RZ ;  /* 0x0000000207077210 */ /* 0x000fc40007f3e0ff */
[----:B------:R-:W-:-:S03]  /*81c80*/  IADD3 R4, P2, PT, R4, R2, RZ ;  /* 0x0000000204047210 */ /* 0x000fc60007f5e0ff */
[----:B------:R-:W-:Y:S01]  /*81c90*/  ISETP.NE.U32.AND P0, PT, RZ, UR10, PT ;  /* 0x0000000aff007c0c */ /* 0x000fe2000bf05070 */
[----:B------:R1:W-:Y:S01]  /*81ca0*/  STL [R1+0x33c4], R7 ;  /* 0x0033c40701007387 */ /* 0x0003e20000100800 */
[----:B----4-:R-:W-:Y:S02]  /*81cb0*/  IMAD.MOV.U32 R190, RZ, RZ, R7 ;  /* 0x000000ffffbe7224 */ /* 0x010fe400078e0007 */
[----:B------:R-:W-:-:S05]  /*81cc0*/  IMAD.X R15, R15, 0x1, R3, P1 ;  /* 0x000000010f0f7824 */ /* 0x000fca00008e0603 */
[----:B------:R4:W-:Y:S01]  /*81cd0*/  STL [R1+0x33c0], R15 ;  /* 0x0033c00f01007387 */ /* 0x0009e20000100800 */
[----:B------:R-:W-:-:S03]  /*81ce0*/  IMAD.MOV.U32 R191, RZ, RZ, R15 ;  /* 0x000000ffffbf7224 */ /* 0x000fc600078e000f */
[----:B------:R-:W-:Y:S04]  /*81cf0*/  STL [R1+0x33cc], R4 ;  /* 0x0033cc0401007387 */ /* 0x000fe80000100800 */
[----:B-1----:R-:W3:Y:S01]  /*81d00*/  LDL.LU R7, [R1+0x33f4] ;  /* 0x0033f40001077983 */ /* 0x002ee20000300800 */
[----:B--2---:R-:W-:-:S03]  /*81d10*/  IADD3.X R8, PT, PT, R8, R3, RZ, P2, !PT ;  /* 0x0000000308087210 */ /* 0x004fc600017fe4ff */
[----:B------:R1:W-:Y:S04]  /*81d20*/  LDGSTS.E [R189+0x6800], desc[UR36][R190.64], P0 ;  /* 0x06800000bebd7fae */ /* 0x0003e800081a1024 */
[----:B------:R2:W-:Y:S04]  /*81d30*/  STL [R1+0x33c8], R8 ;  /* 0x0033c80801007387 */ /* 0x0005e80000100800 */
[----:B------:R-:W3:Y:S04]  /*81d40*/  LDL.LU R16, [R1+0x33fc] ;  /* 0x0033fc0001107983 */ /* 0x000ee80000300800 */
[----:B----4-:R-:W4:Y:S01]  /*81d50*/  LDL.LU R15, [R1+0x33f0] ;  /* 0x0033f000010f7983 */ /* 0x010f220000300800 */
[----:B-1----:R-:W-:Y:S01]  /*81d60*/  MOV R190, R4 ;  /* 0x0000000400be7202 */ /* 0x002fe20000000f00 */
[----:B------:R-:W-:-:S02]  /*81d70*/  IMAD.MOV.U32 R191, RZ, RZ, R8 ;  /* 0x000000ffffbf7224 */ /* 0x000fc400078e0008 */
        /* <DEDUP_REMOVED lines=10> */
[----:B------:R-:W-:-:S03]  /*81e20*/  IADD3.X R10, PT, PT, R10, R3, RZ, P2, !PT ;  /* 0x000000030a0a7210 */ /* 0x000fc600017fe4ff */
[----:B------:R-:W-:Y:S01]  /*81e30*/  STL [R1+0x33dc], R6 ;  /* 0x0033dc0601007387 */ /* 0x000fe20000100800 */
[----:B------:R-:W-:-:S03]  /*81e40*/  IMAD.MOV.U32 R190, RZ, RZ, R9 ;  /* 0x000000ffffbe7224 */ /* 0x000fc600078e0009 */
[----:B-1----:R-:W2:Y:S04]  /*81e50*/  LDL.LU R12, [R1+0x3400] ;  /* 0x00340000010c7983 */ /* 0x002ea80000300800 */
[----:B------:R1:W-:Y:S04]  /*81e60*/  STL [R1+0x33d8], R10 ;  /* 0x0033d80a01007387 */ /* 0x0003e80000100800 */
[----:B------:R-:W2:Y:S04]  /*81e70*/  LDL.LU R9, [R1+0x3408] ;  /* 0x0034080001097983 */ /* 0x000ea80000300800 */
[----:B------:R1:W-:Y:S02]  /*81e80*/  LDGSTS.E [R189+0x6900], desc[UR36][R190.64], P0 ;  /* 0x06900000bebd7fae */ /* 0x0003e400081a1024 */
[----:B-1----:R-:W-:Y:S01]  /*81e90*/  MOV R190, R6 ;  /* 0x0000000600be7202 */ /* 0x002fe20000000f00 */
[----:B------:R-:W-:-:S02]  /*81ea0*/  IMAD.MOV.U32 R191, RZ, RZ, R10 ;  /* 0x000000ffffbf7224 */ /* 0x000fc400078e000a */
[----:B------:R-:W2:Y:S04]  /*81eb0*/  LDL.LU R10, [R1+0x3414] ;  /* 0x00341400010a7983 */ /* 0x000ea80000300800 */
[----:B------:R-:W2:Y:S04]  /*81ec0*/  LDL.LU R6, [R1+0x341c] ;  /* 0x00341c0001067983 */ /* 0x000ea80000300800 */
[----:B------:R1:W-:Y:S01]  /*81ed0*/  LDGSTS.E [R189+0x6980], desc[UR36][R190.64], P0 ;  /* 0x06980000bebd7fae */ /* 0x0003e200081a1024 */
[----:B---3--:R-:W-:-:S05]  /*81ee0*/  IADD3 R11, P1, PT, R11, R2, RZ ;  /* 0x000000020b0b7210 */ /* 0x008fca0007f3e0ff */
[----:B------:R-:W-:Y:S01]  /*81ef0*/  IMAD.X R14, R14, 0x1, R3, P1 ;  /* 0x000000010e0e7824 */ /* 0x000fe200008e0603 */
[----:B------:R-:W-:Y:S01]  /*81f00*/  IADD3 R5, P2, PT, R5, R2, RZ ;  /* 0x0000000205057210 */ /* 0x000fe20007f5e0ff */
[----:B------:R3:W-:Y:S01]  /*81f10*/  STL [R1+0x33e4], R11 ;  /* 0x0033e40b01007387 */ /* 0x0007e20000100800 */
[----:B-1----:R-:W-:-:S03]  /*81f20*/  IMAD.MOV.U32 R190, RZ, RZ, R11 ;  /* 0x000000ffffbe7224 */ /* 0x002fc600078e000b */
[----:B------:R1:W-:Y:S01]  /*81f30*/  STL [R1+0x33e0], R14 ;  /* 0x0033e00e01007387 */ /* 0x0003e20000100800 */
[----:B------:R-:W-:-:S03]  /*81f40*/  IADD3.X R13, PT, PT, R13, R3, RZ, P2, !PT ;  /* 0x000000030d0d7210 */ /* 0x000fc600017fe4ff */
[----:B------:R-:W-:Y:S04]  /*81f50*/  STL [R1+0x33ec], R5 ;  /* 0x0033ec0501007387 */ /* 0x000fe80000100800 */
[----:B---3--:R-:W3:Y:S01]  /*81f60*/  LDL.LU R11, [R1+0x3410] ;  /* 0x00341000010b7983 */ /* 0x008ee20000300800 */
[----:B------:R-:W-:-:S03]  /*81f70*/  IMAD.MOV.U32 R191, RZ, RZ, R14 ;  /* 0x000000ffffbf7224 */ /* 0x000fc600078e000e */
[----:B------:R1:W-:Y:S04]  /*81f80*/  STL [R1+0x33e8], R13 ;  /* 0x0033e80d01007387 */ /* 0x0003e80000100800 */
[----:B-1----:R-:W3:Y:S04]  /*81f90*/  LDL.LU R14, [R1+0x3418] ;  /* 0x00341800010e7983 */ /* 0x002ee80000300800 */
[----:B------:R1:W-:Y:S02]  /*81fa0*/  LDGSTS.E [R189+0x6a00], desc[UR36][R190.64], P0 ;  /* 0x06a00000bebd7fae */ /* 0x0003e400081a1024 */
[----:B-1----:R-:W-:Y:S01]  /*81fb0*/  MOV R190, R5 ;  /* 0x0000000500be7202 */ /* 0x002fe20000000f00 */
[----:B------:R-:W-:-:S02]  /*81fc0*/  IMAD.MOV.U32 R191, RZ, RZ, R13 ;  /* 0x000000ffffbf7224 */ /* 0x000fc400078e000d */
[----:B------:R-:W3:Y:S04]  /*81fd0*/  LDL.LU R13, [R1+0x3424] ;  /* 0x00342400010d7983 */ /* 0x000ee80000300800 */
[----:B------:R1:W-:Y:S04]  /*81fe0*/  LDGSTS.E [R189+0x6a80], desc[UR36][R190.64], P0 ;  /* 0x06a80000bebd7fae */ /* 0x0003e800081a1024 */
[----:B------:R-:W3:Y:S01]  /*81ff0*/  LDL.LU R5, [R1+0x342c] ;  /* 0x00342c0001057983 */ /* 0x000ee20000300800 */
[----:B------:R-:W-:-:S05]  /*82000*/  IADD3 R7, P1, PT, R7, R2, RZ ;  /* 0x0000000207077210 */ /* 0x000fca0007f3e0ff */
[----:B-1----:R-:W-:Y:S01]  /*82010*/  IMAD.MOV.U32 R190, RZ, RZ, R7 ;  /* 0x000000ffffbe7224 */ /* 0x002fe200078e0007 */
[----:B------:R-:W-:Y:S01]  /*82020*/  STL [R1+0x33f4], R7 ;  /* 0x0033f40701007387 */ /* 0x000fe20000100800 */
[----:B------:R-:W-:Y:S01]  /*82030*/  IADD3 R16, P2, PT, R16, R2, RZ ;  /* 0x0000000210107210 */ /* 0x000fe20007f5e0ff */
[----:B----4-:R-:W-:-:S04]  /*82040*/  IMAD.X R15, R15, 0x1, R3, P1 ;  /* 0x000000010f0f7824 */ /* 0x010fc800008e0603 */
[----:B------:R-:W-:Y:S01]  /*82050*/  IMAD.MOV.U32 R191, RZ, RZ, R15 ;  /* 0x000000ffffbf7224 */ /* 0x000fe200078e000f */
[----:B------:R-:W-:Y:S01]  /*82060*/  IADD3.X R17, PT, PT, R17, R3, RZ, P2, !PT ;  /* 0x0000000311117210 */ /* 0x000fe200017fe4ff */
[----:B------:R1:W-:Y:S01]  /*82070*/  STL [R1+0x33f0], R15 ;  /* 0x0033f00f01007387 */ /* 0x0003e20000100800 */
[----:B--2---:R-:W-:-:S03]  /*82080*/  IADD3 R8, P1, PT, R8, R2, RZ ;  /* 0x0000000208087210 */ /* 0x004fc60007f3e0ff */
[----:B------:R-:W-:Y:S01]  /*82090*/  STL [R1+0x33fc], R16 ;  /* 0x0033fc1001007387 */ /* 0x000fe20000100800 */
[----:B------:R-:W-:-:S03]  /*820a0*/  IADD3 R4, P2, PT, R4, R2, RZ ;  /* 0x0000000204047210 */ /* 0x000fc60007f5e0ff */
[----:B------:R2:W-:Y:S04]  /*820b0*/  LDGSTS.E [R189+0x6b00], desc[UR36][R190.64], P0 ;  /* 0x06b00000bebd7fae */ /* 0x0005e800081a1024 */
[----:B-1----:R-:W4:Y:S04]  /*820c0*/  LDL.LU R15, [R1+0x3420] ;  /* 0x00342000010f7983 */ /* 0x002f280000300800 */
[----:B------:R-:W-:Y:S01]  /*820d0*/  STL [R1+0x33f8], R17 ;  /* 0x0033f81101007387 */ /* 0x000fe20000100800 */
[----:B--2---:R-:W-:Y:S01]  /*820e0*/  MOV R190, R16 ;  /* 0x0000001000be7202 */ /* 0x004fe20000000f00 */
[----:B------:R-:W-:-:S02]  /*820f0*/  IMAD.MOV.U32 R191, RZ, RZ, R17 ;  /* 0x000000ffffbf7224 */ /* 0x000fc400078e0011 */
[----:B------:R-:W2:Y:S04]  /*82100*/  LDL.LU R7, [R1+0x3428] ;  /* 0x0034280001077983 */ /* 0x000ea80000300800 */
[----:B------:R1:W-:Y:S04]  /*82110*/  STL [R1+0x3404], R8 ;  /* 0x0034040801007387 */ /* 0x0003e80000100800 */
[----:B------:R1:W-:Y:S01]  /*82120*/  LDGSTS.E [R189+0x6b80], desc[UR36][R190.64], P0 ;  /* 0x06b80000bebd7fae */ /* 0x0003e200081a1024 */
[----:B------:R-:W-:Y:S02]  /*82130*/  IMAD.X R12, R12, 0x1, R3, P1 ;  /* 0x000000010c0c7824 */ /* 0x000fe400008e0603 */
[----:B-1----:R-:W-:-:S03]  /*82140*/  IMAD.MOV.U32 R190, RZ, RZ, R8 ;  /* 0x000000ffffbe7224 */ /* 0x002fc600078e0008 */
[----:B------:R1:W-:Y:S01]  /*82150*/  STL [R1+0x3400], R12 ;  /* 0x0034000c01007387 */ /* 0x0003e20000100800 */
[----:B------:R-:W-:-:S03]  /*82160*/  IADD3.X R9, PT, PT, R9, R3, RZ, P2, !PT ;  /* 0x0000000309097210 */ /* 0x000fc600017fe4ff */
[----:B------:R1:W-:Y:S04]  /*82170*/  STL [R1+0x340c], R4 ;  /* 0x00340c0401007387 */ /* 0x0003e80000100800 */
[----:B------:R-:W2:Y:S01]  /*82180*/  LDL.LU R8, [R1+0x3434] ;  /* 0x0034340001087983 */ /* 0x000ea20000300800 */
[----:B------:R-:W-:-:S03]  /*82190*/  IMAD.MOV.U32 R191, RZ, RZ, R12 ;  /* 0x000000ffffbf7224 */ /* 0x000fc600078e000c */
[----:B------:R1:W-:Y:S04]  /*821a0*/  STL [R1+0x3408], R9 ;  /* 0x0034080901007387 */ /* 0x0003e80000100800 */
[----:B-1----:R-:W2:Y:S04]  /*821b0*/  LDL.LU R12, [R1+0x3430] ;  /* 0x00343000010c7983 */ /* 0x002ea80000300800 */
[----:B------:R1:W-:Y:S01]  /*821c0*/  LDGSTS.E [R189+0x6c00], desc[UR36][R190.64], P0 ;  /* 0x06c00000bebd7fae */ /* 0x0003e200081a1024 */
[-C--:B------:R-:W-:Y:S02]  /*821d0*/  IADD3 R10, P1, PT, R10, R2.reuse, RZ ;  /* 0x000000020a0a7210 */ /* 0x080fe40007f3e0ff */
[----:B------:R-:W-:-:S02]  /*821e0*/  IADD3 R6, P2, PT, R6, R2, RZ ;  /* 0x0000000206067210 */ /* 0x000fc40007f5e0ff */
[----:B-1----:R-:W-:Y:S01]  /*821f0*/  MOV R190, R4 ;  /* 0x0000000400be7202 */ /* 0x002fe20000000f00 */
[----:B------:R-:W-:Y:S01]  /*82200*/  IMAD.MOV.U32 R191, RZ, RZ, R9 ;  /* 0x000000ffffbf7224 */ /* 0x000fe200078e0009 */
[----:B------:R-:W2:Y:S04]  /*82210*/  LDL.LU R4, [R1+0x343c] ;  /* 0x00343c0001047983 */ /* 0x000ea80000300800 */
[----:B------:R-:W2:Y:S04]  /*82220*/  LDL.LU R9, [R1+0x2750] ;  /* 0x0027500001097983 */ /* 0x000ea80000300800 */
[----:B------:R1:W-:Y:S04]  /*82230*/  STL [R1+0x3414], R10 ;  /* 0x0034140a01007387 */ /* 0x0003e80000100800 */
[----:B------:R1:W-:Y:S01]  /*82240*/  LDGSTS.E [R189+0x6c80], desc[UR36][R190.64], P0 ;  /* 0x06c80000bebd7fae */ /* 0x0003e200081a1024 */
[----:B---3--:R-:W-:-:S02]  /*82250*/  IMAD.X R11, R11, 0x1, R3, P1 ;  /* 0x000000010b0b7824 */ /* 0x008fc400008e0603 */
[----:B-1----:R-:W-:-:S03]  /*82260*/  IMAD.MOV.U32 R190, RZ, RZ, R10 ;  /* 0x000000ffffbe7224 */ /* 0x002fc600078e000a */
[----:B------:R1:W-:Y:S01]  /*82270*/  STL [R1+0x3410], R11 ;  /* 0x0034100b01007387 */ /* 0x0003e20000100800 */
[----:B------:R-:W-:-:S03]  /*82280*/  IADD3.X R14, PT, PT, R14, R3, RZ, P2, !PT ;  /* 0x000000030e0e7210 */ /* 0x000fc600017fe4ff */
[----:B------:R-:W-:Y:S04]  /*82290*/  STL [R1+0x341c], R6 ;  /* 0x00341c0601007387 */ /* 0x000fe80000100800 */
        /* <DEDUP_REMOVED lines=8> */
[----:B------:R-:W-:Y:S02]  /*82320*/  IMAD.MOV.U32 R191, RZ, RZ, R14 ;  /* 0x000000ffffbf7224 */ /* 0x000fe400078e000e */
[----:B------:R-:W3:Y:S04]  /*82330*/  LDL.LU R14, [R1+0x2758] ;  /* 0x00275800010e7983 */ /* 0x000ee80000300800 */
[----:B------:R-:W3:Y:S04]  /*82340*/  LDL.LU R6, [R1+0x2760] ;  /* 0x0027600001067983 */ /* 0x000ee80000300800 */
[----:B------:R-:W-:Y:S04]  /*82350*/  STL [R1+0x3424], R13 ;  /* 0x0034240d01007387 */ /* 0x000fe80000100800 */
[----:B------:R1:W-:Y:S02]  /*82360*/  LDGSTS.E [R189+0x6d80], desc[UR36][R190.64], P0 ;  /* 0x06d80000bebd7fae */ /* 0x0003e400081a1024 */
[----:B-1----:R-:W-:-:S02]  /*82370*/  IMAD.MOV.U32 R190, RZ, RZ, R13 ;  /* 0x000000ffffbe7224 */ /* 0x002fc400078e000d */
[----:B----4-:R-:W-:-:S04]  /*82380*/  IMAD.X R15, R15, 0x1, R3, P1 ;  /* 0x000000010f0f7824 */ /* 0x010fc800008e0603 */
[----:B------:R-:W-:Y:S01]  /*82390*/  IMAD.MOV.U32 R191, RZ, RZ, R15 ;  /* 0x000000ffffbf7224 */ /* 0x000fe200078e000f */
[----:B------:R1:W-:Y:S01]  /*823a0*/  STL [R1+0x3420], R15 ;  /* 0x0034200f01007387 */ /* 0x0003e20000100800 */
[----:B--2---:R-:W-:-:S03]  /*823b0*/  IADD3.X R7, PT, PT, R7, R3, RZ, P2, !PT ;  /* 0x0000000307077210 */ /* 0x004fc600017fe4ff */
        /* <DEDUP_REMOVED lines=8> */
[----:B--2---:R-:W2:Y:S01]  /*82440*/  LDL.LU R5, [R1+0x2768] ;  /* 0x0027680001057983 */ /* 0x004ea20000300800 */
[----:B------:R-:W-:-:S03]  /*82450*/  IMAD.X R12, R12, 0x1, R3, P1 ;  /* 0x000000010c0c7824 */ /* 0x000fc600008e0603 */
[----:B------:R-:W2:Y:S04]  /*82460*/  LDL.LU R7, [R1+0x2770] ;  /* 0x0027700001077983 */ /* 0x000ea80000300800 */
[----:B------:R1:W-:Y:S04]  /*82470*/  LDGSTS.E [R189+0x6e80], desc[UR36][R190.64], P0 ;  /* 0x06e80000bebd7fae */ /* 0x0003e800081a1024 */
[----:B------:R-:W-:Y:S04]  /*82480*/  STL [R1+0x3434], R8 ;  /* 0x0034340801007387 */ /* 0x000fe80000100800 */
[----:B------:R1:W-:Y:S02]  /*82490*/  STL [R1+0x3430], R12 ;  /* 0x0034300c01007387 */ /* 0x0003e40000100800 */
[----:B-1----:R-:W-:Y:S01]  /*824a0*/  IMAD.MOV.U32 R191, RZ, RZ, R12 ;  /* 0x000000ffffbf7224 */ /* 0x002fe200078e000c */
[----:B------:R-:W-:Y:S01]  /*824b0*/  MOV R190, R8 ;  /* 0x0000000800be7202 */ /* 0x000fe20000000f00 */
[----:B------:R-:W2:Y:S04]  /*824c0*/  LDL.LU R12, [R1+0x2764] ;  /* 0x00276400010c7983 */ /* 0x000ea80000300800 */
[----:B------:R-:W2:Y:S01]  /*824d0*/  LDL.LU R8, [R1+0x276c] ;  /* 0x00276c0001087983 */ /* 0x000ea20000300800 */
[----:B------:R-:W-:-:S02]  /*824e0*/  IADD3 R4, P2, PT, R4, R2, RZ ;  /* 0x0000000204047210 */ /* 0x000fc40007f5e0ff */
[----:B------:R-:W-:Y:S01]  /*824f0*/  IADD3 R9, P3, PT, R9, R2, RZ ;  /* 0x0000000209097210 */ /* 0x000fe20007f7e0ff */
[----:B------:R1:W-:Y:S01]  /*82500*/  LDGSTS.E [R189+0x6f00], desc[UR36][R190.64], P0 ;  /* 0x06f00000bebd7fae */ /* 0x0003e200081a1024 */
[----:B------:R-:W-:-:S03]  /*82510*/  UISETP.GT.AND UP1, UPT, UR16, 0x11, UPT ;  /* 0x000000111000788c */ /* 0x000fc6000bf24270 */
[----:B------:R-:W-:Y:S01]  /*82520*/  STL [R1+0x343c], R4 ;  /* 0x00343c0401007387 */ /* 0x000fe20000100800 */
[----:B------:R-:W-:Y:S01]  /*82530*/  USEL UR10, URZ, 0x4, !UP1 ;  /* 0x00000004ff0a7887 */ /* 0x000fe2000c800000 */
[----:B-1----:R-:W-:Y:S02]  /*82540*/  IMAD.MOV.U32 R190, RZ, RZ, R4 ;  /* 0x000000ffffbe7224 */ /* 0x002fe400078e0004 */
[----:B---3--:R-:W-:-:S04]  /*82550*/  IMAD.X R10, R10, 0x1, R3, P2 ;  /* 0x000000010a0a7824 */ /* 0x008fc800010e0603 */
[----:B------:R-:W-:Y:S01]  /*82560*/  IMAD.MOV.U32 R191, RZ, RZ, R10 ;  /* 0x000000ffffbf7224 */ /* 0x000fe200078e000a */
[----:B------:R1:W-:Y:S01]  /*82570*/  STL [R1+0x3438], R10 ;  /* 0x0034380a01007387 */ /* 0x0003e20000100800 */
[----:B------:R-:W-:-:S03]  /*82580*/  IADD3.X R11, PT, PT, R11, R3, RZ, P3, !PT ;  /* 0x000000030b0b7210 */ /* 0x000fc60001ffe4ff */
[----:B------:R-:W-:Y:S04]  /*82590*/  STL [R1+0x2750], R9 ;  /* 0x0027500901007387 */ /* 0x000fe80000100800 */
[----:B------:R3:W-:Y:S04]  /*825a0*/  LDGSTS.E [R189+0x6f80], desc[UR36][R190.64], P0 ;  /* 0x06f80000bebd7fae */ /* 0x0007e800081a1024 */
[----:B-1----:R-:W2:Y:S04]  /*825b0*/  LDL.LU R10, [R1+0x2778] ;  /* 0x00277800010a7983 */ /* 0x002ea80000300800 */
[----:B------:R1:W-:Y:S04]  /*825c0*/  STL [R1+0x274c], R11 ;  /* 0x00274c0b01007387 */ /* 0x0003e80000100800 */
[----:B------:R-:W2:Y:S01]  /*825d0*/  LDL.LU R4, [R1+0x2780] ;  /* 0x0027800001047983 */ /* 0x000ea20000300800 */
[----:B---3--:R-:W-:Y:S01]  /*825e0*/  IMAD.MOV.U32 R191, RZ, RZ, R11 ;  /* 0x000000ffffbf7224 */ /* 0x008fe200078e000b */
[----:B------:R-:W-:-:S02]  /*825f0*/  USEL UR10, UR10, URZ, !UP0 ;  /* 0x000000ff0a0a7287 */ /* 0x000fc4000c000000 */
[----:B-1----:R-:W3:Y:S01]  /*82600*/  LDL.LU R11, [R1+0x2774] ;  /* 0x00277400010b7983 */ /* 0x002ee20000300800 */
[----:B------:R-:W-:-:S03]  /*82610*/  MOV R190, R9 ;  /* 0x0000000900be7202 */ /* 0x000fc60000000f00 */
[----:B------:R-:W3:Y:S01]  /*82620*/  LDL.LU R9, [R1+0x277c] ;  /* 0x00277c0001097983 */ /* 0x000ee20000300800 */
[----:B------:R-:W-:Y:S02]  /*82630*/  ISETP.NE.U32.AND P1, PT, RZ, UR10, PT ;  /* 0x0000000aff007c0c */ /* 0x000fe4000bf25070 */
[-C--:B------:R-:W-:Y:S02]  /*82640*/  IADD3 R14, P0, PT, R14, R2.reuse, RZ ;  /* 0x000000020e0e7210 */ /* 0x080fe40007f1e0ff */
[----:B------:R-:W-:-:S03]  /*82650*/  IADD3 R6, P2, PT, R6, R2, RZ ;  /* 0x0000000206067210 */ /* 0x000fc60007f5e0ff */
[----:B------:R-:W-:Y:S06]  /*82660*/  STL [R1+0x2758], R14 ;  /* 0x0027580e01007387 */ /* 0x000fec0000100800 */
[----:B------:R1:W-:Y:S02]  /*82670*/  LDGSTS.E [R189+0x8800], desc[UR36][R190.64], P1 ;  /* 0x08800000bebd7fae */ /* 0x0003e400089a1024 */
[----:B-1----:R-:W-:Y:S02]  /*82680*/  IMAD.MOV.U32 R190, RZ, RZ, R14 ;  /* 0x000000ffffbe7224 */ /* 0x002fe400078e000e */
[----:B----4-:R-:W-:-:S04]  /*82690*/  IMAD.X R15, R15, 0x1, R3, P0 ;  /* 0x000000010f0f7824 */ /* 0x010fc800000e0603 */
[----:B------:R-:W-:Y:S01]  /*826a0*/  IMAD.MOV.U32 R191, RZ, RZ, R15 ;  /* 0x000000ffffbf7224 */ /* 0x000fe200078e000f */
[----:B------:R-:W-:Y:S01]  /*826b0*/  STL [R1+0x2754], R15 ;  /* 0x0027540f01007387 */ /* 0x000fe20000100800 */
[----:B------:R-:W-:-:S03]  /*826c0*/  IADD3.X R13, PT, PT, R13, R3, RZ, P2, !PT ;  /* 0x000000030d0d7210 */ /* 0x000fc600017fe4ff */
[----:B------:R1:W-:Y:S04]  /*826d0*/  STL [R1+0x2760], R6 ;  /* 0x0027600601007387 */ /* 0x0003e80000100800 */
[----:B------:R-:W-:Y:S04]  /*826e0*/  STL [R1+0x275c], R13 ;  /* 0x00275c0d01007387 */ /* 0x000fe80000100800 */
[----:B------:R-:W4:Y:S04]  /*826f0*/  LDL.LU R19, [R1+0x2784] ;  /* 0x0027840001137983 */ /* 0x000f280000300800 */
[----:B------:R-:W4:Y:S04]  /*82700*/  LDL.LU R18, [R1+0x2788] ;  /* 0x0027880001127983 */ /* 0x000f280000300800 */
[----:B------:R1:W-:Y:S04]  /*82710*/  LDGSTS.E [R189+0x8880], desc[UR36][R190.64], P1 ;  /* 0x08880000bebd7fae */ /* 0x0003e800089a1024 */
[----:B------:R-:W4:Y:S01]  /*82720*/  LDL.LU R17, [R1+0x278c] ;  /* 0x00278c0001117983 */ /* 0x000f220000300800 */
[----:B--2---:R-:W-:-:S02]  /*82730*/  IADD3 R5, P0, PT, R5, R2, RZ ;  /* 0x0000000205057210 */ /* 0x004fc40007f1e0ff */
[----:B------:R-:W-:Y:S02]  /*82740*/  IADD3 R7, P2, PT, R7, R2, RZ ;  /* 0x0000000207077210 */ /* 0x000fe40007f5e0ff */
[----:B-1----:R-:W-:Y:S01]  /*82750*/  MOV R190, R6 ;  /* 0x0000000600be7202 */ /* 0x002fe20000000f00 */
[----:B------:R-:W-:Y:S01]  /*82760*/  IMAD.MOV.U32 R191, RZ, RZ, R13 ;  /* 0x000000ffffbf7224 */ /* 0x000fe200078e000d */
[----:B------:R-:W2:Y:S04]  /*82770*/  LDL.LU R6, [R1+0x2790] ;  /* 0x0027900001067983 */ /* 0x000ea80000300800 */
        /* <DEDUP_REMOVED lines=8> */
[----:B------:R-:W2:Y:S04]  /*82800*/  LDL.LU R12, [R1+0x2798] ;  /* 0x00279800010c7983 */ /* 0x000ea80000300800 */
[----:B------:R1:W-:Y:S04]  /*82810*/  STL [R1+0x276c], R8 ;  /* 0x00276c0801007387 */ /* 0x0003e80000100800 */
[----:B------:R-:W2:Y:S04]  /*82820*/  LDL.LU R5, [R1+0x27a0] ;  /* 0x0027a00001057983 */ /* 0x000ea80000300800 */
[----:B------:R-:W2:Y:S04]  /*82830*/  LDL.LU R16, [R1+0x2794] ;  /* 0x0027940001107983 */ /* 0x000ea80000300800 */
[----:B------:R1:W-:Y:S02]  /*82840*/  LDGSTS.E [R189+0x8980], desc[UR36][R190.64], P1 ;  /* 0x08980000bebd7fae */ /* 0x0003e400089a1024 */
[----:B-1----:R-:W-:-:S02]  /*82850*/  MOV R190, R7 ;  /* 0x0000000700be7202 */ /* 0x002fc40000000f00 */
[-C--:B------:R-:W-:Y:S01]  /*82860*/  IADD3 R10, P0, PT, R10, R2.reuse, RZ ;  /* 0x000000020a0a7210 */ /* 0x080fe20007f1e0ff */
[----:B------:R-:W-:Y:S01]  /*82870*/  IMAD.MOV.U32 R191, RZ, RZ, R8 ;  /* 0x000000ffffbf7224 */ /* 0x000fe200078e0008 */
[----:B------:R-:W2:Y:S04]  /*82880*/  LDL.LU R7, [R1+0x279c] ;  /* 0x00279c0001077983 */ /* 0x000ea80000300800 */
[----:B------:R-:W2:Y:S01]  /*82890*/  LDL.LU R8, [R1+0x27a8] ;  /* 0x0027a80001087983 */ /* 0x000ea20000300800 */
[----:B------:R-:W-:-:S03]  /*828a0*/  IADD3 R4, P2, PT, R4, R2, RZ ;  /* 0x0000000204047210 */ /* 0x000fc60007f5e0ff */
[----:B------:R-:W2:Y:S01]  /*828b0*/  LDL.LU R13, [R1+0x27b0] ;  /* 0x0027b000010d7983 */ /* 0x000ea20000300800 */
[----:B---3--:R-:W-:-:S03]  /*828c0*/  IMAD.X R11, R11, 0x1, R3, P0 ;  /* 0x000000010b0b7824 */ /* 0x008fc600000e0603 */
[----:B------:R1:W-:Y:S01]  /*828d0*/  LDGSTS.E [R189+0x8a00], desc[UR36][R190.64], P1 ;  /* 0x08a00000bebd7fae */ /* 0x0003e200089a1024 */
[----:B------:R-:W-:-:S03]  /*828e0*/  IADD3.X R9, PT, PT, R9, R3, RZ, P2, !PT ;  /* 0x0000000309097210 */ /* 0x000fc600017fe4ff */
[----:B------:R-:W-:Y:S04]  /*828f0*/  STL [R1+0x2778], R10 ;  /* 0x0027780a01007387 */ /* 0x000fe80000100800 */
[----:B------:R-:W-:Y:S01]  /*82900*/  STL [R1+0x2774], R11 ;  /* 0x0027740b01007387 */ /* 0x000fe20000100800 */
[----:B-1----:R-:W-:-:S03]  /*82910*/  IMAD.MOV.U32 R190, RZ, RZ, R10 ;  /* 0x000000ffffbe7224 */ /* 0x002fc600078e000a */
[----:B------:R-:W-:Y:S01]  /*82920*/  STL [R1+0x2780], R4 ;  /* 0x0027800401007387 */ /* 0x000fe20000100800 */
[----:B------:R-:W-:-:S03]  /*82930*/  IMAD.MOV.U32 R191, RZ, RZ, R11 ;  /* 0x000000ffffbf7224 */ /* 0x000fc600078e000b */
[----:B------:R-:W3:Y:S04]  /*82940*/  LDL.LU R15, [R1+0x27a4] ;  /* 0x0027a400010f7983 */ /* 0x000ee80000300800 */
[----:B------:R1:W-:Y:S04]  /*82950*/  STL [R1+0x277c], R9 ;  /* 0x00277c0901007387 */ /* 0x0003e80000100800 */
[----:B------:R1:W-:Y:S04]  /*82960*/  LDGSTS.E [R189+0x8a80], desc[UR36][R190.64], P1 ;  /* 0x08a80000bebd7fae */ /* 0x0003e800089a1024 */
[----:B------:R-:W3:Y:S01]  /*82970*/  LDL.LU R14, [R1+0x27ac] ;  /* 0x0027ac00010e7983 */ /* 0x000ee20000300800 */
[----:B-1----:R-:W-:Y:S01]  /*82980*/  IMAD.MOV.U32 R191, RZ, RZ, R9 ;  /* 0x000000ffffbf7224 */ /* 0x002fe200078e0009 */
[----:B------:R-:W-:-:S02]  /*82990*/  MOV R190, R4 ;  /* 0x0000000400be7202 */ /* 0x000fc40000000f00 */
[----:B------:R-:W3:Y:S04]  /*829a0*/  LDL.LU R9, [R1+0x27b4] ;  /* 0x0027b40001097983 */ /* 0x000ee80000300800 */
[----:B------:R-:W3:Y:S04]  /*829b0*/  LDL.LU R4, [R1+0x27b8] ;  /* 0x0027b80001047983 */ /* 0x000ee80000300800 */
[----:B------:R-:W3:Y:S04]  /*829c0*/  LDL.LU R11, [R1+0x27bc] ;  /* 0x0027bc00010b7983 */ /* 0x000ee80000300800 */
[----:B------:R-:W3:Y:S04]  /*829d0*/  LDL.LU R10, [R1+0x27c0] ;  /* 0x0027c000010a7983 */ /* 0x000ee80000300800 */
[----:B------:R1:W-:Y:S01]  /*829e0*/  LDGSTS.E [R189+0x8b00], desc[UR36][R190.64], P1 ;  /* 0x08b00000bebd7fae */ /* 0x0003e200089a1024 */
[----:B----4-:R-:W-:-:S05]  /*829f0*/  IADD3 R18, P0, PT, R18, R2, RZ ;  /* 0x0000000212127210 */ /* 0x010fca0007f1e0ff */
[----:B------:R-:W-:Y:S02]  /*82a00*/  IMAD.X R19, R19, 0x1, R3, P0 ;  /* 0x0000000113137824 */ /* 0x000fe400000e0603 */
[----:B-1----:R-:W-:Y:S02]  /*82a10*/  IMAD.MOV.U32 R190, RZ, RZ, R18 ;  /* 0x000000ffffbe7224 */ /* 0x002fe400078e0012 */
[----:B------:R-:W-:Y:S01]  /*82a20*/  IMAD.MOV.U32 R191, RZ, RZ, R19 ;  /* 0x000000ffffbf7224 */ /* 0x000fe200078e0013 */
[----:B------:R-:W-:Y:S01]  /*82a30*/  STL [R1+0x2788], R18 ;  /* 0x0027881201007387 */ /* 0x000fe20000100800 */
[----:B--2---:R-:W-:-:S03]  /*82a40*/  IADD3 R6, P2, PT, R6, R2, RZ ;  /* 0x0000000206067210 */ /* 0x004fc60007f5e0ff */
[----:B------:R1:W-:Y:S01]  /*82a50*/  LDGSTS.E [R189+0x8b80], desc[UR36][R190.64], P1 ;  /* 0x08b80000bebd7fae */ /* 0x0003e200089a1024 */
[----:B------:R-:W-:-:S03]  /*82a60*/  IADD3.X R17, PT, PT, R17, R3, RZ, P2, !PT ;  /* 0x0000000311117210 */ /* 0x000fc600017fe4ff */
[----:B------:R-:W-:Y:S04]  /*82a70*/  STL [R1+0x2784], R19 ;  /* 0x0027841301007387 */ /* 0x000fe80000100800 */
[----:B------:R2:W-:Y:S01]  /*82a80*/  STL [R1+0x2790], R6 ;  /* 0x0027900601007387 */ /* 0x0005e20000100800 */
[----:B-1----:R-:W-:Y:S01]  /*82a90*/  MOV R190, R6 ;  /* 0x0000000600be7202 */ /* 0x002fe20000000f00 */
[----:B------:R-:W-:Y:S02]  /*82aa0*/  IMAD.MOV.U32 R191, RZ, RZ, R17 ;  /* 0x000000ffffbf7224 */ /* 0x000fe400078e0011 */
[----:B------:R-:W-:Y:S04]  /*82ab0*/  STL [R1+0x278c], R17 ;  /* 0x00278c1101007387 */ /* 0x000fe80000100800 */
[----:B--2---:R-:W2:Y:S04]  /*82ac0*/  LDL.LU R6, [R1+0x27c8] ;  /* 0x0027c80001067983 */ /* 0x004ea80000300800 */
        /* <DEDUP_REMOVED lines=9> */
[----:B------:R-:W-:-:S05]  /*82b60*/  IMAD.MOV.U32 R191, RZ, RZ, R16 ;  /* 0x000000ffffbf7224 */ /* 0x000fca00078e0010 */
[----:B------:R1:W-:Y:S01]  /*82b70*/  LDGSTS.E [R189+0x8c80], desc[UR36][R190.64], P1 ;  /* 0x08c80000bebd7fae */ /* 0x0003e200089a1024 */
[----:B------:R-:W-:Y:S02]  /*82b80*/  IADD3.X R7, PT, PT, R7, R3, RZ, P2, !PT ;  /* 0x0000000307077210 */ /* 0x000fe400017fe4ff */
[----:B------:R-:W-:-:S03]  /*82b90*/  IADD3 R8, P0, PT, R8, R2, RZ ;  /* 0x0000000208087210 */ /* 0x000fc60007f1e0ff */
[----:B------:R1:W-:Y:S02]  /*82ba0*/  STL [R1+0x279c], R7 ;  /* 0x00279c0701007387 */ /* 0x0003e40000100800 */
[----:B-1----:R-:W-:Y:S01]  /*82bb0*/  MOV R190, R5 ;  /* 0x0000000500be7202 */ /* 0x002fe20000000f00 */
[----:B------:R-:W-:Y:S01]  /*82bc0*/  IMAD.MOV.U32 R191, RZ, RZ, R7 ;  /* 0x000000ffffbf7224 */ /* 0x000fe200078e0007 */
[----:B------:R-:W-:Y:S01]  /*82bd0*/  IADD3 R13, P2, PT, R13, R2, RZ ;  /* 0x000000020d0d7210 */ /* 0x000fe20007f5e0ff */
[----:B------:R-:W4:Y:S04]  /*82be0*/  LDL.LU R7, [R1+0x2950] ;  /* 0x0029500001077983 */ /* 0x000f280000300800 */
[----:B------:R1:W-:Y:S04]  /*82bf0*/  LDGSTS.E [R189+0x8d00], desc[UR36][R190.64], P1 ;  /* 0x08d00000bebd7fae */ /* 0x0003e800089a1024 */
[----:B------:R-:W4:Y:S01]  /*82c00*/  LDL.LU R5, [R1+0x2958] ;  /* 0x0029580001057983 */ /* 0x000f220000300800 */
[----:B---3--:R-:W-:-:S03]  /*82c10*/  IMAD.X R15, R15, 0x1, R3, P0 ;  /* 0x000000010f0f7824 */ /* 0x008fc600000e0603 */
        /* <DEDUP_REMOVED lines=9> */
[----:B---3--:R-:W-:Y:S01]  /*82cb0*/  IMAD.MOV.U32 R191, RZ, RZ, R14 ;  /* 0x000000ffffbf7224 */ /* 0x008fe200078e000e */
[----:B------:R-:W-:Y:S01]  /*82cc0*/  MOV R190, R13 ;  /* 0x0000000d00be7202 */ /* 0x000fe20000000f00 */
[----:B------:R-:W-:Y:S02]  /*82cd0*/  STL [R1+0x27ac], R14 ;  /* 0x0027ac0e01007387 */ /* 0x000fe40000100800 */
[----:B------:R-:W-:-:S02]  /*82ce0*/  IMAD.X R9, R9, 0x1, R3, P0 ;  /* 0x0000000109097824 */ /* 0x000fc400000e0603 */
[----:B------:R-:W3:Y:S01]  /*82cf0*/  LDL.LU R8, [R1+0x2954] ;  /* 0x0029540001087983 */ /* 0x000ee20000300800 */
        /* <DEDUP_REMOVED lines=8> */
[----:B------:R-:W3:Y:S04]  /*82d80*/  LDL.LU R9, [R1+0x2960] ;  /* 0x0029600001097983 */ /* 0x000ee80000300800 */
[----:B------:R1:W-:Y:S04]  /*82d90*/  STL [R1+0x27bc], R11 ;  /* 0x0027bc0b01007387 */ /* 0x0003e80000100800 */
[----:B------:R1:W-:Y:S04]  /*82da0*/  LDGSTS.E [R189+0x8e80], desc[UR36][R190.64], P1 ;  /* 0x08e80000bebd7fae */ /* 0x0003e800089a1024 */
[----:B------:R-:W3:Y:S01]  /*82db0*/  LDL.LU R4, [R1+0x2968] ;  /* 0x0029680001047983 */ /* 0x000ee20000300800 */
[----:B-1----:R-:W-:-:S03]  /*82dc0*/  IMAD.MOV.U32 R191, RZ, RZ, R11 ;  /* 0x000000ffffbf7224 */ /* 0x002fc600078e000b */
[----:B------:R-:W3:Y:S01]  /*82dd0*/  LDL.LU R11, [R1+0x295c] ;  /* 0x00295c00010b7983 */ /* 0x000ee20000300800 */
[----:B------:R-:W-:-:S03]  /*82de0*/  MOV R190, R10 ;  /* 0x0000000a00be7202 */ /* 0x000fc60000000f00 */
[----:B------:R-:W3:Y:S04]  /*82df0*/  LDL.LU R10, [R1+0x2964] ;  /* 0x00296400010a7983 */ /* 0x000ee80000300800 */
[----:B------:R1:W-:Y:S01]  /*82e00*/  LDGSTS.E [R189+0x8f00], desc[UR36][R190.64], P1 ;  /* 0x08f00000bebd7fae */ /* 0x0003e200089a1024 */
[----:B--2---:R-:W-:-:S05]  /*82e10*/  IADD3 R6, P0, PT, R6, R2, RZ ;  /* 0x0000000206067210 */ /* 0x004fca0007f1e0ff */
[----:B------:R-:W-:Y:S01]  /*82e20*/  STL [R1+0x27c8], R6 ;  /* 0x0027c80601007387 */ /* 0x000fe20000100800 */
[----:B-1----:R-:W-:Y:S01]  /*82e30*/  MOV R190, R6 ;  /* 0x0000000600be7202 */ /* 0x002fe20000000f00 */
[----:B----4-:R-:W-:-:S04]  /*82e40*/  IMAD.X R12, R12, 0x1, R3, P0 ;  /* 0x000000010c0c7824 */ /* 0x010fc800000e0603 */
        /* <DEDUP_REMOVED lines=9> */
[----:B------:R-:W-:-:S03]  /*82ee0*/  IADD3 R7, P1, PT, R7, R2, RZ ;  /* 0x0000000207077210 */ /* 0x000fc60007f3e0ff */
[----:B------:R-:W-:Y:S01]  /*82ef0*/  USEL UR10, UR10, URZ, !UP0 ;  /* 0x000000ff0a0a7287 */ /* 0x000fe2000c000000 */
[----:B------:R-:W-:Y:S01]  /*82f00*/  IADD3 R5, P2, PT, R5, R2, RZ ;  /* 0x0000000205057210 */ /* 0x000fe20007f5e0ff */
[----:B------:R1:W-:Y:S04]  /*82f10*/  STL [R1+0x2950], R7 ;  /* 0x0029500701007387 */ /* 0x0003e80000100800 */
[----:B------:R-:W-:Y:S01]  /*82f20*/  ISETP.NE.U32.AND P0, PT, RZ, UR10, PT ;  /* 0x0000000aff007c0c */ /* 0x000fe2000bf05070 */
[----:B----4-:R-:W-:Y:S02]  /*82f30*/  IMAD.MOV.U32 R190, RZ, RZ, R7 ;  /* 0x000000ffffbe7224 */ /* 0x010fe400078e0007 */
[----:B------:R-:W-:-:S05]  /*82f40*/  IMAD.X R15, R15, 0x1, R3, P1 ;  /* 0x000000010f0f7824 */ /* 0x000fca00008e0603 */
[----:B------:R4:W-:Y:S01]  /*82f50*/  STL [R1+0x294c], R15 ;  /* 0x00294c0f01007387 */ /* 0x0009e20000100800 */
[----:B------:R-:W-:-:S03]  /*82f60*/  IMAD.MOV.U32 R191, RZ, RZ, R15 ;  /* 0x000000ffffbf7224 */ /* 0x000fc600078e000f */
[----:B------:R-:W-:Y:S04]  /*82f70*/  STL [R1+0x2958], R5 ;  /* 0x0029580501007387 */ /* 0x000fe80000100800 */
[----:B-1----:R-:W2:Y:S01]  /*82f80*/  LDL.LU R7, [R1+0x2980] ;  /* 0x0029800001077983 */ /* 0x002ea20000300800 */
[----:B---3--:R-:W-:-:S03]  /*82f90*/  IADD3.X R8, PT, PT, R8, R3, RZ, P2, !PT ;  /* 0x0000000308087210 */ /* 0x008fc600017fe4ff */
[----:B------:R1:W-:Y:S04]  /*82fa0*/  LDGSTS.E [R189+0xa800], desc[UR36][R190.64], P0 ;  /* 0x0a800000bebd7fae */ /* 0x0003e800081a1024 */
[----:B------:R3:W-:Y:S04]  /*82fb0*/  STL [R1+0x2954], R8 ;  /* 0x0029540801007387 */ /* 0x0007e80000100800 */
[----:B------:R-:W2:Y:S04]  /*82fc0*/  LDL.LU R16, [R1+0x2988] ;  /* 0x0029880001107983 */ /* 0x000ea80000300800 */
[----:B----4-:R-:W4:Y:S01]  /*82fd0*/  LDL.LU R15, [R1+0x297c] ;  /* 0x00297c00010f7983 */ /* 0x010f220000300800 */
[----:B-1----:R-:W-:Y:S01]  /*82fe0*/  MOV R190, R5 ;  /* 0x0000000500be7202 */ /* 0x002fe20000000f00 */
[----:B------:R-:W-:-:S02]  /*82ff0*/  IMAD.MOV.U32 R191, RZ, RZ, R8 ;  /* 0x000000ffffbf7224 */ /* 0x000fc400078e0008 */
[----:B------:R-:W4:Y:S04]  /*83000*/  LDL.LU R17, [R1+0x2984] ;  /* 0x0029840001117983 */ /* 0x000f280000300800 */
[----:B---3--:R-:W3:Y:S01]  /*83010*/  LDL.LU R8, [R1+0x2990] ;  /* 0x0029900001087983 */ /* 0x008ee20000300800 */
[----:B------:R-:W-:-:S03]  /*83020*/  IADD3 R9, P1, PT, R9, R2, RZ ;  /* 0x0000000209097210 */ /* 0x000fc60007f3e0ff */
[----:B------:R-:W3:Y:S04]  /*83030*/  LDL.LU R5, [R1+0x2998] ;  /* 0x0029980001057983 */ /* 0x000ee80000300800 */
        /* <DEDUP_REMOVED lines=31> */
[----:B-1----:R-:W-:Y:S01]  /*83230*/  MOV R190, R6 ;  /* 0x0000000600be7202 */ /* 0x002fe20000000f00 */
[----:B------:R-:W-:-:S02]  /*83240*/  IMAD.MOV.U32 R191, RZ, RZ, R13 ;  /* 0x000000ffffbf7224 */ /* 0x000fc400078e000d */
[----:B------:R-:W2:Y:S01]  /*83250*/  LDL.LU R13, [R1+0x29b0] ;  /* 0x0029b000010d7983 */ /* 0x000ea20000300800 */
[----:B------:R-:W-:-:S03]  /*83260*/  IADD3 R7, P1, PT, R7, R2, RZ ;  /* 0x0000000207077210 */ /* 0x000fc60007f3e0ff */
[----:B------:R1:W-:Y:S04]  /*83270*/  LDGSTS.E [R189+0xaa80], desc[UR36][R190.64], P0 ;  /* 0x0aa80000bebd7fae */ /* 0x0003e800081a1024 */
[----:B------:R-:W2:Y:S01]  /*83280*/  LDL.LU R6, [R1+0x29b8] ;  /* 0x0029b80001067983 */ /* 0x000ea20000300800 */
[-C--:B------:R-:W-:Y:S01]  /*83290*/  IADD3 R16, P2, PT, R16, R2.reuse, RZ ;  /* 0x0000000210107210 */ /* 0x080fe20007f5e0ff */
[----:B----4-:R-:W-:Y:S02]  /*832a0*/  IMAD.X R15, R15, 0x1, R3, P1 ;  /* 0x000000010f0f7824 */ /* 0x010fe400008e0603 */
[----:B-1----:R-:W-:Y:S02]  /*832b0*/  IMAD.MOV.U32 R190, RZ, RZ, R7 ;  /* 0x000000ffffbe7224 */ /* 0x002fe400078e0007 */
[----:B------:R-:W-:Y:S01]  /*832c0*/  IMAD.MOV.U32 R191, RZ, RZ, R15 ;  /* 0x000000ffffbf7224 */ /* 0x000fe200078e000f */
[----:B------:R-:W-:Y:S01]  /*832d0*/  IADD3.X R17, PT, PT, R17, R3, RZ, P2, !PT ;  /* 0x0000000311117210 */ /* 0x000fe200017fe4ff */
[----:B------:R-:W-:Y:S01]  /*832e0*/  STL [R1+0x2980], R7 ;  /* 0x0029800701007387 */ /* 0x000fe20000100800 */
[----:B---3--:R-:W-:-:S03]  /*832f0*/  IADD3 R8, P1, PT, R8, R2, RZ ;  /* 0x0000000208087210 */ /* 0x008fc60007f3e0ff */
[----:B------:R1:W-:Y:S04]  /*83300*/  STL [R1+0x297c], R15 ;  /* 0x00297c0f01007387 */ /* 0x0003e80000100800 */
[----:B------:R-:W-:Y:S01]  /*83310*/  STL [R1+0x2988], R16 ;  /* 0x0029881001007387 */ /* 0x000fe20000100800 */
[----:B------:R-:W-:-:S03]  /*83320*/  IADD3 R5, P2, PT, R5, R2, RZ ;  /* 0x0000000205057210 */ /* 0x000fc60007f5e0ff */
[----:B------:R3:W-:Y:S04]  /*83330*/  LDGSTS.E [R189+0xab00], desc[UR36][R190.64], P0 ;  /* 0x0ab00000bebd7fae */ /* 0x0007e800081a1024 */
[----:B-1----:R-:W4:Y:S04]  /*83340*/  LDL.LU R15, [R1+0x29ac] ;  /* 0x0029ac00010f7983 */ /* 0x002f280000300800 */
[----:B------:R-:W-:Y:S01]  /*83350*/  STL [R1+0x2984], R17 ;  /* 0x0029841101007387 */ /* 0x000fe20000100800 */
[----:B---3--:R-:W-:Y:S01]  /*83360*/  MOV R190, R16 ;  /* 0x0000001000be7202 */ /* 0x008fe20000000f00 */
[----:B------:R-:W-:-:S02]  /*83370*/  IMAD.MOV.U32 R191, RZ, RZ, R17 ;  /* 0x000000ffffbf7224 */ /* 0x000fc400078e0011 */
[----:B------:R-:W3:Y:S04]  /*83380*/  LDL.LU R7, [R1+0x29b4] ;  /* 0x0029b40001077983 */ /* 0x000ee80000300800 */
[----:B------:R1:W-:Y:S04]  /*83390*/  STL [R1+0x2990], R8 ;  /* 0x0029900801007387 */ /* 0x0003e80000100800 */
[----:B------:R1:W-:Y:S01]  /*833a0*/  LDGSTS.E [R189+0xab80], desc[UR36][R190.64], P0 ;  /* 0x0ab80000bebd7fae */ /* 0x0003e200081a1024 */
[----:B------:R-:W-:-:S05]  /*833b0*/  IMAD.X R11, R11, 0x1, R3, P1 ;  /* 0x000000010b0b7824 */ /* 0x000fca00008e0603 */
[----:B------:R1:W-:Y:S02]  /*833c0*/  STL [R1+0x298c], R11 ;  /* 0x00298c0b01007387 */ /* 0x0003e40000100800 */
[----:B-1----:R-:W-:Y:S01]  /*833d0*/  IMAD.MOV.U32 R190, RZ, RZ, R8 ;  /* 0x000000ffffbe7224 */ /* 0x002fe200078e0008 */
[----:B------:R-:W-:Y:S01]  /*833e0*/  IADD3.X R9, PT, PT, R9, R3, RZ, P2, !PT ;  /* 0x0000000309097210 */ /* 0x000fe200017fe4ff */
[----:B------:R1:W-:Y:S04]  /*833f0*/  STL [R1+0x2998], R5 ;  /* 0x0029980501007387 */ /* 0x0003e80000100800 */
[----:B------:R-:W3:Y:S01]  /*83400*/  LDL.LU R8, [R1+0x29c0] ;  /* 0x0029c00001087983 */ /* 0x000ee20000300800 */
[----:B------:R-:W-:-:S03]  /*83410*/  IMAD.MOV.U32 R191, RZ, RZ, R11 ;  /* 0x000000ffffbf7224 */ /* 0x000fc600078e000b */
[----:B------:R1:W-:Y:S04]  /*83420*/  STL [R1+0x2994], R9 ;  /* 0x0029940901007387 */ /* 0x0003e80000100800 */
[----:B------:R-:W3:Y:S04]  /*83430*/  LDL.LU R11, [R1+0x29bc] ;  /* 0x0029bc00010b7983 */ /* 0x000ee80000300800 */
        /* <DEDUP_REMOVED lines=19> */
[-C--:B------:R-:W-:Y:S02]  /*83570*/  IADD3 R13, P1, PT, R13, R2.reuse, RZ ;  /* 0x000000020d0d7210 */ /* 0x080fe40007f3e0ff */
[----:B------:R-:W-:Y:S01]  /*83580*/  IADD3 R6, P2, PT, R6, R2, RZ ;  /* 0x0000000206067210 */ /* 0x000fe20007f5e0ff */
[----:B-1----:R-:W-:Y:S01]  /*83590*/  IMAD.MOV.U32 R191, RZ, RZ, R14 ;  /* 0x000000ffffbf7224 */ /* 0x002fe200078e000e */
[----:B------:R-:W-:Y:S01]  /*835a0*/  MOV R190, R4 ;  /* 0x0000000400be7202 */ /* 0x000fe20000000f00 */
[----:B------:R-:W2:Y:S04]  /*835b0*/  LDL.LU R14, [R1+0x2b58] ;  /* 0x002b5800010e7983 */ /* 0x000ea80000300800 */
[----:B------:R-:W2:Y:S04]  /*835c0*/  LDL.LU R4, [R1+0x2b60] ;  /* 0x002b600001047983 */ /* 0x000ea80000300800 */
[----:B------:R-:W-:Y:S04]  /*835d0*/  STL [R1+0x29b0], R13 ;  /* 0x0029b00d01007387 */ /* 0x000fe80000100800 */
[----:B------:R1:W-:Y:S02]  /*835e0*/  LDGSTS.E [R189+0xad80], desc[UR36][R190.64], P0 ;  /* 0x0ad80000bebd7fae */ /* 0x0003e400081a1024 */
[----:B-1----:R-:W-:-:S02]  /*835f0*/  IMAD.MOV.U32 R190, RZ, RZ, R13 ;  /* 0x000000ffffbe7224 */ /* 0x002fc400078e000d */
[----:B----4-:R-:W-:-:S04]  /*83600*/  IMAD.X R15, R15, 0x1, R3, P1 ;  /* 0x000000010f0f7824 */ /* 0x010fc800008e0603 */
[----:B------:R-:W-:Y:S01]  /*83610*/  IMAD.MOV.U32 R191, RZ, RZ, R15 ;  /* 0x000000ffffbf7224 */ /* 0x000fe200078e000f */
[----:B------:R1:W-:Y:S01]  /*83620*/  STL [R1+0x29ac], R15 ;  /* 0x0029ac0f01007387 */ /* 0x0003e20000100800 */
[----:B---3--:R-:W-:-:S03]  /*83630*/  IADD3.X R7, PT, PT, R7, R3, RZ, P2, !PT ;  /* 0x0000000307077210 */ /* 0x008fc600017fe4ff */
[----:B------:R3:W-:Y:S04]  /*83640*/  STL [R1+0x29b8], R6 ;  /* 0x0029b80601007387 */ /* 0x0007e80000100800 */
[----:B-1----:R-:W4:Y:S04]  /*83650*/  LDL.LU R15, [R1+0x2b54] ;  /* 0x002b5400010f7983 */ /* 0x002f280000300800 */
[----:B------:R1:W-:Y:S04]  /*83660*/  STL [R1+0x29b4], R7 ;  /* 0x0029b40701007387 */ /* 0x0003e80000100800 */
[----:B------:R-:W4:Y:S04]  /*83670*/  LDL.LU R13, [R1+0x2b5c] ;  /* 0x002b5c00010d7983 */ /* 0x000f280000300800 */
[----:B------:R1:W-:Y:S01]  /*83680*/  LDGSTS.E [R189+0xae00], desc[UR36][R190.64], P0 ;  /* 0x0ae00000bebd7fae */ /* 0x0003e200081a1024 */
[----:B------:R-:W-:-:S02]  /*83690*/  IADD3 R8, P1, PT, R8, R2, RZ ;  /* 0x0000000208087210 */ /* 0x000fc40007f3e0ff */
[----:B-1----:R-:W-:Y:S01]  /*836a0*/  MOV R190, R6 ;  /* 0x0000000600be7202 */ /* 0x002fe20000000f00 */
[----:B------:R-:W-:Y:S01]  /*836b0*/  IMAD.MOV.U32 R191, RZ, RZ, R7 ;  /* 0x000000ffffbf7224 */ /* 0x000fe200078e0007 */
        /* <DEDUP_REMOVED lines=24> */
[----:B--2---:R-:W-:-:S03]  /*83840*/  IMAD.MOV.U32 R191, RZ, RZ, R12 ;  /* 0x000000ffffbf7224 */ /* 0x004fc600078e000c */
[----:B-1----:R-:W2:Y:S01]  /*83850*/  LDL.LU R12, [R1+0x2b74] ;  /* 0x002b7400010c7983 */ /* 0x002ea20000300800 */
[----:B------:R-:W-:-:S03]  /*83860*/  MOV R190, R9 ;  /* 0x0000000900be7202 */ /* 0x000fc60000000f00 */
[----:B------:R-:W2:Y:S01]  /*83870*/  LDL.LU R9, [R1+0x2b7c] ;  /* 0x002b7c0001097983 */ /* 0x000ea20000300800 */
[----:B------:R-:W-:-:S04]  /*83880*/  UISETP.GT.AND UP1, UPT, UR16, 0x19, UPT ;  /* 0x000000191000788c */ /* 0x000fc8000bf24270 */
[----:B------:R-:W-:-:S04]  /*83890*/  USEL UR10, URZ, 0x4, !UP1 ;  /* 0x00000004ff0a7887 */ /* 0x000fc8000c800000 */
[----:B------:R-:W-:Y:S01]  /*838a0*/  USEL UR10, UR10, URZ, !UP0 ;  /* 0x000000ff0a0a7287 */ /* 0x000fe2000c000000 */
[----:B------:R-:W-:-:S05]  /*838b0*/  IADD3 R14, P0, PT, R14, R2, RZ ;  /* 0x000000020e0e7210 */ /* 0x000fca0007f1e0ff */
[----:B------:R-:W-:Y:S02]  /*838c0*/  ISETP.NE.U32.AND P1, PT, RZ, UR10, PT ;  /* 0x0000000aff007c0c */ /* 0x000fe4000bf25070 */
[----:B------:R-:W-:Y:S01]  /*838d0*/  IADD3 R4, P2, PT, R4, R2, RZ ;  /* 0x0000000204047210 */ /* 0x000fe20007f5e0ff */
[----:B------:R-:W-:Y:S10]  /*838e0*/  STL [R1+0x2b58], R14 ;  /* 0x002b580e01007387 */ /* 0x000ff40000100800 */
[----:B------:R1:W-:Y:S01]  /*838f0*/  LDGSTS.E [R189+0xc800], desc[UR36][R190.64], P1 ;  /* 0x0c800000bebd7fae */ /* 0x0003e200089a1024 */
[----:B----4-:R-:W-:-:S02]  /*83900*/  IMAD.X R15, R15, 0x1, R3, P0 ;  /* 0x000000010f0f7824 */ /* 0x010fc400000e0603 */
[----:B-1----:R-:W-:-:S03]  /*83910*/  IMAD.MOV.U32 R190, RZ, RZ, R14 ;  /* 0x000000ffffbe7224 */ /* 0x002fc600078e000e */
[----:B------:R-:W-:Y:S01]  /*83920*/  STL [R1+0x2b54], R15 ;  /* 0x002b540f01007387 */ /* 0x000fe20000100800 */
[----:B------:R-:W-:Y:S01]  /*83930*/  IADD3.X R13, PT, PT, R13, R3, RZ, P2, !PT ;  /* 0x000000030d0d7210 */ /* 0x000fe200017fe4ff */
[----:B------:R-:W-:Y:S02]  /*83940*/  IMAD.MOV.U32 R191, RZ, RZ, R15 ;  /* 0x000000ffffbf7224 */ /* 0x000fe400078e000f */
        /* <DEDUP_REMOVED lines=8> */
[----:B---3--:R-:W-:Y:S01]  /*839d0*/  MOV R190, R4 ;  /* 0x0000000400be7202 */ /* 0x008fe20000000f00 */
[----:B------:R-:W-:Y:S02]  /*839e0*/  IMAD.MOV.U32 R191, RZ, RZ, R13 ;  /* 0x000000ffffbf7224 */ /* 0x000fe400078e000d */
[----:B-1----:R-:W3:Y:S04]  /*839f0*/  LDL.LU R4, [R1+0x2b90] ;  /* 0x002b900001047983 */ /* 0x002ee80000300800 */
        /* <DEDUP_REMOVED lines=20> */
[----:B------:R1:W-:Y:S01]  /*83b40*/  STL [R1+0x2b78], R10 ;  /* 0x002b780a01007387 */ /* 0x0003e20000100800 */
[----:B------:R-:W-:Y:S01]  /*83b50*/  IADD3 R5, P2, PT, R5, R2, RZ ;  /* 0x0000000205057210 */ /* 0x000fe20007f5e0ff */
[----:B--2---:R-:W-:-:S05]  /*83b60*/  IMAD.X R12, R12, 0x1, R3, P0 ;  /* 0x000000010c0c7824 */ /* 0x004fca00000e0603 */
[----:B------:R-:W-:Y:S01]  /*83b70*/  STL [R1+0x2b74], R12 ;  /* 0x002b740c01007387 */ /* 0x000fe20000100800 */
[----:B------:R-:W-:-:S03]  /*83b80*/  IADD3.X R9, PT, PT, R9, R3, RZ, P2, !PT ;  /* 0x0000000309097210 */ /* 0x000fc600017fe4ff */
[----:B------:R2:W-:Y:S04]  /*83b90*/  STL [R1+0x2b80], R5 ;  /* 0x002b800501007387 */ /* 0x0005e80000100800 */
[----:B------:R-:W3:Y:S04]  /*83ba0*/  LDL.LU R14, [R1+0x2ba4] ;  /* 0x002ba400010e7983 */ /* 0x000ee80000300800 */
[----:B------:R2:W-:Y:S04]  /*83bb0*/  STL [R1+0x2b7c], R9 ;  /* 0x002b7c0901007387 */ /* 0x0005e80000100800 */
[----:B------:R-:W3:Y:S01]  /*83bc0*/  LDL.LU R15, [R1+0x2bac] ;  /* 0x002bac00010f7983 */ /* 0x000ee20000300800 */
[----:B-1----:R-:W-:-:S02]  /*83bd0*/  IMAD.MOV.U32 R190, RZ, RZ, R10 ;  /* 0x000000ffffbe7224 */ /* 0x002fc400078e000a */
[----:B------:R-:W-:Y:S01]  /*83be0*/  IMAD.MOV.U32 R191, RZ, RZ, R12 ;  /* 0x000000ffffbf7224 */ /* 0x000fe200078e000c */
[----:B------:R-:W3:Y:S04]  /*83bf0*/  LDL.LU R10, [R1+0x2bb4] ;  /* 0x002bb400010a7983 */ /* 0x000ee80000300800 */
[----:B------:R1:W-:Y:S02]  /*83c00*/  LDGSTS.E [R189+0xca80], desc[UR36][R190.64], P1 ;  /* 0x0ca80000bebd7fae */ /* 0x0003e400089a1024 */
[----:B-1----:R-:W-:Y:S02]  /*83c10*/  MOV R190, R5 ;  /* 0x0000000500be7202 */ /* 0x002fe40000000f00 */
[----:B--2---:R-:W2:Y:S01]  /*83c20*/  LDL.LU R5, [R1+0x2bb8] ;  /* 0x002bb80001057983 */ /* 0x004ea20000300800 */
[----:B------:R-:W-:-:S03]  /*83c30*/  IMAD.MOV.U32 R191, RZ, RZ, R9 ;  /* 0x000000ffffbf7224 */ /* 0x000fc600078e0009 */
[----:B------:R-:W2:Y:S04]  /*83c40*/  LDL.LU R12, [R1+0x2bbc] ;  /* 0x002bbc00010c7983 */ /* 0x000ea80000300800 */
[----:B------:R-:W2:Y:S04]  /*83c50*/  LDL.LU R9, [R1+0x2bc0] ;  /* 0x002bc00001097983 */ /* 0x000ea80000300800 */
[----:B------:R1:W-:Y:S01]  /*83c60*/  LDGSTS.E [R189+0xcb00], desc[UR36][R190.64], P1 ;  /* 0x0cb00000bebd7fae */ /* 0x0003e200089a1024 */
[----:B----4-:R-:W-:-:S05]  /*83c70*/  IADD3 R18, P0, PT, R18, R2, RZ ;  /* 0x0000000212127210 */ /* 0x010fca0007f1e0ff */
[----:B------:R-:W-:Y:S02]  /*83c80*/  IMAD.X R19, R19, 0x1, R3, P0 ;  /* 0x0000000113137824 */ /* 0x000fe400000e0603 */
[----:B-1----:R-:W-:Y:S02]  /*83c90*/  IMAD.MOV.U32 R190, RZ, RZ, R18 ;  /* 0x000000ffffbe7224 */ /* 0x002fe400078e0012 */
[----:B------:R-:W-:Y:S01]  /*83ca0*/  IMAD.MOV.U32 R191, RZ, RZ, R19 ;  /* 0x000000ffffbf7224 */ /* 0x000fe200078e0013 */
[----:B------:R-:W-:Y:S01]  /*83cb0*/  STL [R1+0x2b88], R18 ;  /* 0x002b881201007387 */ /* 0x000fe20000100800 */
[----:B---3--:R-:W-:-:S03]  /*83cc0*/  IADD3 R4, P2, PT, R4, R2, RZ ;  /* 0x0000000204047210 */ /* 0x008fc60007f5e0ff */
[----:B------:R1:W-:Y:S01]  /*83cd0*/  LDGSTS.E [R189+0xcb80], desc[UR36][R190.64], P1 ;  /* 0x0cb80000bebd7fae */ /* 0x0003e200089a1024 */
[----:B------:R-:W-:-:S03]  /*83ce0*/  IADD3.X R17, PT, PT, R17, R3, RZ, P2, !PT ;  /* 0x0000000311117210 */ /* 0x000fc600017fe4ff */
[----:B------:R-:W-:Y:S04]  /*83cf0*/  STL [R1+0x2b84], R19 ;  /* 0x002b841301007387 */ /* 0x000fe80000100800 */
[----:B------:R3:W-:Y:S01]  /*83d00*/  STL [R1+0x2b90], R4 ;  /* 0x002b900401007387 */ /* 0x0007e20000100800 */
[----:B-1----:R-:W-:Y:S01]  /*83d10*/  MOV R190, R4 ;  /* 0x0000000400be7202 */ /* 0x002fe20000000f00 */
[----:B------:R-:W-:Y:S02]  /*83d20*/  IMAD.MOV.U32 R191, RZ, RZ, R17 ;  /* 0x000000ffffbf7224 */ /* 0x000fe400078e0011 */
[----:B------:R-:W-:Y:S04]  /*83d30*/  STL [R1+0x2b8c], R17 ;  /* 0x002b8c1101007387 */ /* 0x000fe80000100800 */
        /* <DEDUP_REMOVED lines=8> */
[----:B------:R1:W-:Y:S04]  /*83dc0*/  STL [R1+0x2ba0], R6 ;  /* 0x002ba00601007387 */ /* 0x0003e80000100800 */
        /* <DEDUP_REMOVED lines=8> */
[----:B------:R-:W-:Y:S01]  /*83e50*/  IMAD.MOV.U32 R191, RZ, RZ, R7 ;  /* 0x000000ffffbf7224 */ /* 0x000fe200078e0007 */
[----:B------:R-:W4:Y:S04]  /*83e60*/  LDL.LU R6, [R1+0x2d50] ;  /* 0x002d500001067983 */ /* 0x000f280000300800 */
[----:B------:R-:W4:Y:S04]  /*83e70*/  LDL.LU R7, [R1+0x2d58] ;  /* 0x002d580001077983 */ /* 0x000f280000300800 */
[----:B------:R-:W-:Y:S04]  /*83e80*/  STL [R1+0x2ba8], R8 ;  /* 0x002ba80801007387 */ /* 0x000fe80000100800 */
[----:B------:R1:W-:Y:S02]  /*83e90*/  LDGSTS.E [R189+0xcd00], desc[UR36][R190.64], P1 ;  /* 0x0cd00000bebd7fae */ /* 0x0003e400089a1024 */
[----:B-1----:R-:W-:-:S02]  /*83ea0*/  IMAD.MOV.U32 R190, RZ, RZ, R8 ;  /* 0x000000ffffbe7224 */ /* 0x002fc400078e0008 */
[----:B------:R-:W-:-:S04]  /*83eb0*/  IMAD.X R14, R14, 0x1, R3, P0 ;  /* 0x000000010e0e7824 */ /* 0x000fc800000e0603 */
[----:B------:R-:W-:Y:S01]  /*83ec0*/  IMAD.MOV.U32 R191, RZ, RZ, R14 ;  /* 0x000000ffffbf7224 */ /* 0x000fe200078e000e */
[----:B------:R1:W-:Y:S01]  /*83ed0*/  STL [R1+0x2ba4], R14 ;  /* 0x002ba40e01007387 */ /* 0x0003e20000100800 */
[----:B------:R-:W-:-:S03]  /*83ee0*/  IADD3.X R15, PT, PT, R15, R3, RZ, P2, !PT ;  /* 0x000000030f0f7210 */ /* 0x000fc600017fe4ff */
[----:B------:R-:W-:Y:S04]  /*83ef0*/  STL [R1+0x2bb0], R13 ;  /* 0x002bb00d01007387 */ /* 0x000fe80000100800 */
[----:B------:R2:W-:Y:S04]  /*83f00*/  LDGSTS.E [R189+0xcd80], desc[UR36][R190.64], P1 ;  /* 0x0cd80000bebd7fae */ /* 0x0005e800089a1024 */
[----:B-1----:R-:W4:Y:S04]  /*83f10*/  LDL.LU R14, [R1+0x2d4c] ;  /* 0x002d4c00010e7983 */ /* 0x002f280000300800 */
[----:B------:R-:W-:Y:S04]  /*83f20*/  STL [R1+0x2bac], R15 ;  /* 0x002bac0f01007387 */ /* 0x000fe80000100800 */
[----:B------:R-:W4:Y:S01]  /*83f30*/  LDL.LU R8, [R1+0x2d54] ;  /* 0x002d540001087983 */ /* 0x000f220000300800 */
[----:B--2---:R-:W-:Y:S01]  /*83f40*/  IADD3 R5, P0, PT, R5, R2, RZ ;  /* 0x0000000205057210 */ /* 0x004fe20007f1e0ff */
[----:B------:R-:W-:Y:S01]  /*83f50*/  IMAD.MOV.U32 R191, RZ, RZ, R15 ;  /* 0x000000ffffbf7224 */ /* 0x000fe200078e000f */
[----:B------:R-:W-:-:S03]  /*83f60*/  MOV R190, R13 ;  /* 0x0000000d00be7202 */ /* 0x000fc60000000f00 */
[----:B------:R-:W-:Y:S01]  /*83f70*/  IMAD.X R10, R10, 0x1, R3, P0 ;  /* 0x000000010a0a7824 */ /* 0x000fe200000e0603 */
[----:B------:R-:W-:Y:S01]  /*83f80*/  IADD3 R9, P2, PT, R9, R2, RZ ;  /* 0x0000000209097210 */ /* 0x000fe20007f5e0ff */
[----:B------:R-:W-:Y:S03]  /*83f90*/  STL [R1+0x2bb8], R5 ;  /* 0x002bb80501007387 */ /* 0x000fe60000100800 */
[----:B------:R-:W-:Y:S01]  /*83fa0*/  IADD3.X R12, PT, PT, R12, R3, RZ, P2, !PT ;  /* 0x000000030c0c7210 */ /* 0x000fe200017fe4ff */
[----:B------:R1:W-:Y:S04]  /*83fb0*/  LDGSTS.E [R189+0xce00], desc[UR36][R190.64], P1 ;  /* 0x0ce00000bebd7fae */ /* 0x0003e800089a1024 */
[----:B------:R2:W-:Y:S04]  /*83fc0*/  STL [R1+0x2bb4], R10 ;  /* 0x002bb40a01007387 */ /* 0x0005e80000100800 */
[----:B------:R2:W-:Y:S01]  /*83fd0*/  STL [R1+0x2bc0], R9 ;  /* 0x002bc00901007387 */ /* 0x0005e20000100800 */
[----:B-1----:R-:W-:-:S03]  /*83fe0*/  IMAD.MOV.U32 R191, RZ, RZ, R10 ;  /* 0x000000ffffbf7224 */ /* 0x002fc600078e000a */
[----:B--2---:R-:W2:Y:S01]  /*83ff0*/  LDL.LU R10, [R1+0x2d60] ;  /* 0x002d6000010a7983 */ /* 0x004ea20000300800 */
[----:B------:R-:W-:-:S03]  /*84000*/  IMAD.MOV.U32 R190, RZ, RZ, R5 ;  /* 0x000000ffffbe7224 */ /* 0x000fc600078e0005 */
[----:B------:R-:W-:Y:S04]  /*84010*/  STL [R1+0x2bbc], R12 ;  /* 0x002bbc0c01007387 */ /* 0x000fe80000100800 */
[----:B------:R-:W2:Y:S04]  /*84020*/  LDL.LU R5, [R1+0x2d68] ;  /* 0x002d680001057983 */ /* 0x000ea80000300800 */
[----:B------:R-:W2:Y:S04]  /*84030*/  LDL.LU R13, [R1+0x2d5c] ;  /* 0x002d5c00010d7983 */ /* 0x000ea80000300800 */
[----:B------:R1:W-:Y:S02]  /*84040*/  LDGSTS.E [R189+0xce80], desc[UR36][R190.64], P1 ;  /* 0x0ce80000bebd7fae */ /* 0x0003e400089a1024 */
[----:B-1----:R-:W-:-:S02]  /*84050*/  MOV R190, R9 ;  /* 0x0000000900be7202 */ /* 0x002fc40000000f00 */
[----:B------:R-:W2:Y:S01]  /*84060*/  LDL.LU R9, [R1+0x2d64] ;  /* 0x002d640001097983 */ /* 0x000ea20000300800 */
[----:B---3--:R-:W-:Y:S01]  /*84070*/  IADD3 R4, P0, PT, R4, R2, RZ ;  /* 0x0000000204047210 */ /* 0x008fe20007f1e0ff */
[----:B------:R-:W-:-:S04]  /*84080*/  IMAD.MOV.U32 R191, RZ, RZ, R12 ;  /* 0x000000ffffbf7224 */ /* 0x000fc800078e000c */
[----:B------:R-:W-:Y:S04]  /*84090*/  STL [R1+0x2bc8], R4 ;  /* 0x002bc80401007387 */ /* 0x000fe80000100800 */
[----:B------:R1:W-:Y:S01]  /*840a0*/  LDGSTS.E [R189+0xcf00], desc[UR36][R190.64], P1 ;  /* 0x0cf00000bebd7fae */ /* 0x0003e200089a1024 */
[----:B----4-:R-:W-:-:S04]  /*840b0*/  IMAD.X R11, R11, 0x1, R3, P0 ;  /* 0x000000010b0b7824 */ /* 0x010fc800000e0603 */
[----:B-1----:R-:W-:Y:S01]  /*840c0*/  IMAD.MOV.U32 R191, RZ, RZ, R11 ;  /* 0x000000ffffbf7224 */ /* 0x002fe200078e000b */
[----:B------:R1:W-:Y:S04]  /*840d0*/  STL [R1+0x2bc4], R11 ;  /* 0x002bc40b01007387 */ /* 0x0003e80000100800 */
[----:B------:R-:W3:Y:S01]  /*840e0*/  LDL.LU R15, [R1+0x2d6c] ;  /* 0x002d6c00010f7983 */ /* 0x000ee20000300800 */
[----:B------:R-:W-:-:S03]  /*840f0*/  MOV R190, R4 ;  /* 0x0000000400be7202 */ /* 0x000fc60000000f00 */
[----:B-1----:R-:W4:Y:S04]  /*84100*/  LDL.LU R11, [R1+0x2d70] ;  /* 0x002d7000010b7983 */ /* 0x002f280000300800 */
[----:B------:R-:W3:Y:S04]  /*84110*/  LDL.LU R12, [R1+0x2d74] ;  /* 0x002d7400010c7983 */ /* 0x000ee80000300800 */
[----:B------:R-:W3:Y:S04]  /*84120*/  LDL.LU R4, [R1+0x2d78] ;  /* 0x002d780001047983 */ /* 0x000ee80000300800 */
[----:B------:R1:W-:Y:S01]  /*84130*/  LDGSTS.E [R189+0xcf80], desc[UR36][R190.64], P1 ;  /* 0x0cf80000bebd7fae */ /* 0x0003e200089a1024 */
[----:B------:R-:W-:-:S02]  /*84140*/  IADD3 R6, P1, PT, R6, R2, RZ ;  /* 0x0000000206067210 */ /* 0x000fc40007f3e0ff */
[----:B------:R-:W-:-:S03]  /*84150*/  IADD3 R7, P2, PT, R7, R2, RZ ;  /* 0x0000000207077210 */ /* 0x000fc60007f5e0ff */
[----:B------:R1:W-:Y:S02]  /*84160*/  STL [R1+0x2d50], R6 ;  /* 0x002d500601007387 */ /* 0x0003e40000100800 */
[----:B-1----:R-:W-:Y:S01]  /*84170*/  IMAD.MOV.U32 R190, RZ, RZ, R6 ;  /* 0x000000ffffbe7224 */ /* 0x002fe200078e0006 */
[----:B------:R-:W-:-:S04]  /*84180*/  UISETP.GT.AND UP1, UPT, UR16, 0x1d, UPT ;  /* 0x0000001d1000788c */ /* 0x000fc8000bf24270 */
[----:B------:R-:W-:-:S04]  /*84190*/  USEL UR10, URZ, 0x4, !UP1 ;  /* 0x00000004ff0a7887 */ /* 0x000fc8000c800000 */
[----:B------:R-:W-:-:S06]  /*841a0*/  USEL UR10, UR10, URZ, !UP0 ;  /* 0x000000ff0a0a7287 */ /* 0x000fcc000c000000 */
[----:B------:R-:W-:Y:S01]  /*841b0*/  ISETP.NE.U32.AND P0, PT, RZ, UR10, PT ;  /* 0x0000000aff007c0c */ /* 0x000fe2000bf05070 */
[----:B------:R-:W-:-:S05]  /*841c0*/  IMAD.X R14, R14, 0x1, R3, P1 ;  /* 0x000000010e0e7824 */ /* 0x000fca00008e0603 */
[----:B------:R1:W-:Y:S01]  /*841d0*/  STL [R1+0x2d4c], R14 ;  /* 0x002d4c0e01007387 */ /* 0x0003e20000100800 */
[----:B------:R-:W-:-:S03]  /*841e0*/  IADD3.X R8, PT, PT, R8, R3, RZ, P2, !PT ;  /* 0x0000000308087210 */ /* 0x000fc600017fe4ff */
[----:B------:R-:W-:Y:S04]  /*841f0*/  STL [R1+0x2d58], R7 ;  /* 0x002d580701007387 */ /* 0x000fe80000100800 */
[----:B------:R-:W3:Y:S01]  /*84200*/  LDL.LU R6, [R1+0x2d80] ;  /* 0x002d800001067983 */ /* 0x000ee20000300800 */
[----:B------:R-:W-:-:S03]  /*84210*/  IMAD.MOV.U32 R191, RZ, RZ, R14 ;  /* 0x000000ffffbf7224 */ /* 0x000fc600078e000e */
[----:B------:R2:W-:Y:S04]  /*84220*/  STL [R1+0x2d54], R8 ;  /* 0x002d540801007387 */ /* 0x0005e80000100800 */
[----:B------:R-:W3:Y:S04]  /*84230*/  LDL.LU R16, [R1+0x2d88] ;  /* 0x002d880001107983 */ /* 0x000ee80000300800 */
[----:B-1----:R-:W3:Y:S04]  /*84240*/  LDL.LU R14, [R1+0x2d7c] ;  /* 0x002d7c00010e7983 */ /* 0x002ee80000300800 */
[----:B------:R-:W3:Y:S04]  /*84250*/  LDL.LU R17, [R1+0x2d84] ;  /* 0x002d840001117983 */ /* 0x000ee80000300800 */
[----:B------:R1:W-:Y:S01]  /*84260*/  LDGSTS.E [R189+0xe800], desc[UR36][R190.64], P0 ;  /* 0x0e800000bebd7fae */ /* 0x0003e200081a1024 */
[----:B--2---:R-:W-:-:S02]  /*84270*/  IADD3 R10, P1, PT, R10, R2, RZ ;  /* 0x000000020a0a7210 */ /* 0x004fc40007f3e0ff */
[----:B-1----:R-:W-:Y:S01]  /*84280*/  MOV R190, R7 ;  /* 0x0000000700be7202 */ /* 0x002fe20000000f00 */
[----:B------:R-:W-:Y:S01]  /*84290*/  IMAD.MOV.U32 R191, RZ, RZ, R8 ;  /* 0x000000ffffbf7224 */ /* 0x000fe200078e0008 */
[----:B------:R-:W-:Y:S01]  /*842a0*/  IADD3 R5, P2, PT, R5, R2, RZ ;  /* 0x0000000205057210 */ /* 0x000fe20007f5e0ff */
[----:B------:R-:W2:Y:S01]  /*842b0*/  LDL.LU R8, [R1+0x2d90] ;  /* 0x002d900001087983 */ /* 0x000ea20000300800 */
[----:B------:R-:W-:-:S03]  /*842c0*/  IMAD.X R13, R13, 0x1, R3, P1 ;  /* 0x000000010d0d7824 */ /* 0x000fc600008e0603 */
[----:B------:R-:W2:Y:S04]  /*842d0*/  LDL.LU R7, [R1+0x2d98] ;  /* 0x002d980001077983 */ /* 0x000ea80000300800 */
[----:B------:R-:W-:Y:S04]  /*842e0*/  STL [R1+0x2d60], R10 ;  /* 0x002d600a01007387 */ /* 0x000fe80000100800 */
[----:B------:R1:W-:Y:S04]  /*842f0*/  LDGSTS.E [R189+0xe880], desc[UR36][R190.64], P0 ;  /* 0x0e880000bebd7fae */ /* 0x0003e800081a1024 */
[----:B------:R1:W-:Y:S04]  /*84300*/  STL [R1+0x2d5c], R13 ;  /* 0x002d5c0d01007387 */ /* 0x0003e80000100800 */
[----:B------:R-:W-:Y:S01]  /*84310*/  STL [R1+0x2d68], R5 ;  /* 0x002d680501007387 */ /* 0x000fe20000100800 */
[----:B------:R-:W-:Y:S01]  /*84320*/  IADD3.X R9, PT, PT, R9, R3, RZ, P2, !PT ;  /* 0x0000000309097210 */ /* 0x000fe200017fe4ff */
[----:B-1----:R-:W-:-:S02]  /*84330*/  IMAD.MOV.U32 R191, RZ, RZ, R13 ;  /* 0x000000ffffbf7224 */ /* 0x002fc400078e000d */
[----:B------:R-:W2:Y:S01]  /*84340*/  LDL.LU R13, [R1+0x2d8c] ;  /* 0x002d8c00010d7983 */ /* 0x000ea20000300800 */
[----:B------:R-:W-:-:S03]  /*84350*/  IMAD.MOV.U32 R190, RZ, RZ, R10 ;  /* 0x000000ffffbe7224 */ /* 0x000fc600078e000a */
        /* <DEDUP_REMOVED lines=8> */
[----:B----4-:R-:W-:-:S05]  /*843e0*/  IADD3 R11, P1, PT, R11, R2, RZ ;  /* 0x000000020b0b7210 */ /* 0x010fca0007f3e0ff */
[----:B---3--:R-:W-:Y:S01]  /*843f0*/  IMAD.X R15, R15, 0x1, R3, P1 ;  /* 0x000000010f0f7824 */ /* 0x008fe200008e0603 */
[----:B------:R-:W-:Y:S01]  /*84400*/  IADD3 R4, P2, PT, R4, R2, RZ ;  /* 0x0000000204047210 */ /* 0x000fe20007f5e0ff */
[----:B------:R-:W-:Y:S02]  /*84410*/  STL [R1+0x2d70], R11 ;  /* 0x002d700b01007387 */ /* 0x000fe40000100800 */
[----:B-1----:R-:W-:Y:S02]  /*84420*/  IMAD.MOV.U32 R191, RZ, RZ, R15 ;  /* 0x000000ffffbf7224 */ /* 0x002fe400078e000f */
[----:B------:R1:W-:Y:S01]  /*84430*/  STL [R1+0x2d6c], R15 ;  /* 0x002d6c0f01007387 */ /* 0x0003e20000100800 */
[----:B------:R-:W-:-:S03]  /*84440*/  IADD3.X R12, PT, PT, R12, R3, RZ, P2, !PT ;  /* 0x000000030c0c7210 */ /* 0x000fc600017fe4ff */
[----:B------:R-:W-:Y:S01]  /*84450*/  STL [R1+0x2d78], R4 ;  /* 0x002d780401007387 */ /* 0x000fe20000100800 */
[----:B------:R-:W-:-:S03]  /*84460*/  IMAD.MOV.U32 R190, RZ, RZ, R11 ;  /* 0x000000ffffbe7224 */ /* 0x000fc600078e000b */
[----:B-1----:R-:W3:Y:S04]  /*84470*/  LDL.LU R15, [R1+0x2d9c] ;  /* 0x002d9c00010f7983 */ /* 0x002ee80000300800 */
[----:B------:R1:W-:Y:S04]  /*84480*/  STL [R1+0x2d74], R12 ;  /* 0x002d740c01007387 */ /* 0x0003e80000100800 */
[----:B------:R-:W4:Y:S04]  /*84490*/  LDL.LU R11, [R1+0x2da4] ;  /* 0x002da400010b7983 */ /* 0x000f280000300800 */
[----:B------:R1:W-:Y:S02]  /*844a0*/  LDGSTS.E [R189+0xea00], desc[UR36][R190.64], P0 ;  /* 0x0ea00000bebd7fae */ /* 0x0003e400081a1024 */
[----:B-1----:R-:W-:Y:S01]  /*844b0*/  MOV R190, R4 ;  /* 0x0000000400be7202 */ /* 0x002fe20000000f00 */
[----:B------:R-:W-:-:S02]  /*844c0*/  IMAD.MOV.U32 R191, RZ, RZ, R12 ;  /* 0x000000ffffbf7224 */ /* 0x000fc400078e000c */
[----:B------:R-:W4:Y:S04]  /*844d0*/  LDL.LU R12, [R1+0x2db0] ;  /* 0x002db000010c7983 */ /* 0x000f280000300800 */
[----:B------:R-:W4:Y:S04]  /*844e0*/  LDL.LU R4, [R1+0x2db8] ;  /* 0x002db80001047983 */ /* 0x000f280000300800 */
[----:B------:R1:W-:Y:S01]  /*844f0*/  LDGSTS.E [R189+0xea80], desc[UR36][R190.64], P0 ;  /* 0x0ea80000bebd7fae */ /* 0x0003e200081a1024 */
[----:B------:R-:W-:-:S05]  /*84500*/  IADD3 R6, P1, PT, R6, R2, RZ ;  /* 0x0000000206067210 */ /* 0x000fca0007f3e0ff */
[----:B------:R-:W-:Y:S01]  /*84510*/  STL [R1+0x2d80], R6 ;  /* 0x002d800601007387 */ /* 0x000fe20000100800 */
[----:B------:R-:W-:Y:S01]  /*84520*/  IADD3 R16, P2, PT, R16, R2, RZ ;  /* 0x0000000210107210 */ /* 0x000fe20007f5e0ff */
[----:B------:R-:W-:-:S04]  /*84530*/  IMAD.X R14, R14, 0x1, R3, P1 ;  /* 0x000000010e0e7824 */ /* 0x000fc800008e0603 */
[----:B-1----:R-:W-:Y:S01]  /*84540*/  IMAD.MOV.U32 R191, RZ, RZ, R14 ;  /* 0x000000ffffbf7224 */ /* 0x002fe200078e000e */
[----:B------:R1:W-:Y:S01]  /*84550*/  STL [R1+0x2d7c], R14 ;  /* 0x002d7c0e01007387 */ /* 0x0003e20000100800 */
[----:B------:R-:W-:-:S03]  /*84560*/  IADD3.X R17, PT, PT, R17, R3, RZ, P2, !PT ;  /* 0x0000000311117210 */ /* 0x000fc600017fe4ff */
[----:B------:R-:W-:Y:S01]  /*84570*/  STL [R1+0x2d88], R16 ;  /* 0x002d881001007387 */ /* 0x000fe20000100800 */
[----:B------:R-:W-:-:S03]  /*84580*/  IMAD.MOV.U32 R190, RZ, RZ, R6 ;  /* 0x000000ffffbe7224 */ /* 0x000fc600078e0006 */
[----:B-1----:R-:W4:Y:S04]  /*84590*/  LDL.LU R14, [R1+0x2dac] ;  /* 0x002dac00010e7983 */ /* 0x002f280000300800 */
[----:B------:R-:W-:Y:S04]  /*845a0*/  STL [R1+0x2d84], R17 ;  /* 0x002d841101007387 */ /* 0x000fe80000100800 */
[----:B------:R-:W4:Y:S01]  /*845b0*/  LDL.LU R6, [R1+0x2db4] ;  /* 0x002db40001067983 */ /* 0x000f220000300800 */
[----:B--2---:R-:W-:-:S03]  /*845c0*/  IADD3 R8, P1, PT, R8, R2, RZ ;  /* 0x0000000208087210 */ /* 0x004fc60007f3e0ff */
[----:B------:R1:W-:Y:S01]  /*845d0*/  LDGSTS.E [R189+0xeb00], desc[UR36][R190.64], P0 ;  /* 0x0eb00000bebd7fae */ /* 0x0003e200081a1024 */
[----:B------:R-:W-:-:S03]  /*845e0*/  IADD3 R7, P2, PT, R7, R2, RZ ;  /* 0x0000000207077210 */ /* 0x000fc60007f5e0ff */
[----:B------:R2:W-:Y:S01]  /*845f0*/  STL [R1+0x2d90], R8 ;  /* 0x002d900801007387 */ /* 0x0005e20000100800 */
[----:B-1----:R-:W-:Y:S01]  /*84600*/  MOV R190, R16 ;  /* 0x0000001000be7202 */ /* 0x002fe20000000f00 */
[----:B------:R-:W-:-:S05]  /*84610*/  IMAD.MOV.U32 R191, RZ, RZ, R17 ;  /* 0x000000ffffbf7224 */ /* 0x000fca00078e0011 */
[----:B------:R1:W-:Y:S01]  /*84620*/  LDGSTS.E [R189+0xeb80], desc[UR36][R190.64], P0 ;  /* 0x0eb80000bebd7fae */ /* 0x0003e200081a1024 */
[----:B------:R-:W-:-:S05]  /*84630*/  IMAD.X R13, R13, 0x1, R3, P1 ;  /* 0x000000010d0d7824 */ /* 0x000fca00008e0603 */
[----:B------:R-:W-:Y:S01]  /*84640*/  STL [R1+0x2d8c], R13 ;  /* 0x002d8c0d01007387 */ /* 0x000fe20000100800 */
[----:B-1----:R-:W-:Y:S01]  /*84650*/  IMAD.MOV.U32 R190, RZ, RZ, R8 ;  /* 0x000000ffffbe7224 */ /* 0x002fe200078e0008 */
[----:B------:R-:W-:Y:S01]  /*84660*/  IADD3.X R10, PT, PT, R10, R3, RZ, P2, !PT ;  /* 0x000000030a0a7210 */ /* 0x000fe200017fe4ff */
[----:B------:R-:W-:Y:S01]  /*84670*/  IMAD.MOV.U32 R191, RZ, RZ, R13 ;  /* 0x000000ffffbf7224 */ /* 0x000fe200078e000d */
[----:B------:R-:W-:Y:S04]  /*84680*/  STL [R1+0x2d98], R7 ;  /* 0x002d980701007387 */ /* 0x000fe80000100800 */
[----:B--2---:R-:W2:Y:S04]  /*84690*/  LDL.LU R8, [R1+0x2dc0] ;  /* 0x002dc00001087983 */ /* 0x004ea80000300800 */
[----:B------:R1:W-:Y:S04]  /*846a0*/  LDGSTS.E [R189+0xec00], desc[UR36][R190.64], P0 ;  /* 0x0ec00000bebd7fae */ /* 0x0003e800081a1024 */
[----:B------:R1:W-:Y:S02]  /*846b0*/  STL [R1+0x2d94], R10 ;  /* 0x002d940a01007387 */ /* 0x0003e40000100800 */
[----:B-1----:R-:W-:-:S02]  /*846c0*/  IMAD.MOV.U32 R191, RZ, RZ, R10 ;  /* 0x000000ffffbf7224 */ /* 0x002fc400078e000a */
[----:B------:R-:W2:Y:S01]  /*846d0*/  LDL.LU R10, [R1+0x2dbc] ;  /* 0x002dbc00010a7983 */ /* 0x000ea20000300800 */
[-C--:B------:R-:W-:Y:S02]  /*846e0*/  IADD3 R9, P1, PT, R9, R2.reuse, RZ ;  /* 0x0000000209097210 */ /* 0x080fe40007f3e0ff */
[----:B------:R-:W-:Y:S02]  /*846f0*/  MOV R190, R7 ;  /* 0x0000000700be7202 */ /* 0x000fe40000000f00 */
[----:B------:R-:W-:Y:S01]  /*84700*/  IADD3 R5, P2, PT, R5, R2, RZ ;  /* 0x0000000205057210 */ /* 0x000fe20007f5e0ff */
[----:B------:R-:W2:Y:S04]  /*84710*/  LDL.LU R7, [R1+0x2dc8] ;  /* 0x002dc80001077983 */ /* 0x000ea80000300800 */
[----:B------:R-:W2:Y:S04]  /*84720*/  LDL.LU R13, [R1+0x2f58] ;  /* 0x002f5800010d7983 */ /* 0x000ea80000300800 */
[----:B------:R1:W-:Y:S04]  /*84730*/  STL [R1+0x2da0], R9 ;  /* 0x002da00901007387 */ /* 0x0003e80000100800 */
[----:B------:R1:W-:Y:S01]  /*84740*/  LDGSTS.E [R189+0xec80], desc[UR36][R190.64], P0 ;  /* 0x0ec80000bebd7fae */ /* 0x0003e200081a1024 */
[----:B---3--:R-:W-:-:S02]  /*84750*/  IMAD.X R15, R15, 0x1, R3, P1 ;  /* 0x000000010f0f7824 */ /* 0x008fc400008e0603 */
[----:B-1----:R-:W-:-:S03]  /*84760*/  IMAD.MOV.U32 R190, RZ, RZ, R9 ;  /* 0x000000ffffbe7224 */ /* 0x002fc600078e0009 */
[----:B------:R1:W-:Y:S01]  /*84770*/  STL [R1+0x2d9c], R15 ;  /* 0x002d9c0f01007387 */ /* 0x0003e20000100800 */
[----:B----4-:R-:W-:-:S03]  /*84780*/  IADD3.X R11, PT, PT, R11, R3, RZ, P2, !PT ;  /* 0x000000030b0b7210 */ /* 0x010fc600017fe4ff */
[----:B------:R3:W-:Y:S04]  /*84790*/  STL [R1+0x2da8], R5 ;  /* 0x002da80501007387 */ /* 0x0007e80000100800 */
[----:B------:R-:W4:Y:S01]  /*847a0*/  LDL.LU R9, [R1+0x2dc4] ;  /* 0x002dc40001097983 */ /* 0x000f220000300800 */
[----:B------:R-:W-:-:S03]  /*847b0*/  IMAD.MOV.U32 R191, RZ, RZ, R15 ;  /* 0x000000ffffbf7224 */ /* 0x000fc600078e000f */
[----:B------:R3:W-:Y:S04]  /*847c0*/  STL [R1+0x2da4], R11 ;  /* 0x002da40b01007387 */ /* 0x0007e80000100800 */
[----:B-1----:R-:W4:Y:S04]  /*847d0*/  LDL.LU R15, [R1+0x2f54] ;  /* 0x002f5400010f7983 */ /* 0x002f280000300800 */
[----:B------:R1:W-:Y:S01]  /*847e0*/  LDGSTS.E [R189+0xed00], desc[UR36][R190.64], P0 ;  /* 0x0ed00000bebd7fae */ /* 0x0003e200081a1024 */
[-C--:B------:R-:W-:Y:S02]  /*847f0*/  IADD3 R12, P1, PT, R12, R2.reuse, RZ ;  /* 0x000000020c0c7210 */ /* 0x080fe40007f3e0ff */
[----:B------:R-:W-:-:S02]  /*84800*/  IADD3 R4, P2, PT, R4, R2, RZ ;  /* 0x0000000204047210 */ /* 0x000fc40007f5e0ff */
[----:B-1----:R-:W-:Y:S01]  /*84810*/  MOV R190, R5 ;  /* 0x0000000500be7202 */ /* 0x002fe20000000f00 */
[----:B------:R-:W-:Y:S01]  /*84820*/  IMAD.MOV.U32 R191, RZ, RZ, R11 ;  /* 0x000000ffffbf7224 */ /* 0x000fe200078e000b */
[----:B---3--:R-:W3:Y:S04]  /*84830*/  LDL.LU R5, [R1+0x2f60] ;  /* 0x002f600001057983 */ /* 0x008ee80000300800 */
[----:B------:R-:W3:Y:S04]  /*84840*/  LDL.LU R11, [R1+0x2f68] ;  /* 0x002f6800010b7983 */ /* 0x000ee80000300800 */
[----:B------:R1:W-:Y:S04]  /*84850*/  STL [R1+0x2db0], R12 ;  /* 0x002db00c01007387 */ /* 0x0003e80000100800 */
[----:B------:R1:W-:Y:S02]  /*84860*/  LDGSTS.E [R189+0xed80], desc[UR36][R190.64], P0 ;  /* 0x0ed80000bebd7fae */ /* 0x0003e400081a1024 */
[----:B-1----:R-:W-:-:S02]  /*84870*/  IMAD.MOV.U32 R190, RZ, RZ, R12 ;  /* 0x000000ffffbe7224 */ /* 0x002fc400078e000c */
[----:B------:R-:W-:-:S05]  /*84880*/  IMAD.X R14, R14, 0x1, R3, P1 ;  /* 0x000000010e0e7824 */ /* 0x000fca00008e0603 */
[----:B------:R1:W-:Y:S01]  /*84890*/  STL [R1+0x2dac], R14 ;  /* 0x002dac0e01007387 */ /* 0x0003e20000100800 */
[----:B------:R-:W-:-:S03]  /*848a0*/  IADD3.X R6, PT, PT, R6, R3, RZ, P2, !PT ;  /* 0x0000000306067210 */ /* 0x000fc600017fe4ff */
[----:B------:R-:W-:Y:S04]  /*848b0*/  STL [R1+0x2db8], R4 ;  /* 0x002db80401007387 */ /* 0x000fe80000100800 */
[----:B------:R-:W3:Y:S01]  /*848c0*/  LDL.LU R12, [R1+0x2f5c] ;  /* 0x002f5c00010c7983 */ /* 0x000ee20000300800 */
[----:B------:R-:W-:-:S03]  /*848d0*/  IMAD.MOV.U32 R191, RZ, RZ, R14 ;  /* 0x000000ffffbf7224 */ /* 0x000fc600078e000e */
[----:B------:R1:W-:Y:S04]  /*848e0*/  STL [R1+0x2db4], R6 ;  /* 0x002db40601007387 */ /* 0x0003e80000100800 */
[----:B-1----:R-:W3:Y:S04]  /*848f0*/  LDL.LU R14, [R1+0x2f64] ;  /* 0x002f6400010e7983 */ /* 0x002ee80000300800 */
[----:B------:R1:W-:Y:S02]  /*84900*/  LDGSTS.E [R189+0xee00], desc[UR36][R190.64], P0 ;  /* 0x0ee00000bebd7fae */ /* 0x0003e400081a1024 */
[----:B-1----:R-:W-:Y:S01]  /*84910*/  MOV R190, R4 ;  /* 0x0000000400be7202 */ /* 0x002fe20000000f00 */
[----:B------:R-:W-:-:S02]  /*84920*/  IMAD.MOV.U32 R191, RZ, RZ, R6 ;  /* 0x000000ffffbf7224 */ /* 0x000fc400078e0006 */
[----:B------:R-:W3:Y:S04]  /*84930*/  LDL.LU R6, [R1+0x2f70] ;  /* 0x002f700001067983 */ /* 0x000ee80000300800 */
[----:B------:R-:W3:Y:S04]  /*84940*/  LDL.LU R4, [R1+0x2f78] ;  /* 0x002f780001047983 */ /* 0x000ee80000300800 */
[----:B------:R1:W-:Y:S01]  /*84950*/  LDGSTS.E [R189+0xee80], desc[UR36][R190.64], P0 ;  /* 0x0ee80000bebd7fae */ /* 0x0003e200081a1024 */
[----:B--2---:R-:W-:-:S05]  /*84960*/  IADD3 R8, P1, PT, R8, R2, RZ ;  /* 0x0000000208087210 */ /* 0x004fca0007f3e0ff */
[----:B------:R-:W-:Y:S01]  /*84970*/  STL [R1+0x2dc0], R8 ;  /* 0x002dc00801007387 */ /* 0x000fe20000100800 */
[----:B------:R-:W-:-:S04]  /*84980*/  IMAD.X R10, R10, 0x1, R3, P1 ;  /* 0x000000010a0a7824 */ /* 0x000fc800008e0603 */
[----:B-1----:R-:W-:Y:S01]  /*84990*/  IMAD.MOV.U32 R191, RZ, RZ, R10 ;  /* 0x000000ffffbf7224 */ /* 0x002fe200078e000a */
[----:B------:R1:W-:Y:S01]  /*849a0*/  STL [R1+0x2dbc], R10 ;  /* 0x002dbc0a01007387 */ /* 0x0003e20000100800 */
[----:B------:R-:W-:Y:S02]  /*849b0*/  MOV R190, R8 ;  /* 0x0000000800be7202 */ /* 0x000fe40000000f00 */
[-C--:B------:R-:W-:Y:S02]  /*849c0*/  IADD3 R7, P2, PT, R7, R2.reuse, RZ ;  /* 0x0000000207077210 */ /* 0x080fe40007f5e0ff */
[----:B------:R-:W-:Y:S01]  /*849d0*/  IADD3 R13, P3, PT, R13, R2, RZ ;  /* 0x000000020d0d7210 */ /* 0x000fe20007f7e0ff */
[----:B------:R-:W-:Y:S01]  /*849e0*/  UISETP.GT.AND UP1, UPT, UR16, 0x21, UPT ;  /* 0x000000211000788c */ /* 0x000fe2000bf24270 */
[----:B------:R2:W-:Y:S04]  /*849f0*/  LDGSTS.E [R189+0xef00], desc[UR36][R190.64], P0 ;  /* 0x0ef00000bebd7fae */ /* 0x0005e800081a1024 */
[----:B-1----:R-:W3:Y:S04]  /*84a00*/  LDL.LU R10, [R1+0x2f6c] ;  /* 0x002f6c00010a7983 */ /* 0x002ee80000300800 */
[----:B------:R-:W3:Y:S01]  /*84a10*/  LDL.LU R8, [R1+0x2f74] ;  /* 0x002f740001087983 */ /* 0x000ee20000300800 */
[----:B------:R-:W-:-:S03]  /*84a20*/  USEL UR10, URZ, 0x4, !UP1 ;  /* 0x00000004ff0a7887 */ /* 0x000fc6000c800000 */
[----:B------:R1:W-:Y:S01]  /*84a30*/  STL [R1+0x2dc8], R7 ;  /* 0x002dc80701007387 */ /* 0x0003e20000100800 */
[----:B--2---:R-:W-:Y:S01]  /*84a40*/  IMAD.MOV.U32 R190, RZ, RZ, R7 ;  /* 0x000000ffffbe7224 */ /* 0x004fe200078e0007 */
[----:B------:R-:W-:Y:S01]  /*84a50*/  USEL UR10, UR10, URZ, !UP0 ;  /* 0x000000ff0a0a7287 */ /* 0x000fe2000c000000 */
[----:B----4-:R-:W-:-:S04]  /*84a60*/  IMAD.X R9, R9, 0x1, R3, P2 ;  /* 0x0000000109097824 */ /* 0x010fc800010e0603 */
[----:B------:R-:W-:Y:S01]  /*84a70*/  IMAD.MOV.U32 R191, RZ, RZ, R9 ;  /* 0x000000ffffbf7224 */ /* 0x000fe200078e0009 */
[----:B------:R2:W-:Y:S01]  /*84a80*/  STL [R1+0x2dc4], R9 ;  /* 0x002dc40901007387 */ /* 0x0005e20000100800 */
[----:B------:R-:W-:-:S03]  /*84a90*/  IADD3.X R15, PT, PT, R15, R3, RZ, P3, !PT ;  /* 0x000000030f0f7210 */ /* 0x000fc60001ffe4ff */
[----:B------:R-:W-:Y:S04]  /*84aa0*/  STL [R1+0x2f58], R13 ;  /* 0x002f580d01007387 */ /* 0x000fe80000100800 */
[----:B-1----:R-:W4:Y:S04]  /*84ab0*/  LDL.LU R7, [R1+0x2f80] ;  /* 0x002f800001077983 */ /* 0x002f280000300800 */
[----:B------:R1:W-:Y:S04]  /*84ac0*/  STL [R1+0x2f54], R15 ;  /* 0x002f540f01007387 */ /* 0x0003e80000100800 */
[----:B------:R1:W-:Y:S04]  /*84ad0*/  LDGSTS.E [R189+0xef80], desc[UR36][R190.64], P0 ;  /* 0x0ef80000bebd7fae */ /* 0x0003e800081a1024 */
[----:B--2---:R-:W2:Y:S01]  /*84ae0*/  LDL.LU R9, [R1+0x2f88] ;  /* 0x002f880001097983 */ /* 0x004ea20000300800 */
[----:B------:R-:W-:Y:S01]  /*84af0*/  ISETP.NE.U32.AND P1, PT, RZ, UR10, PT ;  /* 0x0000000aff007c0c */ /* 0x000fe2000bf25070 */
[----:B-1----:R-:W-:-:S02]  /*84b00*/  IMAD.MOV.U32 R191, RZ, RZ, R15 ;  /* 0x000000ffffbf7224 */ /* 0x002fc400078e000f */
[----:B------:R-:W2:Y:S01]  /*84b10*/  LDL.LU R15, [R1+0x2f7c] ;  /* 0x002f7c00010f7983 */ /* 0x000ea20000300800 */
[----:B------:R-:W-:-:S03]  /*84b20*/  MOV R190, R13 ;  /* 0x0000000d00be7202 */ /* 0x000fc60000000f00 */
[----:B------:R-:W2:Y:S01]  /*84b30*/  LDL.LU R13, [R1+0x2f84] ;  /* 0x002f8400010d7983 */ /* 0x000ea20000300800 */
[-C--:B---3--:R-:W-:Y:S02]  /*84b40*/  IADD3 R5, P0, PT, R5, R2.reuse, RZ ;  /* 0x0000000205057210 */ /* 0x088fe40007f1e0ff */
[----:B------:R-:W-:-:S03]  /*84b50*/  IADD3 R11, P2, PT, R11, R2, RZ ;  /* 0x000000020b0b7210 */ /* 0x000fc60007f5e0ff */
[----:B------:R1:W-:Y:S04]  /*84b60*/  LDGSTS.E [R189+0x10800], desc[UR36][R190.64], P1 ;  /* 0x10800000bebd7fae */ /* 0x0003e800089a1024 */
[----:B------:R-:W-:Y:S01]  /*84b70*/  STL [R1+0x2f60], R5 ;  /* 0x002f600501007387 */ /* 0x000fe20000100800 */
[----:B-1----:R-:W-:Y:S02]  /*84b80*/  IMAD.MOV.U32 R190, RZ, RZ, R5 ;  /* 0x000000ffffbe7224 */ /* 0x002fe400078e0005 */
[----:B------:R-:W-:-:S04]  /*84b90*/  IMAD.X R12, R12, 0x1, R3, P0 ;  /* 0x000000010c0c7824 */ /* 0x000fc800000e0603 */
        /* <DEDUP_REMOVED lines=8> */
[----:B---3--:R-:W-:-:S03]  /*84c20*/  IMAD.MOV.U32 R191, RZ, RZ, R14 ;  /* 0x000000ffffbf7224 */ /* 0x008fc600078e000e */
[----:B-1----:R-:W3:Y:S04]  /*84c30*/  LDL.LU R14, [R1+0x2f8c] ;  /* 0x002f8c00010e7983 */ /* 0x002ee80000300800 */
[----:B------:R-:W3:Y:S01]  /*84c40*/  LDL.LU R17, [R1+0x2f94] ;  /* 0x002f940001117983 */ /* 0x000ee20000300800 */
[-C--:B------:R-:W-:Y:S02]  /*84c50*/  IADD3 R6, P0, PT, R6, R2.reuse, RZ ;  /* 0x0000000206067210 */ /* 0x080fe40007f1e0ff */
[----:B------:R-:W-:Y:S02]  /*84c60*/  MOV R190, R11 ;  /* 0x0000000b00be7202 */ /* 0x000fe40000000f00 */
[----:B------:R-:W-:Y:S01]  /*84c70*/  IADD3 R4, P2, PT, R4, R2, RZ ;  /* 0x0000000204047210 */ /* 0x000fe20007f5e0ff */
[----:B------:R-:W-:Y:S04]  /*84c80*/  STL [R1+0x2f70], R6 ;  /* 0x002f700601007387 */ /* 0x000fe80000100800 */
[----:B------:R1:W-:Y:S02]  /*84c90*/  LDGSTS.E [R189+0x10900], desc[UR36][R190.64], P1 ;  /* 0x10900000bebd7fae */ /* 0x0003e400089a1024 */
[----:B-1----:R-:W-:-:S02]  /*84ca0*/  IMAD.MOV.U32 R190, RZ, RZ, R6 ;  /* 0x000000ffffbe7224 */ /* 0x002fc400078e0006 */
[----:B------:R-:W-:Y:S01]  /*84cb0*/  IMAD.X R10, R10, 0x1, R3, P0 ;  /* 0x000000010a0a7824 */ /* 0x000fe200000e0603 */
[----:B------:R-:W-:-:S04]  /*84cc0*/  IADD3.X R8, PT, PT, R8, R3, RZ, P2, !PT ;  /* 0x0000000308087210 */ /* 0x000fc800017fe4ff */
[----:B------:R1:W-:Y:S01]  /*84cd0*/  STL [R1+0x2f6c], R10 ;  /* 0x002f6c0a01007387 */ /* 0x0003e20000100800 */
[----:B------:R-:W-:-:S03]  /*84ce0*/  IMAD.MOV.U32 R191, RZ, RZ, R10 ;  /* 0x000000ffffbf7224 */ /* 0x000fc600078e000a */
[----:B------:R-:W-:Y:S04]  /*84cf0*/  STL [R1+0x2f78], R4 ;  /* 0x002f780401007387 */ /* 0x000fe80000100800 */
[----:B------:R1:W-:Y:S04]  /*84d00*/  LDGSTS.E [R189+0x10980], desc[UR36][R190.64], P1 ;  /* 0x10980000bebd7fae */ /* 0x0003e800089a1024 */
[----:B-1----:R-:W3:Y:S04]  /*84d10*/  LDL.LU R10, [R1+0x2fa0] ;  /* 0x002fa000010a7983 */ /* 0x002ee80000300800 */
[----:B------:R1:W-:Y:S04]  /*84d20*/  STL [R1+0x2f74], R8 ;  /* 0x002f740801007387 */ /* 0x0003e80000100800 */
[----:B------:R-:W3:Y:S04]  /*84d30*/  LDL.LU R6, [R1+0x2fa8] ;  /* 0x002fa80001067983 */ /* 0x000ee80000300800 */
[----:B------:R-:W3:Y:S01]  /*84d40*/  LDL.LU R16, [R1+0x2f9c] ;  /* 0x002f9c0001107983 */ /* 0x000ee20000300800 */
[----:B------:R-:W-:Y:S01]  /*84d50*/  MOV R190, R4 ;  /* 0x0000000400be7202 */ /* 0x000fe20000000f00 */
[----:B------:R-:W-:-:S02]  /*84d60*/  IMAD.MOV.U32 R191, RZ, RZ, R8 ;  /* 0x000000ffffbf7224 */ /* 0x000fc400078e0008 */
[----:B-1----:R-:W3:Y:S04]  /*84d70*/  LDL.LU R8, [R1+0x2fa4] ;  /* 0x002fa40001087983 */ /* 0x002ee80000300800 */
[----:B------:R-:W3:Y:S04]  /*84d80*/  LDL.LU R11, [R1+0x2fb0] ;  /* 0x002fb000010b7983 */ /* 0x000ee80000300800 */
[----:B------:R-:W3:Y:S01]  /*84d90*/  LDL.LU R4, [R1+0x2fb8] ;  /* 0x002fb80001047983 */ /* 0x000ee20000300800 */
[----:B----4-:R-:W-:-:S03]  /*84da0*/  IADD3 R7, P0, PT, R7, R2, RZ ;  /* 0x0000000207077210 */ /* 0x010fc60007f1e0ff */
[----:B------:R1:W-:Y:S04]  /*84db0*/  LDGSTS.E [R189+0x10a00], desc[UR36][R190.64], P1 ;  /* 0x10a00000bebd7fae */ /* 0x0003e800089a1024 */
[----:B------:R-:W-:Y:S01]  /*84dc0*/  STL [R1+0x2f80], R7 ;  /* 0x002f800701007387 */ /* 0x000fe20000100800 */
[----:B--2---:R-:W-:Y:S01]  /*84dd0*/  IADD3 R9, P2, PT, R9, R2, RZ ;  /* 0x0000000209097210 */ /* 0x004fe20007f5e0ff */
[----:B------:R-:W-:-:S04]  /*84de0*/  IMAD.X R15, R15, 0x1, R3, P0 ;  /* 0x000000010f0f7824 */ /* 0x000fc800000e0603 */
[----:B-1----:R-:W-:Y:S01]  /*84df0*/  IMAD.MOV.U32 R191, RZ, RZ, R15 ;  /* 0x000000ffffbf7224 */ /* 0x002fe200078e000f */
[----:B------:R1:W-:Y:S01]  /*84e00*/  STL [R1+0x2f7c], R15 ;  /* 0x002f7c0f01007387 */ /* 0x0003e20000100800 */
[----:B------:R-:W-:-:S03]  /*84e10*/  IADD3.X R13, PT, PT, R13, R3, RZ, P2, !PT ;  /* 0x000000030d0d7210 */ /* 0x000fc600017fe4ff */
[----:B------:R2:W-:Y:S01]  /*84e20*/  STL [R1+0x2f88], R9 ;  /* 0x002f880901007387 */ /* 0x0005e20000100800 */
[----:B------:R-:W-:-:S03]  /*84e30*/  IMAD.MOV.U32 R190, RZ, RZ, R7 ;  /* 0x000000ffffbe7224 */ /* 0x000fc600078e0007 */
[----:B-1----:R-:W4:Y:S04]  /*84e40*/  LDL.LU R15, [R1+0x2fac] ;  /* 0x002fac00010f7983 */ /* 0x002f280000300800 */
[----:B------:R1:W-:Y:S04]  /*84e50*/  STL [R1+0x2f84], R13 ;  /* 0x002f840d01007387 */ /* 0x0003e80000100800 */
[----:B------:R-:W4:Y:S04]  /*84e60*/  LDL.LU R7, [R1+0x2fb4] ;  /* 0x002fb40001077983 */ /* 0x000f280000300800 */
[----:B------:R1:W-:Y:S02]  /*84e70*/  LDGSTS.E [R189+0x10a80], desc[UR36][R190.64], P1 ;  /* 0x10a80000bebd7fae */ /* 0x0003e400089a1024 */
[----:B-1----:R-:W-:Y:S01]  /*84e80*/  MOV R190, R9 ;  /* 0x0000000900be7202 */ /* 0x002fe20000000f00 */
[----:B------:R-:W-:Y:S01]  /*84e90*/  IMAD.MOV.U32 R191, RZ, RZ, R13 ;  /* 0x000000ffffbf7224 */ /* 0x000fe200078e000d */
[----:B--2---:R-:W2:Y:S04]  /*84ea0*/  LDL.LU R9, [R1+0x2fc0] ;  /* 0x002fc00001097983 */ /* 0x004ea80000300800 */
[----:B------:R-:W2:Y:S04]  /*84eb0*/  LDL.LU R13, [R1+0x2fc8] ;  /* 0x002fc800010d7983 */ /* 0x000ea80000300800 */
[----:B------:R1:W-:Y:S01]  /*84ec0*/  LDGSTS.E [R189+0x10b00], desc[UR36][R190.64], P1 ;  /* 0x10b00000bebd7fae */ /* 0x0003e200089a1024 */
[----:B------:R-:W-:-:S05]  /*84ed0*/  IADD3 R12, P0, PT, R12, R2, RZ ;  /* 0x000000020c0c7210 */ /* 0x000fca0007f1e0ff */
[----:B------:R3:W-:Y:S01]  /*84ee0*/  STL [R1+0x2f90], R12 ;  /* 0x002f900c01007387 */ /* 0x0007e20000100800 */
[----:B------:R-:W-:Y:S01]  /*84ef0*/  IADD3 R5, P2, PT, R5, R2, RZ ;  /* 0x0000000205057210 */ /* 0x000fe20007f5e0ff */
[----:B---3--:R-:W-:Y:S02]  /*84f00*/  IMAD.X R14, R14, 0x1, R3, P0 ;  /* 0x000000010e0e7824 */ /* 0x008fe400000e0603 */
[----:B-1----:R-:W-:-:S03]  /*84f10*/  IMAD.MOV.U32 R190, RZ, RZ, R12 ;  /* 0x000000ffffbe7224 */ /* 0x002fc600078e000c */
[----:B------:R1:W-:Y:S01]  /*84f20*/  STL [R1+0x2f8c], R14 ;  /* 0x002f8c0e01007387 */ /* 0x0003e20000100800 */
[----:B------:R-:W-:-:S03]  /*84f30*/  IADD3.X R17, PT, PT, R17, R3, RZ, P2, !PT ;  /* 0x0000000311117210 */ /* 0x000fc600017fe4ff */
[----:B------:R3:W-:Y:S04]  /*84f40*/  STL [R1+0x2f98], R5 ;  /* 0x002f980501007387 */ /* 0x0007e80000100800 */
[----:B------:R-:W2:Y:S01]  /*84f50*/  LDL.LU R12, [R1+0x2fbc] ;  /* 0x002fbc00010c7983 */ /* 0x000ea20000300800 */
[----:B------:R-:W-:-:S03]  /*84f60*/  IMAD.MOV.U32 R191, RZ, RZ, R14 ;  /* 0x000000ffffbf7224 */ /* 0x000fc600078e000e */
[----:B------:R-:W-:Y:S04]  /*84f70*/  STL [R1+0x2f94], R17 ;  /* 0x002f941101007387 */ /* 0x000fe80000100800 */
[----:B-1----:R-:W2:Y:S04]  /*84f80*/  LDL.LU R14, [R1+0x2fc4] ;  /* 0x002fc400010e7983 */ /* 0x002ea80000300800 */
[----:B------:R1:W-:Y:S02]  /*84f90*/  LDGSTS.E [R189+0x10b80], desc[UR36][R190.64], P1 ;  /* 0x10b80000bebd7fae */ /* 0x0003e400089a1024 */
[----:B-1----:R-:W-:Y:S01]  /*84fa0*/  MOV R190, R5 ;  /* 0x0000000500be7202 */ /* 0x002fe20000000f00 */
[----:B------:R-:W-:Y:S01]  /*84fb0*/  IMAD.MOV.U32 R191, RZ, RZ, R17 ;  /* 0x000000ffffbf7224 */ /* 0x000fe200078e0011 */
        /* <DEDUP_REMOVED lines=9> */
[----:B------:R-:W3:Y:S01]  /*85050*/  LDL.LU R10, [R1+0x2fcc] ;  /* 0x002fcc00010a7983 */ /* 0x000ee20000300800 */
[----:B------:R-:W-:Y:S01]  /*85060*/  IMAD.MOV.U32 R191, RZ, RZ, R16 ;  /* 0x000000ffffbf7224 */ /* 0x000fe200078e0010 */
[----:B------:R-:W-:-:S02]  /*85070*/  IADD3.X R8, PT, PT, R8, R3, RZ, P2, !PT ;  /* 0x0000000308087210 */ /* 0x000fc400017fe4ff */
[-C--:B------:R-:W-:Y:S02]  /*85080*/  IADD3 R11, P0, PT, R11, R2.reuse, RZ ;  /* 0x000000020b0b7210 */ /* 0x080fe40007f1e0ff */
[----:B------:R1:W-:Y:S01]  /*85090*/  LDGSTS.E [R189+0x10c80], desc[UR36][R190.64], P1 ;  /* 0x10c80000bebd7fae */ /* 0x0003e200089a1024 */
[----:B------:R-:W-:-:S03]  /*850a0*/  IADD3 R4, P2, PT, R4, R2, RZ ;  /* 0x0000000204047210 */ /* 0x000fc60007f5e0ff */
[----:B------:R1:W-:Y:S02]  /*850b0*/  STL [R1+0x2fa4], R8 ;  /* 0x002fa40801007387 */ /* 0x0003e40000100800 */
[----:B-1----:R-:W-:Y:S01]  /*850c0*/  MOV R190, R6 ;  /* 0x0000000600be7202 */ /* 0x002fe20000000f00 */
[----:B------:R-:W-:Y:S01]  /*850d0*/  IMAD.MOV.U32 R191, RZ, RZ, R8 ;  /* 0x000000ffffbf7224 */ /* 0x000fe200078e0008 */
[----:B------:R-:W3:Y:S04]  /*850e0*/  LDL.LU R6, [R1+0x3158] ;  /* 0x0031580001067983 */ /* 0x000ee80000300800 */
[----:B------:R-:W3:Y:S04]  /*850f0*/  LDL.LU R8, [R1+0x3160] ;  /* 0x0031600001087983 */ /* 0x000ee80000300800 */
[----:B------:R1:W-:Y:S04]  /*85100*/  STL [R1+0x2fb0], R11 ;  /* 0x002fb00b01007387 */ /* 0x0003e80000100800 */
[----:B------:R1:W-:Y:S01]  /*85110*/  LDGSTS.E [R189+0x10d00], desc[UR36][R190.64], P1 ;  /* 0x10d00000bebd7fae */ /* 0x0003e200089a1024 */
[----:B----4-:R-:W-:-:S05]  /*85120*/  IMAD.X R15, R15, 0x1, R3, P0 ;  /* 0x000000010f0f7824 */ /* 0x010fca00000e0603 */
[----:B------:R4:W-:Y:S01]  /*85130*/  STL [R1+0x2fac], R15 ;  /* 0x002fac0f01007387 */ /* 0x0009e20000100800 */
[----:B-1----:R-:W-:Y:S01]  /*85140*/  IMAD.MOV.U32 R190, RZ, RZ, R11 ;  /* 0x000000ffffbe7224 */ /* 0x002fe200078e000b */
[----:B------:R-:W-:Y:S02]  /*85150*/  IADD3.X R7, PT, PT, R7, R3, RZ, P2, !PT ;  /* 0x0000000307077210 */ /* 0x000fe400017fe4ff */
[----:B------:R-:W-:Y:S04]  /*85160*/  STL [R1+0x2fb8], R4 ;  /* 0x002fb80401007387 */ /* 0x000fe80000100800 */
[----:B------:R-:W3:Y:S01]  /*85170*/  LDL.LU R11, [R1+0x3154] ;  /* 0x00315400010b7983 */ /* 0x000ee20000300800 */
[----:B------:R-:W-:-:S03]  /*85180*/  IMAD.MOV.U32 R191, RZ, RZ, R15 ;  /* 0x000000ffffbf7224 */ /* 0x000fc600078e000f */
[----:B------:R1:W-:Y:S04]  /*85190*/  STL [R1+0x2fb4], R7 ;  /* 0x002fb40701007387 */ /* 0x0003e80000100800 */
[----:B----4-:R-:W4:Y:S04]  /*851a0*/  LDL.LU R15, [R1+0x315c] ;  /* 0x00315c00010f7983 */ /* 0x010f280000300800 */
[----:B------:R1:W-:Y:S01]  /*851b0*/  LDGSTS.E [R189+0x10d80], desc[UR36][R190.64], P1 ;  /* 0x10d80000bebd7fae */ /* 0x0003e200089a1024 */
[-C--:B--2---:R-:W-:Y:S02]  /*851c0*/  IADD3 R9, P0, PT, R9, R2.reuse, RZ ;  /* 0x0000000209097210 */ /* 0x084fe40007f1e0ff */
[----:B------:R-:W-:-:S02]  /*851d0*/  IADD3 R13, P2, PT, R13, R2, RZ ;  /* 0x000000020d0d7210 */ /* 0x000fc40007f5e0ff */
[----:B-1----:R-:W-:Y:S01]  /*851e0*/  MOV R190, R4 ;  /* 0x0000000400be7202 */ /* 0x002fe20000000f00 */
[----:B------:R-:W-:Y:S02]  /*851f0*/  IMAD.MOV.U32 R191, RZ, RZ, R7 ;  /* 0x000000ffffbf7224 */ /* 0x000fe400078e0007 */
[----:B------:R-:W2:Y:S04]  /*85200*/  LDL.LU R7, [R1+0x3168] ;  /* 0x0031680001077983 */ /* 0x000ea80000300800 */
[----:B------:R-:W2:Y:S04]  /*85210*/  LDL.LU R4, [R1+0x3170] ;  /* 0x0031700001047983 */ /* 0x000ea80000300800 */
[----:B------:R-:W-:Y:S04]  /*85220*/  STL [R1+0x2fc0], R9 ;  /* 0x002fc00901007387 */ /* 0x000fe80000100800 */
[----:B------:R1:W-:Y:S02]  /*85230*/  LDGSTS.E [R189+0x10e00], desc[UR36][R190.64], P1 ;  /* 0x10e00000bebd7fae */ /* 0x0003e400089a1024 */
[----:B-1----:R-:W-:-:S02]  /*85240*/  IMAD.MOV.U32 R190, RZ, RZ, R9 ;  /* 0x000000ffffbe7224 */ /* 0x002fc400078e0009 */
[----:B------:R-:W-:-:S04]  /*85250*/  IMAD.X R12, R12, 0x1, R3, P0 ;  /* 0x000000010c0c7824 */ /* 0x000fc800000e0603 */
[----:B------:R-:W-:Y:S01]  /*85260*/  IMAD.MOV.U32 R191, RZ, RZ, R12 ;  /* 0x000000ffffbf7224 */ /* 0x000fe200078e000c */
[----:B------:R1:W-:Y:S01]  /*85270*/  STL [R1+0x2fbc], R12 ;  /* 0x002fbc0c01007387 */ /* 0x0003e20000100800 */
[----:B------:R-:W-:-:S03]  /*85280*/  IADD3.X R14, PT, PT, R14, R3, RZ, P2, !PT ;  /* 0x000000030e0e7210 */ /* 0x000fc600017fe4ff */
[----:B------:R3:W-:Y:S04]  /*85290*/  STL [R1+0x2fc8], R13 ;  /* 0x002fc80d01007387 */ /* 0x0007e80000100800 */
[----:B------:R3:W-:Y:S04]  /*852a0*/  LDGSTS.E [R189+0x10e80], desc[UR36][R190.64], P1 ;  /* 0x10e80000bebd7fae */ /* 0x0007e800089a1024 */
[----:B-1----:R-:W2:Y:S04]  /*852b0*/  LDL.LU R12, [R1+0x3164] ;  /* 0x00316400010c7983 */ /* 0x002ea80000300800 */
[----:B------:R-:W-:Y:S04]  /*852c0*/  STL [R1+0x2fc4], R14 ;  /* 0x002fc40e01007387 */ /* 0x000fe80000100800 */
[----:B------:R-:W2:Y:S01]  /*852d0*/  LDL.LU R9, [R1+0x316c] ;  /* 0x00316c0001097983 */ /* 0x000ea20000300800 */
[----:B---3--:R-:W-:Y:S01]  /*852e0*/  IADD3 R5, P0, PT, R5, R2, RZ ;  /* 0x0000000205057210 */ /* 0x008fe20007f1e0ff */
[----:B------:R-:W-:Y:S01]  /*852f0*/  IMAD.MOV.U32 R191, RZ, RZ, R14 ;  /* 0x000000ffffbf7224 */ /* 0x000fe200078e000e */
[----:B------:R-:W-:-:S03]  /*85300*/  MOV R190, R13 ;  /* 0x0000000d00be7202 */ /* 0x000fc60000000f00 */
[----:B------:R1:W-:Y:S04]  /*85310*/  STL [R1+0x2fd0], R5 ;  /* 0x002fd00501007387 */ /* 0x0003e80000100800 */
[----:B------:R3:W-:Y:S02]  /*85320*/  LDGSTS.E [R189+0x10f00], desc[UR36][R190.64], P1 ;  /* 0x10f00000bebd7fae */ /* 0x0007e400089a1024 */
[----:B---3--:R-:W-:Y:S01]  /*85330*/  MOV R190, R5 ;  /* 0x0000000500be7202 */ /* 0x008fe20000000f00 */
[----:B------:R-:W-:-:S05]  /*85340*/  IMAD.X R10, R10, 0x1, R3, P0 ;  /* 0x000000010a0a7824 */ /* 0x000fca00000e0603 */
[----:B------:R3:W-:Y:S04]  /*85350*/  STL [R1+0x2fcc], R10 ;  /* 0x002fcc0a01007387 */ /* 0x0007e80000100800 */
[----:B------:R-:W2:Y:S04]  /*85360*/  LDL.LU R13, [R1+0x3174] ;  /* 0x00317400010d7983 */ /* 0x000ea80000300800 */
[----:B-1----:R-:W2:Y:S01]  /*85370*/  LDL.LU R5, [R1+0x3178] ;  /* 0x0031780001057983 */ /* 0x002ea20000300800 */
[----:B------:R-:W-:-:S03]  /*85380*/  IMAD.MOV.U32 R191, RZ, RZ, R10 ;  /* 0x000000ffffbf7224 */ /* 0x000fc600078e000a */
[----:B------:R-:W2:Y:S04]  /*85390*/  LDL.LU R14, [R1+0x317c] ;  /* 0x00317c00010e7983 */ /* 0x000ea80000300800 */
[----:B---3--:R-:W3:Y:S01]  /*853a0*/  LDL.LU R10, [R1+0x3180] ;  /* 0x00318000010a7983 */ /* 0x008ee20000300800 */
[----:B------:R-:W-:-:S03]  /*853b0*/  UISETP.GT.AND UP1, UPT, UR16, 0x25, UPT ;  /* 0x000000251000788c */ /* 0x000fc6000bf24270 */
[----:B------:R1:W-:Y:S01]  /*853c0*/  LDGSTS.E [R189+0x10f80], desc[UR36][R190.64], P1 ;  /* 0x10f80000bebd7fae */ /* 0x0003e200089a1024 */
[----:B------:R-:W-:-:S04]  /*853d0*/  USEL UR10, URZ, 0x4, !UP1 ;  /* 0x00000004ff0a7887 */ /* 0x000fc8000c800000 */
[----:B------:R-:W-:Y:S01]  /*853e0*/  USEL UR10, UR10, URZ, !UP0 ;  /* 0x000000ff0a0a7287 */ /* 0x000fe2000c000000 */
[----:B------:R-:W-:-:S05]  /*853f0*/  IADD3 R6, P1, PT, R6, R2, RZ ;  /* 0x0000000206067210 */ /* 0x000fca0007f3e0ff */
[----:B------:R-:W-:Y:S02]  /*85400*/  ISETP.NE.U32.AND P0, PT, RZ, UR10, PT ;  /* 0x0000000aff007c0c */ /* 0x000fe4000bf05070 */
[----:B------:R-:W-:Y:S01]  /*85410*/  IADD3 R8, P2, PT, R8, R2, RZ ;  /* 0x0000000208087210 */ /* 0x000fe20007f5e0ff */
[----:B------:R-:W-:Y:S01]  /*85420*/  STL [R1+0x3158], R6 ;  /* 0x0031580601007387 */ /* 0x000fe20000100800 */
[----:B-1----:R-:W-:Y:S02]  /*85430*/  IMAD.MOV.U32 R190, RZ, RZ, R6 ;  /* 0x000000ffffbe7224 */ /* 0x002fe400078e0006 */
[----:B------:R-:W-:-:S04]  /*85440*/  IMAD.X R11, R11, 0x1, R3, P1 ;  /* 0x000000010b0b7824 */ /* 0x000fc800008e0603 */
[----:B------:R-:W-:Y:S01]  /*85450*/  IMAD.MOV.U32 R191, RZ, RZ, R11 ;  /* 0x000000ffffbf7224 */ /* 0x000fe200078e000b */
[----:B------:R1:W-:Y:S01]  /*85460*/  STL [R1+0x3154], R11 ;  /* 0x0031540b01007387 */ /* 0x0003e20000100800 */
[----:B----4-:R-:W-:-:S03]  /*85470*/  IADD3.X R15, PT, PT, R15, R3, RZ, P2, !PT ;  /* 0x000000030f0f7210 */ /* 0x010fc600017fe4ff */
[----:B------:R-:W-:Y:S04]  /*85480*/  STL [R1+0x3160], R8 ;  /* 0x0031600801007387 */ /* 0x000fe80000100800 */
[----:B------:R4:W-:Y:S04]  /*85490*/  LDGSTS.E [R189+0x12800], desc[UR36][R190.64], P0 ;  /* 0x12800000bebd7fae */ /* 0x0009e800081a1024 */
[----:B-1----:R-:W3:Y:S04]  /*854a0*/  LDL.LU R11, [R1+0x3188] ;  /* 0x00318800010b7983 */ /* 0x002ee80000300800 */
[----:B------:R1:W-:Y:S04]  /*854b0*/  STL [R1+0x315c], R15 ;  /* 0x00315c0f01007387 */ /* 0x0003e80000100800 */
[----:B------:R-:W3:Y:S01]  /*854c0*/  LDL.LU R6, [R1+0x3190] ;  /* 0x0031900001067983 */ /* 0x000ee20000300800 */
[----:B----4-:R-:W-:-:S03]  /*854d0*/  IMAD.MOV.U32 R191, RZ, RZ, R15 ;  /* 0x000000ffffbf7224 */ /* 0x010fc600078e000f */
[----:B-1----:R-:W4:Y:S01]  /*854e0*/  LDL.LU R15, [R1+0x3184] ;  /* 0x00318400010f7983 */ /* 0x002f220000300800 */
[----:B------:R-:W-:Y:S02]  /*854f0*/  MOV R190, R8 ;  /* 0x0000000800be7202 */ /* 0x000fe40000000f00 */
[-C--:B--2---:R-:W-:Y:S01]  /*85500*/  IADD3 R7, P1, PT, R7, R2.reuse, RZ ;  /* 0x0000000207077210 */ /* 0x084fe20007f3e0ff */
[----:B------:R-:W2:Y:S01]  /*85510*/  LDL.LU R8, [R1+0x318c] ;  /* 0x00318c0001087983 */ /* 0x000ea20000300800 */
[----:B------:R-:W-:-:S03]  /*85520*/  IADD3 R4, P2, PT, R4, R2, RZ ;  /* 0x0000000204047210 */ /* 0x000fc60007f5e0ff */
[----:B------:R1:W-:Y:S04]  /*85530*/  LDGSTS.E [R189+0x12880], desc[UR36][R190.64], P0 ;  /* 0x12880000bebd7fae */ /* 0x0003e800081a1024 */
[----:B------:R1:W-:Y:S02]  /*85540*/  STL [R1+0x3168], R7 ;  /* 0x0031680701007387 */ /* 0x0003e40000100800 */
[----:B-1----:R-:W-:Y:S02]  /*85550*/  IMAD.MOV.U32 R190, RZ, RZ, R7 ;  /* 0x000000ffffbe7224 */ /* 0x002fe400078e0007 */
[----:B------:R-:W-:-:S04]  /*85560*/  IMAD.X R12, R12, 0x1, R3, P1 ;  /* 0x000000010c0c7824 */ /* 0x000fc800008e0603 */
[----:B------:R-:W-:Y:S01]  /*85570*/  IMAD.MOV.U32 R191, RZ, RZ, R12 ;  /* 0x000000ffffbf7224 */ /* 0x000fe200078e000c */
[----:B------:R-:W-:Y:S01]  /*85580*/  STL [R1+0x3164], R12 ;  /* 0x0031640c01007387 */ /* 0x000fe20000100800 */
[----:B------:R-:W-:-:S03]  /*85590*/  IADD3.X R9, PT, PT, R9, R3, RZ, P2, !PT ;  /* 0x0000000309097210 */ /* 0x000fc600017fe4ff */
[----:B------:R-:W-:Y:S04]  /*855a0*/  STL [R1+0x3170], R4 ;  /* 0x0031700401007387 */ /* 0x000fe80000100800 */
[----:B------:R-:W2:Y:S04]  /*855b0*/  LDL.LU R7, [R1+0x3198] ;  /* 0x0031980001077983 */ /* 0x000ea80000300800 */
[----:B------:R1:W-:Y:S04]  /*855c0*/  STL [R1+0x316c], R9 ;  /* 0x00316c0901007387 */ /* 0x0003e80000100800 */
[----:B------:R1:W-:Y:S04]  /*855d0*/  LDGSTS.E [R189+0x12900], desc[UR36][R190.64], P0 ;  /* 0x12900000bebd7fae */ /* 0x0003e800081a1024 */
[----:B------:R-:W2:Y:S01]  /*855e0*/  LDL.LU R16, [R1+0x31a0] ;  /* 0x0031a00001107983 */ /* 0x000ea20000300800 */
[----:B-1----:R-:W-:-:S03]  /*855f0*/  IMAD.MOV.U32 R191, RZ, RZ, R9 ;  /* 0x000000ffffbf7224 */ /* 0x002fc600078e0009 */
[----:B------:R-:W2:Y:S04]  /*85600*/  LDL.LU R9, [R1+0x3194] ;  /* 0x0031940001097983 */ /* 0x000ea80000300800 */
[----:B------:R-:W2:Y:S01]  /*85610*/  LDL.LU R17, [R1+0x319c] ;  /* 0x00319c0001117983 */ /* 0x000ea20000300800 */
[----:B------:R-:W-:-:S03]  /*85620*/  MOV R190, R4 ;  /* 0x0000000400be7202 */ /* 0x000fc60000000f00 */
[----:B------:R-:W2:Y:S04]  /*85630*/  LDL.LU R12, [R1+0x31a8] ;  /* 0x0031a800010c7983 */ /* 0x000ea80000300800 */
[----:B------:R-:W2:Y:S04]  /*85640*/  LDL.LU R4, [R1+0x31b0] ;  /* 0x0031b00001047983 */ /* 0x000ea80000300800 */
[----:B------:R1:W-:Y:S01]  /*85650*/  LDGSTS.E [R189+0x12980], desc[UR36][R190.64], P0 ;  /* 0x12980000bebd7fae */ /* 0x0003e200081a1024 */
[----:B------:R-:W-:-:S05]  /*85660*/  IADD3 R5, P1, PT, R5, R2, RZ ;  /* 0x0000000205057210 */ /* 0x000fca0007f3e0ff */
[----:B------:R-:W-:Y:S01]  /*85670*/  IMAD.X R13, R13, 0x1, R3, P1 ;  /* 0x000000010d0d7824 */ /* 0x000fe200008e0603 */
[----:B---3--:R-:W-:Y:S01]  /*85680*/  IADD3 R10, P2, PT, R10, R2, RZ ;  /* 0x000000020a0a7210 */ /* 0x008fe20007f5e0ff */
[----:B------:R-:W-:Y:S02]  /*85690*/  STL [R1+0x3178], R5 ;  /* 0x0031780501007387 */ /* 0x000fe40000100800 */
[----:B-1----:R-:W-:Y:S01]  /*856a0*/  IMAD.MOV.U32 R191, RZ, RZ, R13 ;  /* 0x000000ffffbf7224 */ /* 0x002fe200078e000d */
[----:B------:R-:W-:Y:S01]  /*856b0*/  IADD3.X R14, PT, PT, R14, R3, RZ, P2, !PT ;  /* 0x000000030e0e7210 */ /* 0x000fe200017fe4ff */
[----:B------:R1:W-:Y:S04]  /*856c0*/  STL [R1+0x3174], R13 ;  /* 0x0031740d01007387 */ /* 0x0003e80000100800 */
        /* <DEDUP_REMOVED lines=9> */
[----:B------:R-:W3:Y:S01]  /*85760*/  LDL.LU R10, [R1+0x31c0] ;  /* 0x0031c000010a7983 */ /* 0x000ee20000300800 */
[----:B------:R-:W-:-:S03]  /*85770*/  IADD3 R11, P1, PT, R11, R2, RZ ;  /* 0x000000020b0b7210 */ /* 0x000fc60007f3e0ff */
[----:B------:R1:W-:Y:S01]  /*85780*/  LDGSTS.E [R189+0x12a80], desc[UR36][R190.64], P0 ;  /* 0x12a80000bebd7fae */ /* 0x0003e200081a1024 */
[----:B------:R-:W-:-:S03]  /*85790*/  IADD3 R6, P2, PT, R6, R2, RZ ;  /* 0x0000000206067210 */ /* 0x000fc60007f5e0ff */
[----:B------:R-:W-:Y:S01]  /*857a0*/  STL [R1+0x3188], R11 ;  /* 0x0031880b01007387 */ /* 0x000fe20000100800 */
[----:B----4-:R-:W-:-:S04]  /*857b0*/  IMAD.X R15, R15, 0x1, R3, P1 ;  /* 0x000000010f0f7824 */ /* 0x010fc800008e0603 */
[----:B-1----:R-:W-:Y:S01]  /*857c0*/  IMAD.MOV.U32 R191, RZ, RZ, R15 ;  /* 0x000000ffffbf7224 */ /* 0x002fe200078e000f */
[----:B------:R1:W-:Y:S01]  /*857d0*/  STL [R1+0x3184], R15 ;  /* 0x0031840f01007387 */ /* 0x0003e20000100800 */
[----:B--2---:R-:W-:-:S03]  /*857e0*/  IADD3.X R8, PT, PT, R8, R3, RZ, P2, !PT ;  /* 0x0000000308087210 */ /* 0x004fc600017fe4ff */
[----:B------:R-:W-:Y:S04]  /*857f0*/  STL [R1+0x3190], R6 ;  /* 0x0031900601007387 */ /* 0x000fe80000100800 */
[----:B-1----:R-:W2:Y:S01]  /*85800*/  LDL.LU R15, [R1+0x31b4] ;  /* 0x0031b400010f7983 */ /* 0x002ea20000300800 */
[----:B------:R-:W-:-:S03]  /*85810*/  IMAD.MOV.U32 R190, RZ, RZ, R11 ;  /* 0x000000ffffbe7224 */ /* 0x000fc600078e000b */
        /* <DEDUP_REMOVED lines=13> */
[----:B------:R1:W-:Y:S04]  /*858f0*/  STL [R1+0x3194], R9 ;  /* 0x0031940901007387 */ /* 0x0003e80000100800 */
[----:B------:R-:W-:Y:S04]  /*85900*/  STL [R1+0x31a0], R16 ;  /* 0x0031a01001007387 */ /* 0x000fe80000100800 */
[----:B-1----:R-:W4:Y:S01]  /*85910*/  LDL.LU R9, [R1+0x31c4] ;  /* 0x0031c40001097983 */ /* 0x002f220000300800 */
[----:B------:R-:W-:Y:S01]  /*85920*/  IADD3.X R17, PT, PT, R17, R3, RZ, P2, !PT ;  /* 0x0000000311117210 */ /* 0x000fe200017fe4ff */
[----:B------:R-:W-:-:S04]  /*85930*/  IMAD.MOV.U32 R190, RZ, RZ, R7 ;  /* 0x000000ffffbe7224 */ /* 0x000fc800078e0007 */
[----:B------:R-:W-:Y:S04]  /*85940*/  STL [R1+0x319c], R17 ;  /* 0x00319c1101007387 */ /* 0x000fe80000100800 */
[----:B------:R-:W4:Y:S01]  /*85950*/  LDL.LU R7, [R1+0x31cc] ;  /* 0x0031cc0001077983 */ /* 0x000f220000300800 */
[----:B------:R-:W-:-:S03]  /*85960*/  IADD3 R12, P1, PT, R12, R2, RZ ;  /* 0x000000020c0c7210 */ /* 0x000fc60007f3e0ff */
[----:B------:R1:W-:Y:S01]  /*85970*/  LDGSTS.E [R189+0x12c00], desc[UR36][R190.64], P0 ;  /* 0x12c00000bebd7fae */ /* 0x0003e200081a1024 */
[----:B------:R-:W-:Y:S02]  /*85980*/  IADD3 R4, P2, PT, R4, R2, RZ ;  /* 0x0000000204047210 */ /* 0x000fe40007f5e0ff */
[----:B-1----:R-:W-:Y:S01]  /*85990*/  MOV R190, R16 ;  /* 0x0000001000be7202 */ /* 0x002fe20000000f00 */
[----:B------:R-:W-:Y:S01]  /*859a0*/  IMAD.MOV.U32 R191, RZ, RZ, R17 ;  /* 0x000000ffffbf7224 */ /* 0x000fe200078e0011 */
[----:B------:R-:W-:Y:S04]  /*859b0*/  STL [R1+0x31a8], R12 ;  /* 0x0031a80c01007387 */ /* 0x000fe80000100800 */
[----:B------:R1:W-:Y:S01]  /*859c0*/  LDGSTS.E [R189+0x12c80], desc[UR36][R190.64], P0 ;  /* 0x12c80000bebd7fae */ /* 0x0003e200081a1024 */
[----:B---3--:R-:W-:-:S02]  /*859d0*/  IMAD.X R13, R13, 0x1, R3, P1 ;  /* 0x000000010d0d7824 */ /* 0x008fc400008e0603 */
[----:B-1----:R-:W-:Y:S01]  /*859e0*/  IMAD.MOV.U32 R190, RZ, RZ, R12 ;  /* 0x000000ffffbe7224 */ /* 0x002fe200078e000c */
[----:B------:R-:W-:Y:S01]  /*859f0*/  IADD3.X R5, PT, PT, R5, R3, RZ, P2, !PT ;  /* 0x0000000305057210 */ /* 0x000fe200017fe4ff */
[----:B------:R-:W-:Y:S01]  /*85a00*/  IMAD.MOV.U32 R191, RZ, RZ, R13 ;  /* 0x000000ffffbf7224 */ /* 0x000fe200078e000d */
[----:B------:R-:W-:Y:S04]  /*85a10*/  STL [R1+0x31a4], R13 ;  /* 0x0031a40d01007387 */ /* 0x000fe80000100800 */
[----:B------:R-:W-:Y:S04]  /*85a20*/  STL [R1+0x31b0], R4 ;  /* 0x0031b00401007387 */ /* 0x000fe80000100800 */
[----:B------:R1:W-:Y:S04]  /*85a30*/  LDGSTS.E [R189+0x12d00], desc[UR36][R190.64], P0 ;  /* 0x12d00000bebd7fae */ /* 0x0003e800081a1024 */
[----:B------:R3:W-:Y:S01]  /*85a40*/  STL [R1+0x31ac], R5 ;  /* 0x0031ac0501007387 */ /* 0x0007e20000100800 */
[----:B-1----:R-:W-:Y:S01]  /*85a50*/  MOV R190, R4 ;  /* 0x0000000400be7202 */ /* 0x002fe20000000f00 */
[----:B------:R-:W-:-:S02]  /*85a60*/  IMAD.MOV.U32 R191, RZ, RZ, R5 ;  /* 0x000000ffffbf7224 */ /* 0x000fc400078e0005 */
[----:B---3--:R-:W3:Y:S04]  /*85a70*/  LDL.LU.64 R4, [R1+0x2600] ;  /* 0x0026000001047983 */ /* 0x008ee80000300a00 */
[----:B------:R-:W3:Y:S01]  /*85a80*/  LDL.LU.64 R16, [R1+0x25f8] ;  /* 0x0025f80001107983 */ /* 0x000ee20000300a00 */
[-C--:B------:R-:W-:Y:S02]  /*85a90*/  IADD3 R14, P1, PT, R14, R2.reuse, RZ ;  /* 0x000000020e0e7210 */ /* 0x080fe40007f3e0ff */
[----:B------:R-:W-:Y:S01]  /*85aa0*/  IADD3 R10, P2, PT, R10, R2, RZ ;  /* 0x000000020a0a7210 */ /* 0x000fe20007f5e0ff */
[----:B------:R-:W3:Y:S04]  /*85ab0*/  LDL.LU.64 R12, [R1+0x25f0] ;  /* 0x0025f000010c7983 */ /* 0x000ee80000300a00 */
[----:B------:R-:W-:Y:S04]  /*85ac0*/  STL [R1+0x31b8], R14 ;  /* 0x0031b80e01007387 */ /* 0x000fe80000100800 */
[----:B------:R1:W-:Y:S01]  /*85ad0*/  LDGSTS.E [R189+0x12d80], desc[UR36][R190.64], P0 ;  /* 0x12d80000bebd7fae */ /* 0x0003e200081a1024 */
[----:B--2---:R-:W-:-:S05]  /*85ae0*/  IMAD.X R15, R15, 0x1, R3, P1 ;  /* 0x000000010f0f7824 */ /* 0x004fca00008e0603 */
[----:B------:R-:W-:Y:S04]  /*85af0*/  STL [R1+0x31b4], R15 ;  /* 0x0031b40f01007387 */ /* 0x000fe80000100800 */
[----:B------:R-:W-:Y:S01]  /*85b00*/  STL [R1+0x31c0], R10 ;  /* 0x0031c00a01007387 */ /* 0x000fe20000100800 */
[----:B----4-:R-:W-:-:S03]  /*85b10*/  IADD3.X R11, PT, PT, R11, R3, RZ, P2, !PT ;  /* 0x000000030b0b7210 */ /* 0x010fc600017fe4ff */
[----:B------:R-:W2:Y:S04]  /*85b20*/  LDL.LU.64 R28, [R1+0x25e8] ;  /* 0x0025e800011c7983 */ /* 0x000ea80000300a00 */
[----:B------:R-:W-:Y:S04]  /*85b30*/  STL [R1+0x31bc], R11 ;  /* 0x0031bc0b01007387 */ /* 0x000fe80000100800 */
[----:B------:R-:W4:Y:S04]  /*85b40*/  LDL.LU.64 R24, [R1+0x25e0] ;  /* 0x0025e00001187983 */ /* 0x000f280000300a00 */
[----:B------:R-:W4:Y:S01]  /*85b50*/  LDL.LU.64 R22, [R1+0x25d8] ;  /* 0x0025d80001167983 */ /* 0x000f220000300a00 */
[----:B------:R-:W-:Y:S01]  /*85b60*/  IADD3 R8, P1, PT, R8, R2, RZ ;  /* 0x0000000208087210 */ /* 0x000fe20007f3e0ff */
[----:B-1----:R-:W-:-:S02]  /*85b70*/  IMAD.MOV.U32 R190, RZ, RZ, R14 ;  /* 0x000000ffffbe7224 */ /* 0x002fc400078e000e */
[----:B------:R-:W4:Y:S01]  /*85b80*/  LDL.LU.64 R20, [R1+0x25d0] ;  /* 0x0025d00001147983 */ /* 0x000f220000300a00 */
[----:B------:R-:W-:Y:S01]  /*85b90*/  IMAD.MOV.U32 R191, RZ, RZ, R15 ;  /* 0x000000ffffbf7224 */ /* 0x000fe200078e000f */
[----:B------:R-:W-:Y:S02]  /*85ba0*/  IADD3 R6, P2, PT, R6, R2, RZ ;  /* 0x0000000206067210 */ /* 0x000fe40007f5e0ff */
[----:B------:R-:W-:Y:S04]  /*85bb0*/  STL [R1+0x31c8], R8 ;  /* 0x0031c80801007387 */ /* 0x000fe80000100800 */
[----:B------:R1:W-:Y:S02]  /*85bc0*/  LDGSTS.E [R189+0x12e00], desc[UR36][R190.64], P0 ;  /* 0x12e00000bebd7fae */ /* 0x0003e400081a1024 */
[----:B-1----:R-:W-:Y:S01]  /*85bd0*/  MOV R190, R10 ;  /* 0x0000000a00be7202 */ /* 0x002fe20000000f00 */
[----:B------:R-:W-:-:S05]  /*85be0*/  IMAD.MOV.U32 R191, RZ, RZ, R11 ;  /* 0x000000ffffbf7224 */ /* 0x000fca00078e000b */
[----:B------:R1:W-:Y:S02]  /*85bf0*/  LDGSTS.E [R189+0x12e80], desc[UR36][R190.64], P0 ;  /* 0x12e80000bebd7fae */ /* 0x0003e400081a1024 */
[----:B-1----:R-:W-:Y:S02]  /*85c00*/  IMAD.MOV.U32 R190, RZ, RZ, R8 ;  /* 0x000000ffffbe7224 */ /* 0x002fe400078e0008 */
[----:B------:R-:W-:-:S05]  /*85c10*/  IMAD.X R9, R9, 0x1, R3, P1 ;  /* 0x0000000109097824 */ /* 0x000fca00008e0603 */
[----:B------:R-:W-:Y:S04]  /*85c20*/  STL [R1+0x31c4], R9 ;  /* 0x0031c40901007387 */ /* 0x000fe80000100800 */
[----:B------:R-:W-:Y:S04]  /*85c30*/  STL [R1+0x31d0], R6 ;  /* 0x0031d00601007387 */ /* 0x000fe80000100800 */
[----:B------:R-:W4:Y:S01]  /*85c40*/  LDL.LU.64 R18, [R1+0x25c8] ;  /* 0x0025c80001127983 */ /* 0x000f220000300a00 */
[----:B------:R-:W-:Y:S01]  /*85c50*/  IMAD.MOV.U32 R191, RZ, RZ, R9 ;  /* 0x000000ffffbf7224 */ /* 0x000fe200078e0009 */
[----:B------:R-:W-:-:S04]  /*85c60*/  IADD3.X R7, PT, PT, R7, R3, RZ, P2, !PT ;  /* 0x0000000307077210 */ /* 0x000fc800017fe4ff */
[----:B------:R1:W-:Y:S04]  /*85c70*/  LDGSTS.E [R189+0x12f00], desc[UR36][R190.64], P0 ;  /* 0x12f00000bebd7fae */ /* 0x0003e800081a1024 */
[----:B------:R1:W-:Y:S02]  /*85c80*/  STL [R1+0x31cc], R7 ;  /* 0x0031cc0701007387 */ /* 0x0003e40000100800 */
[----:B-1----:R-:W-:Y:S01]  /*85c90*/  MOV R190, R6 ;  /* 0x0000000600be7202 */ /* 0x002fe20000000f00 */
[----:B------:R-:W-:Y:S02]  /*85ca0*/  IMAD.MOV.U32 R191, RZ, RZ, R7 ;  /* 0x000000ffffbf7224 */ /* 0x000fe400078e0007 */
[----:B------:R-:W4:Y:S04]  /*85cb0*/  LDL.LU.64 R6, [R1+0x25c0] ;  /* 0x0025c00001067983 */ /* 0x000f280000300a00 */
[----:B------:R-:W4:Y:S04]  /*85cc0*/  LDL.LU.64 R14, [R1+0x25b8] ;  /* 0x0025b800010e7983 */ /* 0x000f280000300a00 */
[----:B------:R3:W-:Y:S04]  /*85cd0*/  LDGSTS.E [R189+0x12f80], desc[UR36][R190.64], P0 ;  /* 0x12f80000bebd7fae */ /* 0x0007e800081a1024 */
[----:B------:R-:W4:Y:S04]  /*85ce0*/  LDL.LU.64 R26, [R1+0x25b0] ;  /* 0x0025b000011a7983 */ /* 0x000f280000300a00 */
[----:B------:R-:W4:Y:S04]  /*85cf0*/  LDL.LU R11, [R1+0x39bc] ;  /* 0x0039bc00010b7983 */ /* 0x000f280000300800 */
[----:B------:R-:W4:Y:S01]  /*85d00*/  LDL.LU R8, [R1+0x3ac4] ;  /* 0x003ac40001087983 */ /* 0x000f220000300800 */
[----:B---3--:R-:W-:-:S05]  /*85d10*/  IADD3 R190, P0, PT, R4, R2, RZ ;  /* 0x0000000204be7210 */ /* 0x008fca0007f1e0ff */
[----:B------:R-:W-:Y:S01]  /*85d20*/  IMAD.X R188, R5, 0x1, R3, P0 ;  /* 0x0000000105bc7824 */ /* 0x000fe200000e0603 */
[-C--:B------:R-:W-:Y:S01]  /*85d30*/  IADD3 R192, P0, PT, R16, R2.reuse, RZ ;  /* 0x0000000210c07210 */ /* 0x080fe20007f1e0ff */
[----:B------:R-:W3:Y:S03]  /*85d40*/  LDL.LU.64 R4, [R1+0x25a8] ;  /* 0x0025a80001047983 */ /* 0x000ee60000300a00 */
[----:B------:R-:W-:Y:S02]  /*85d50*/  IADD3.X R191, PT, PT, R17, R3, RZ, P0, !PT ;  /* 0x0000000311bf7210 */ /* 0x000fe400007fe4ff */
[----:B------:R-:W3:Y:S01]  /*85d60*/  LDL.LU.64 R16, [R1+0x25a0] ;  /* 0x0025a00001107983 */ /* 0x000ee20000300a00 */
[----:B------:R-:W-:-:S05]  /*85d70*/  IADD3 R194, P0, PT, R12, R2, RZ ;  /* 0x000000020cc27210 */ /* 0x000fca0007f1e0ff */
[----:B------:R-:W-:Y:S02]  /*85d80*/  IMAD.X R193, R13, 0x1, R3, P0 ;  /* 0x000000010dc17824 */ /* 0x000fe400000e0603 */
[----:B------:R-:W3:Y:S01]  /*85d90*/  LDL.LU.64 R12, [R1+0x2598] ;  /* 0x00259800010c7983 */ /* 0x000ee20000300a00 */
[----:B--2---:R-:W-:-:S05]  /*85da0*/  IADD3 R196, P0, PT, R28, R2, RZ ;  /* 0x000000021cc47210 */ /* 0x004fca0007f1e0ff */
[----:B------:R-:W-:Y:S02]  /*85db0*/  IMAD.X R195, R29, 0x1, R3, P0 ;  /* 0x000000011dc37824 */ /* 0x000fe400000e0603 */
[----:B------:R-:W2:Y:S01]  /*85dc0*/  LDL.LU.64 R28, [R1+0x2590] ;  /* 0x00259000011c7983 */ /* 0x000ea20000300a00 */
[----:B----4-:R-:W-:-:S04]  /*85dd0*/  IADD3 R198, P0, PT, R24, R2, RZ ;  /* 0x0000000218c67210 */ /* 0x010fc80007f1e0ff */
[----:B------:R-:W-:Y:S02]  /*85de0*/  IADD3.X R197, PT, PT, R25, R3, RZ, P0, !PT ;  /* 0x0000000319c57210 */ /* 0x000fe400007fe4ff */
[----:B------:R-:W4:Y:S01]  /*85df0*/  LDL.LU.64 R24, [R1+0x2588] ;  /* 0x0025880001187983 */ /* 0x000f220000300a00 */
[----:B------:R-:W-:-:S05]  /*85e00*/  IADD3 R200, P0, PT, R22, R2, RZ ;  /* 0x0000000216c87210 */ /* 0x000fca0007f1e0ff */
[--C-:B------:R-:W-:Y:S01]  /*85e10*/  IMAD.X R199, R23, 0x1, R3.reuse, P0 ;  /* 0x0000000117c77824 */ /* 0x100fe200000e0603 */
[-C--:B------:R-:W-:Y:S01]  /*85e20*/  IADD3 R202, P0, PT, R20, R2.reuse, RZ ;  /* 0x0000000214ca7210 */ /* 0x080fe20007f1e0ff */
[----:B------:R-:W4:Y:S04]  /*85e30*/  LDL.LU.64 R22, [R1+0x2400] ;  /* 0x0024000001167983 */ /* 0x000f280000300a00 */
[----:B------:R-:W-:Y:S02]  /*85e40*/  IMAD.X R201, R21, 0x1, R3, P0 ;  /* 0x0000000115c97824 */ /* 0x000fe400000e0603 */
[----:B------:R-:W4:Y:S01]  /*85e50*/  LDL.LU.64 R20, [R1+0x23f8] ;  /* 0x0023f80001147983 */ /* 0x000f220000300a00 */
[----:B------:R-:W-:-:S04]  /*85e60*/  IADD3 R204, P0, PT, R18, R2, RZ ;  /* 0x0000000212cc7210 */ /* 0x000fc80007f1e0ff */
[----:B------:R-:W-:Y:S02]  /*85e70*/  IADD3.X R203, PT, PT, R19, R3, RZ, P0, !PT ;  /* 0x0000000313cb7210 */ /* 0x000fe400007fe4ff */
[----:B------:R-:W4:Y:S01]  /*85e80*/  LDL.LU.64 R18, [R1+0x23f0] ;  /* 0x0023f00001127983 */ /* 0x000f220000300a00 */
[----:B------:R-:W-:-:S05]  /*85e90*/  IADD3 R206, P0, PT, R6, R2, RZ ;  /* 0x0000000206ce7210 */ /* 0x000fca0007f1e0ff */
[----:B------:R-:W-:Y:S02]  /*85ea0*/  IMAD.X R205, R7, 0x1, R3, P0 ;  /* 0x0000000107cd7824 */ /* 0x000fe400000e0603 */
[----:B------:R-:W4:Y:S01]  /*85eb0*/  LDL.LU.64 R6, [R1+0x23e8] ;  /* 0x0023e80001067983 */ /* 0x000f220000300a00 */
[----:B------:R-:W-:-:S05]  /*85ec0*/  IADD3 R208, P0, PT, R14, R2, RZ ;  /* 0x000000020ed07210 */ /* 0x000fca0007f1e0ff */
[----:B------:R-:W-:Y:S01]  /*85ed0*/  IMAD.X R207, R15, 0x1, R3, P0 ;  /* 0x000000010fcf7824 */ /* 0x000fe200000e0603 */
[-C--:B------:R-:W-:Y:S01]  /*85ee0*/  IADD3 R210, P0, PT, R26, R2.reuse, RZ ;  /* 0x000000021ad27210 */ /* 0x080fe20007f1e0ff */
[----:B------:R-:W4:Y:S03]  /*85ef0*/  LDL.LU.64 R14, [R1+0x23e0] ;  /* 0x0023e000010e7983 */ /* 0x000f260000300a00 */
[----:B------:R-:W-:Y:S02]  /*85f00*/  IADD3.X R209, PT, PT, R27, R3, RZ, P0, !PT ;  /* 0x000000031bd17210 */ /* 0x000fe400007fe4ff */
[----:B------:R-:W4:Y:S01]  /*85f10*/  LDL.LU.64 R26, [R1+0x23d8] ;  /* 0x0023d800011a7983 */ /* 0x000f220000300a00 */
[----:B---3--:R-:W-:-:S05]  /*85f20*/  IADD3 R212, P0, PT, R4, R2, RZ ;  /* 0x0000000204d47210 */ /* 0x008fca0007f1e0ff */
[--C-:B------:R-:W-:Y:S01]  /*85f30*/  IMAD.X R211, R5, 0x1, R3.reuse, P0 ;  /* 0x0000000105d37824 */ /* 0x100fe200000e0603 */
[-C--:B------:R-:W-:Y:S01]  /*85f40*/  IADD3 R214, P0, PT, R16, R2.reuse, RZ ;  /* 0x0000000210d67210 */ /* 0x080fe20007f1e0ff */
[----:B------:R-:W3:Y:S04]  /*85f50*/  LDL.LU.64 R4, [R1+0x23d0] ;  /* 0x0023d00001047983 */ /* 0x000ee80000300a00 */
[----:B------:R-:W-:Y:S02]  /*85f60*/  IMAD.X R213, R17, 0x1, R3, P0 ;  /* 0x0000000111d57824 */ /* 0x000fe400000e0603 */
[----:B------:R-:W3:Y:S01]  /*85f70*/  LDL.LU.64 R16, [R1+0x23c8] ;  /* 0x0023c80001107983 */ /* 0x000ee20000300a00 */
[----:B------:R-:W-:-:S04]  /*85f80*/  IADD3 R216, P0, PT, R12, R2, RZ ;  /* 0x000000020cd87210 */ /* 0x000fc80007f1e0ff */
[----:B------:R-:W-:Y:S02]  /*85f90*/  IADD3.X R215, PT, PT, R13, R3, RZ, P0, !PT ;  /* 0x000000030dd77210 */ /* 0x000fe400007fe4ff */
[----:B------:R-:W3:Y:S01]  /*85fa0*/  LDL.LU.64 R12, [R1+0x23c0] ;  /* 0x0023c000010c7983 */ /* 0x000ee20000300a00 */
[----:B--2---:R-:W-:-:S05]  /*85fb0*/  IADD3 R218, P0, PT, R28, R2, RZ ;  /* 0x000000021cda7210 */ /* 0x004fca0007f1e0ff */
[--C-:B------:R-:W-:Y:S01]  /*85fc0*/  IMAD.X R217, R29, 0x1, R3.reuse, P0 ;  /* 0x000000011dd97824 */ /* 0x100fe200000e0603 */
[-C--:B----4-:R-:W-:Y:S01]  /*85fd0*/  IADD3 R220, P0, PT, R24, R2.reuse, RZ ;  /* 0x0000000218dc7210 */ /* 0x090fe20007f1e0ff */
[----:B------:R-:W2:Y:S04]  /*85fe0*/  LDL.LU.64 R28, [R1+0x23b8] ;  /* 0x0023b800011c7983 */ /* 0x000ea80000300a00 */
        /* <DEDUP_REMOVED lines=9> */
[----:B------:R-:W-:Y:S02]  /*86080*/  IMAD.X R225, R19, 0x1, R3, P0 ;  /* 0x0000000113e17824 */ /* 0x000fe400000e0603 */
[----:B------:R-:W4:Y:S01]  /*86090*/  LDL.LU.64 R18, [R1+0x2398] ;  /* 0x0023980001127983 */ /* 0x000f220000300a00 */
[----:B------:R-:W-:-:S04]  /*860a0*/  IADD3 R228, P0, PT, R6, R2, RZ ;  /* 0x0000000206e47210 */ /* 0x000fc80007f1e0ff */
        /* <DEDUP_REMOVED lines=8> */
[----:B---3--:R-:W-:-:S04]  /*86130*/  IADD3 R234, P0, PT, R4, R2, RZ ;  /* 0x0000000204ea7210 */ /* 0x008fc80007f1e0ff */
[----:B------:R-:W-:Y:S02]  /*86140*/  IADD3.X R233, PT, PT, R5, R3, RZ, P0, !PT ;  /* 0x0000000305e97210 */ /* 0x000fe400007fe4ff */
[----:B------:R-:W3:Y:S01]  /*86150*/  LDL.LU.64 R4, [R1+0x21f8] ;  /* 0x0021f80001047983 */ /* 0x000ee20000300a00 */
[----:B------:R-:W-:-:S05]  /*86160*/  IADD3 R236, P0, PT, R16, R2, RZ ;  /* 0x0000000210ec7210 */ /* 0x000fca0007f1e0ff */
[----:B------:R-:W-:Y:S02]  /*86170*/  IMAD.X R235, R17, 0x1, R3, P0 ;  /* 0x0000000111eb7824 */ /* 0x000fe400000e0603 */
[----:B------:R-:W3:Y:S01]  /*86180*/  LDL.LU.64 R16, [R1+0x21f0] ;  /* 0x0021f00001107983 */ /* 0x000ee20000300a00 */
[----:B------:R-:W-:-:S05]  /*86190*/  IADD3 R238, P0, PT, R12, R2, RZ ;  /* 0x000000020cee7210 */ /* 0x000fca0007f1e0ff */
[----:B------:R-:W-:Y:S02]  /*861a0*/  IMAD.X R237, R13, 0x1, R3, P0 ;  /* 0x000000010ded7824 */ /* 0x000fe400000e0603 */
[----:B------:R-:W3:Y:S01]  /*861b0*/  LDL.LU.64 R12, [R1+0x21e8] ;  /* 0x0021e800010c7983 */ /* 0x000ee20000300a00 */
[----:B--2---:R-:W-:-:S04]  /*861c0*/  IADD3 R242, P0, PT, R28, R2, RZ ;  /* 0x000000021cf27210 */ /* 0x004fc80007f1e0ff */
[----:B------:R-:W-:Y:S02]  /*861d0*/  IADD3.X R239, PT, PT, R29, R3, RZ, P0, !PT ;  /* 0x000000031def7210 */ /* 0x000fe400007fe4ff */
[-C--:B----4-:R-:W-:Y:S01]  /*861e0*/  IADD3 R252, P0, PT, R24, R2.reuse, RZ ;  /* 0x0000000218fc7210 */ /* 0x090fe20007f1e0ff */
[----:B------:R-:W2:Y:S04]  /*861f0*/  LDL.LU.64 R28, [R1+0x21e0] ;  /* 0x0021e000011c7983 */ /* 0x000ea80000300a00 */
[--C-:B------:R-:W-:Y:S01]  /*86200*/  IMAD.X R243, R25, 0x1, R3.reuse, P0 ;  /* 0x0000000119f37824 */ /* 0x100fe200000e0603 */
[----:B------:R-:W-:Y:S01]  /*86210*/  IADD3 R143, P0, PT, R22, R2, RZ ;  /* 0x00000002168f7210 */ /* 0x000fe20007f1e0ff */
[----:B------:R-:W4:Y:S04]  /*86220*/  LDL.LU.64 R24, [R1+0x21d8] ;  /* 0x0021d80001187983 */ /* 0x000f280000300a00 */
[----:B------:R-:W-:-:S02]  /*86230*/  IMAD.X R144, R23, 0x1, R3, P0 ;  /* 0x0000000117907824 */ /* 0x000fc400000e0603 */
        /* <DEDUP_REMOVED lines=12> */
[-C--:B------:R-:W-:Y:S01]  /*86300*/  IADD3 R133, P0, PT, R26, R2.reuse, RZ ;  /* 0x000000021a857210 */ /* 0x080fe20007f1e0ff */
[----:B------:R-:W4:Y:S04]  /*86310*/  LDL.LU.64 R14, [R1+0x21b0] ;  /* 0x0021b000010e7983 */ /* 0x000f280000300a00 */
[----:B------:R-:W-:Y:S02]  /*86320*/  IMAD.X R134, R27, 0x1, R3, P0 ;  /* 0x000000011b867824 */ /* 0x000fe400000e0603 */
[----:B------:R-:W4:Y:S01]  /*86330*/  LDL.LU.64 R26, [R1+0x21a8] ;  /* 0x0021a800011a7983 */ /* 0x000f220000300a00 */
[----:B---3--:R-:W-:-:S05]  /*86340*/  IADD3 R131, P0, PT, R4, R2, RZ ;  /* 0x0000000204837210 */ /* 0x008fca0007f1e0ff */
[----:B------:R-:W-:Y:S02]  /*86350*/  IMAD.X R132, R5, 0x1, R3, P0 ;  /* 0x0000000105847824 */ /* 0x000fe400000e0603 */
[----:B------:R-:W3:Y:S01]  /*86360*/  LDL.LU.64 R4, [R1+0x21a0] ;  /* 0x0021a00001047983 */ /* 0x000ee20000300a00 */
[----:B------:R-:W-:-:S04]  /*86370*/  IADD3 R129, P0, PT, R16, R2, RZ ;  /* 0x0000000210817210 */ /* 0x000fc80007f1e0ff */
        /* <DEDUP_REMOVED lines=10> */
[-C--:B------:R-:W-:Y:S01]  /*86420*/  IADD3 R121, P0, PT, R22, R2.reuse, RZ ;  /* 0x0000000216797210 */ /* 0x080fe20007f1e0ff */
[----:B------:R-:W4:Y:S04]  /*86430*/  LDL.LU.64 R24, [R1+0x2000] ;  /* 0x0020000001187983 */ /* 0x000f280000300a00 */
        /* <DEDUP_REMOVED lines=27> */
[----:B------:R-:W-:Y:S01]  /*865f0*/  IMAD.X R104, R29, 0x1, R3, P0 ;  /* 0x000000011d687824 */ /* 0x000fe200000e0603 */
[----:B----4-:R-:W-:-:S05]  /*86600*/  IADD3 R101, P0, PT, R24, R2, RZ ;  /* 0x0000000218657210 */ /* 0x010fca0007f1e0ff */
[----:B------:R-:W-:Y:S01]  /*86610*/  IMAD.X R102, R25, 0x1, R3, P0 ;  /* 0x0000000119667824 */ /* 0x000fe200000e0603 */
[-C--:B------:R-:W-:Y:S01]  /*86620*/  IADD3 R99, P0, PT, R22, R2.reuse, RZ ;  /* 0x0000000216637210 */ /* 0x080fe20007f1e0ff */
[----:B------:R-:W2:Y:S03]  /*86630*/  LDL.LU.64 R24, [R1+0x1fb0] ;  /* 0x001fb00001187983 */ /* 0x000ea60000300a00 */
[----:B------:R-:W-:Y:S02]  /*86640*/  IADD3.X R100, PT, PT, R23, R3, RZ, P0, !PT ;  /* 0x0000000317647210 */ /* 0x000fe400007fe4ff */
[----:B------:R-:W4:Y:S01]  /*86650*/  LDL.LU.64 R22, [R1+0x1fa8] ;  /* 0x001fa80001167983 */ /* 0x000f220000300a00 */
[----:B------:R-:W-:-:S05]  /*86660*/  IADD3 R97, P0, PT, R20, R2, RZ ;  /* 0x0000000214617210 */ /* 0x000fca0007f1e0ff */
[----:B------:R-:W-:Y:S02]  /*86670*/  IMAD.X R98, R21, 0x1, R3, P0 ;  /* 0x0000000115627824 */ /* 0x000fe400000e0603 */
[----:B------:R-:W4:Y:S01]  /*86680*/  LDL.LU.64 R20, [R1+0x1fa0] ;  /* 0x001fa00001147983 */ /* 0x000f220000300a00 */
[----:B------:R-:W-:-:S05]  /*86690*/  IADD3 R95, P0, PT, R18, R2, RZ ;  /* 0x00000002125f7210 */ /* 0x000fca0007f1e0ff */
[----:B------:R-:W-:Y:S02]  /*866a0*/  IMAD.X R96, R19, 0x1, R3, P0 ;  /* 0x0000000113607824 */ /* 0x000fe400000e0603 */
[----:B------:R-:W4:Y:S04]  /*866b0*/  LDL.LU.64 R18, [R1+0x1f98] ;  /* 0x001f980001127983 */ /* 0x000f280000300a00 */
        /* <DEDUP_REMOVED lines=8> */
[----:B------:R-:W-:Y:S01]  /*86740*/  IMAD.X R90, R27, 0x1, R3, P0 ;  /* 0x000000011b5a7824 */ /* 0x000fe200000e0603 */
[----:B------:R-:W4:Y:S01]  /*86750*/  LDL.LU.64 R28, [R1+0x1d78] ;  /* 0x001d7800011c7983 */ /* 0x000f220000300a00 */
[----:B---3--:R-:W-:-:S04]  /*86760*/  IADD3 R87, P0, PT, R4, R2, RZ ;  /* 0x0000000204577210 */ /* 0x008fc80007f1e0ff */
[----:B------:R-:W-:Y:S02]  /*86770*/  IADD3.X R88, PT, PT, R5, R3, RZ, P0, !PT ;  /* 0x0000000305587210 */ /* 0x000fe400007fe4ff */
[----:B------:R-:W3:Y:S01]  /*86780*/  LDL.LU.64 R4, [R1+0x1d70] ;  /* 0x001d700001047983 */ /* 0x000ee20000300a00 */
[----:B------:R-:W-:-:S05]  /*86790*/  IADD3 R85, P0, PT, R16, R2, RZ ;  /* 0x0000000210557210 */ /* 0x000fca0007f1e0ff */
[----:B------:R-:W-:Y:S02]  /*867a0*/  IMAD.X R86, R17, 0x1, R3, P0 ;  /* 0x0000000111567824 */ /* 0x000fe400000e0603 */
[----:B------:R-:W3:Y:S01]  /*867b0*/  LDL.LU.64 R16, [R1+0x1d68] ;  /* 0x001d680001107983 */ /* 0x000ee20000300a00 */
[----:B------:R-:W-:-:S03]  /*867c0*/  IADD3 R83, P0, PT, R12, R2, RZ ;  /* 0x000000020c537210 */ /* 0x000fc60007f1e0ff */
[----:B------:R-:W3:Y:S02]  /*867d0*/  LDL.LU.64 R26, [R1+0x1d60] ;  /* 0x001d6000011a7983 */ /* 0x000ee40000300a00 */
        /* <DEDUP_REMOVED lines=13> */
[-C--:B------:R-:W-:Y:S01]  /*868b0*/  IADD3 R73, P0, PT, R30, R2.reuse, RZ ;  /* 0x000000021e497210 */ /* 0x080fe20007f1e0ff */
[----:B------:R-:W4:Y:S04]  /*868c0*/  LDL.LU.64 R18, [R1+0x1d38] ;  /* 0x001d380001127983 */ /* 0x000f280000300a00 */
[----:B------:R-:W-:Y:S01]  /*868d0*/  IMAD.X R74, R31, 0x1, R3, P0 ;  /* 0x000000011f4a7824 */ /* 0x000fe200000e0603 */
[----:B------:R-:W-:-:S05]  /*868e0*/  IADD3 R71, P0, PT, R6, R2, RZ ;  /* 0x0000000206477210 */ /* 0x000fca0007f1e0ff */
[----:B------:R-:W-:Y:S02]  /*868f0*/  IMAD.X R72, R7, 0x1, R3, P0 ;  /* 0x0000000107487824 */ /* 0x000fe400000e0603 */
[----:B------:R-:W4:Y:S01]  /*86900*/  LDL.LU.64 R6, [R1+0x1d30] ;  /* 0x001d300001067983 */ /* 0x000f220000300a00 */
[----:B------:R-:W-:-:S04]  /*86910*/  IADD3 R69, P0, PT, R14, R2, RZ ;  /* 0x000000020e457210 */ /* 0x000fc80007f1e0ff */
[----:B------:R-:W-:Y:S02]  /*86920*/  IADD3.X R70, PT, PT, R15, R3, RZ, P0, !PT ;  /* 0x000000030f467210 */ /* 0x000fe400007fe4ff */
[-C--:B------:R-:W-:Y:S01]  /*86930*/  IADD3 R67, P0, PT, R28, R2.reuse, RZ ;  /* 0x000000021c437210 */ /* 0x080fe20007f1e0ff */
[----:B------:R-:W4:Y:S04]  /*86940*/  LDL.LU.64 R14, [R1+0x1d28] ;  /* 0x001d2800010e7983 */ /* 0x000f280000300a00 */
[----:B------:R-:W-:Y:S01]  /*86950*/  IMAD.X R68, R29, 0x1, R3, P0 ;  /* 0x000000011d447824 */ /* 0x000fe200000e0603 */
[----:B---3--:R-:W-:-:S05]  /*86960*/  IADD3 R65, P0, PT, R4, R2, RZ ;  /* 0x0000000204417210 */ /* 0x008fca0007f1e0ff */
[----:B------:R-:W-:Y:S02]  /*86970*/  IMAD.X R66, R5, 0x1, R3, P0 ;  /* 0x0000000105427824 */ /* 0x000fe400000e0603 */
[----:B------:R-:W3:Y:S01]  /*86980*/  LDL.LU.64 R4, [R1+0x1d20] ;  /* 0x001d200001047983 */ /* 0x000ee20000300a00 */
[----:B------:R-:W-:-:S04]  /*86990*/  IADD3 R63, P0, PT, R16, R2, RZ ;  /* 0x00000002103f7210 */ /* 0x000fc80007f1e0ff */
[----:B------:R-:W-:Y:S02]  /*869a0*/  IADD3.X R64, PT, PT, R17, R3, RZ, P0, !PT ;  /* 0x0000000311407210 */ /* 0x000fe400007fe4ff */
[----:B------:R-:W3:Y:S01]  /*869b0*/  LDL.LU.64 R16, [R1+0x1d18] ;  /* 0x001d180001107983 */ /* 0x000ee20000300a00 */
[----:B------:R-:W-:-:S05]  /*869c0*/  IADD3 R61, P0, PT, R26, R2, RZ ;  /* 0x000000021a3d7210 */ /* 0x000fca0007f1e0ff */
[----:B------:R-:W-:Y:S01]  /*869d0*/  IMAD.X R62, R27, 0x1, R3, P0 ;  /* 0x000000011b3e7824 */ /* 0x000fe200000e0603 */
[----:B------:R-:W-:-:S05]  /*869e0*/  IADD3 R59, P0, PT, R12, R2, RZ ;  /* 0x000000020c3b7210 */ /* 0x000fca0007f1e0ff */
[----:B------:R-:W-:Y:S02]  /*869f0*/  IMAD.X R60, R13, 0x1, R3, P0 ;  /* 0x000000010d3c7824 */ /* 0x000fe400000e0603 */
[----:B------:R-:W3:Y:S04]  /*86a00*/  LDL.LU.64 R12, [R1+0x1d10] ;  /* 0x001d1000010c7983 */ /* 0x000ee80000300a00 */
[----:B------:R-:W3:Y:S04]  /*86a10*/  LDL.LU.64 R42, [R1+0x1d08] ;  /* 0x001d0800012a7983 */ /* 0x000ee80000300a00 */
[----:B------:R-:W3:Y:S04]  /*86a20*/  LDL.LU.64 R40, [R1+0x1d00] ;  /* 0x001d000001287983 */ /* 0x000ee80000300a00 */
[----:B------:R-:W3:Y:S04]  /*86a30*/  LDL.LU.64 R38, [R1+0x1cf8] ;  /* 0x001cf80001267983 */ /* 0x000ee80000300a00 */
[----:B------:R-:W3:Y:S04]  /*86a40*/  LDL.LU.64 R36, [R1+0x1cf0] ;  /* 0x001cf00001247983 */ /* 0x000ee80000300a00 */
[----:B------:R-:W3:Y:S01]  /*86a50*/  LDL.LU.64 R34, [R1+0x1ce8] ;  /* 0x001ce80001227983 */ /* 0x000ee20000300a00 */
[----:B--2---:R-:W-:-:S04]  /*86a60*/  IADD3 R57, P0, PT, R24, R2, RZ ;  /* 0x0000000218397210 */ /* 0x004fc80007f1e0ff */
        /* <DEDUP_REMOVED lines=8> */
[----:B------:R-:W-:Y:S02]  /*86af0*/  IMAD.X R50, R7, 0x1, R3, P0 ;  /* 0x0000000107327824 */ /* 0x000fe400000e0603 */
[----:B------:R-:W2:Y:S04]  /*86b00*/  LDL.LU.64 R6, [R1+0x1ce0] ;  /* 0x001ce00001067983 */ /* 0x000ea80000300a00 */
[----:B------:R-:W4:Y:S04]  /*86b10*/  LDL.LU.64 R32, [R1+0x1cd8] ;  /* 0x001cd80001207983 */ /* 0x000f280000300a00 */
[----:B------:R-:W4:Y:S04]  /*86b20*/  LDL.LU.64 R30, [R1+0x1cd0] ;  /* 0x001cd000011e7983 */ /* 0x000f280000300a00 */
[----:B------:R-:W4:Y:S04]  /*86b30*/  LDL.LU.64 R28, [R1+0x1cc8] ;  /* 0x001cc800011c7983 */ /* 0x000f280000300a00 */
[----:B------:R-:W4:Y:S04]  /*86b40*/  LDL.LU.64 R26, [R1+0x1cc0] ;  /* 0x001cc000011a7983 */ /* 0x000f280000300a00 */
[----:B------:R-:W4:Y:S01]  /*86b50*/  LDL.LU.64 R24, [R1+0x1cb8] ;  /* 0x001cb80001187983 */ /* 0x000f220000300a00 */
[----:B------:R-:W-:-:S03]  /*86b60*/  IADD3 R47, P0, PT, R14, R2, RZ ;  /* 0x000000020e2f7210 */ /* 0x000fc60007f1e0ff */
[----:B------:R-:W4:Y:S02]  /*86b70*/  LDL.LU.64 R22, [R1+0x1cb0] ;  /* 0x001cb00001167983 */ /* 0x000f240000300a00 */
[----:B------:R-:W-:Y:S02]  /*86b80*/  IMAD.X R48, R15, 0x1, R3, P0 ;  /* 0x000000010f307824 */ /* 0x000fe400000e0603 */
[----:B------:R-:W4:Y:S04]  /*86b90*/  LDL.LU.64 R20, [R1+0x1ca8] ;  /* 0x001ca80001147983 */ /* 0x000f280000300a00 */
[----:B------:R-:W4:Y:S01]  /*86ba0*/  LDL.LU.64 R18, [R1+0x1ca0] ;  /* 0x001ca00001127983 */ /* 0x000f220000300a00 */
[----:B---3--:R-:W-:-:S04]  /*86bb0*/  IADD3 R14, P0, PT, R4, R2, RZ ;  /* 0x00000002040e7210 */ /* 0x008fc80007f1e0ff */
[----:B------:R-:W-:Y:S02]  /*86bc0*/  IADD3.X R15, PT, PT, R5, R3, RZ, P0, !PT ;  /* 0x00000003050f7210 */ /* 0x000fe400007fe4ff */
[----:B------:R-:W-:-:S05]  /*86bd0*/  IADD3 R4, P0, PT, R16, R2, RZ ;  /* 0x0000000210047210 */ /* 0x000fca0007f1e0ff */
[----:B------:R-:W-:Y:S02]  /*86be0*/  IMAD.X R5, R17, 0x1, R3, P0 ;  /* 0x0000000111057824 */ /* 0x000fe400000e0603 */
[----:B------:R-:W3:Y:S04]  /*86bf0*/  LDL.LU.64 R16, [R1+0x1c98] ;  /* 0x001c980001107983 */ /* 0x000ee80000300a00 */
[----:B------:R-:W3:Y:S04]  /*86c00*/  LDL.LU.64 R148, [R1+0x1c90] ;  /* 0x001c900001947983 */ /* 0x000ee80000300a00 */
[----:B------:R-:W3:Y:S01]  /*86c10*/  LDL.LU.64 R146, [R1+0x1c88] ;  /* 0x001c880001927983 */ /* 0x000ee20000300a00 */
        /* <DEDUP_REMOVED lines=11> */
[----:B------:R-:W-:Y:S02]  /*86cd0*/  IMAD.X R38, R35, 0x1, R3, P0 ;  /* 0x0000000123267824 */ /* 0x000fe400000e0603 */
        /* <DEDUP_REMOVED lines=32> */
[----:B------:R-:W-:Y:S01]  /*86ee0*/  UISETP.GT.AND UP6, UPT, UR16, 0x29, UPT ;  /* 0x000000291000788c */ /* 0x000fe2000bfc4270 */
[----:B------:R-:W-:Y:S01]  /*86ef0*/  IMAD.MOV.U32 R113, RZ, RZ, R112 ;  /* 0x000000ffff717224 */ /* 0x000fe200078e0070 */
[----:B------:R-:W-:Y:S01]  /*86f00*/  LOP3.LUT R9, R250, 0x40, RZ, 0x3c, !PT ;  /* 0x00000040fa097812 */ /* 0x000fe200078e3cff */
[----:B------:R-:W-:Y:S01]  /*86f10*/  IMAD.MOV.U32 R112, RZ, RZ, R111 ;  /* 0x000000ffff707224 */ /* 0x000fe200078e006f */
[----:B------:R-:W-:Y:S01]  /*86f20*/  MOV R250, R190 ;  /* 0x000000be00fa7202 */ /* 0x000fe20000000f00 */
[----:B------:R-:W-:Y:S01]  /*86f30*/  IMAD.MOV.U32 R251, RZ, RZ, R188 ;  /* 0x000000fffffb7224 */ /* 0x000fe200078e00bc */
[----:B------:R-:W-:Y:S01]  /*86f40*/  MOV R111, R110 ;  /* 0x0000006e006f7202 */ /* 0x000fe20000000f00 */
[----:B------:R-:W-:Y:S01]  /*86f50*/  IMAD.MOV.U32 R190, RZ, RZ, R192 ;  /* 0x000000ffffbe7224 */ /* 0x000fe200078e00c0 */
[----:B------:R-:W-:Y:S01]  /*86f60*/  USEL UR10, URZ, 0x4, !UP6 ;  /* 0x00000004ff0a7887 */ /* 0x000fe2000f000000 */
[----:B------:R-:W-:Y:S01]  /*86f70*/  IMAD.MOV.U32 R110, RZ, RZ, R109 ;  /* 0x000000ffff6e7224 */ /* 0x000fe200078e006d */
[----:B------:R-:W-:Y:S01]  /*86f80*/  MOV R248, R194 ;  /* 0x000000c200f87202 */ /* 0x000fe20000000f00 */
[----:B------:R-:W-:Y:S01]  /*86f90*/  IMAD.MOV.U32 R249, RZ, RZ, R193 ;  /* 0x000000fffff97224 */ /* 0x000fe200078e00c1 */
[----:B------:R-:W-:Y:S01]  /*86fa0*/  MOV R247, R195 ;  /* 0x000000c300f77202 */ /* 0x000fe20000000f00 */
[----:B------:R-:W-:Y:S01]  /*86fb0*/  IMAD.MOV.U32 R109, RZ, RZ, R108 ;  /* 0x000000ffff6d7224 */ /* 0x000fe200078e006c */
[----:B------:R-:W-:Y:S01]  /*86fc0*/  MOV R108, R107 ;  /* 0x0000006b006c7202 */ /* 0x000fe20000000f00 */
[----:B------:R-:W-:Y:S01]  /*86fd0*/  IMAD.MOV.U32 R246, RZ, RZ, R196 ;  /* 0x000000fffff67224 */ /* 0x000fe200078e00c4 */
[----:B------:R-:W-:Y:S01]  /*86fe0*/  MOV R240, R200 ;  /* 0x000000c800f07202 */ /* 0x000fe20000000f00 */
[----:B------:R-:W-:-:S02]  /*86ff0*/  IMAD.MOV.U32 R244, RZ, RZ, R198 ;  /* 0x000000fffff47224 */ /* 0x000fc400078e00c6 */
[----:B------:R-:W-:Y:S02]  /*87000*/  IMAD.MOV.U32 R245, RZ, RZ, R197 ;  /* 0x000000fffff57224 */ /* 0x000fe400078e00c5 */
[----:B------:R-:W-:Y:S01]  /*87010*/  IMAD.MOV.U32 R107, RZ, RZ, R106 ;  /* 0x000000ffff6b7224 */ /* 0x000fe200078e006a */
[----:B------:R-:W-:Y:S01]  /*87020*/  MOV R187, R201 ;  /* 0x000000c900bb7202 */ /* 0x000fe20000000f00 */
[----:B------:R-:W-:Y:S01]  /*87030*/  IMAD.MOV.U32 R241, RZ, RZ, R199 ;  /* 0x000000fffff17224 */ /* 0x000fe200078e00c7 */
[----:B------:R-:W-:Y:S01]  /*87040*/  USEL UR10, UR10, URZ, !UP0 ;  /* 0x000000ff0a0a7287 */ /* 0x000fe2000c000000 */
        /* <DEDUP_REMOVED lines=8> */
[----:B------:R-:W-:Y:S02]  /*870d0*/  IMAD.MOV.U32 R183, RZ, RZ, R205 ;  /* 0x000000ffffb77224 */ /* 0x000fe400078e00cd */
        /* <DEDUP_REMOVED lines=9> */
[----:B------:R-:W-:Y:S01]  /*87170*/  ISETP.NE.U32.AND P1, PT, RZ, UR10, PT ;  /* 0x0000000aff007c0c */ /* 0x000fe2000bf25070 */
        /* <DEDUP_REMOVED lines=13> */
[----:B------:R-:W-:Y:S01]  /*87250*/  MOV R164, R224 ;  /* 0x000000e000a47202 */ /* 0x000fe20000000f00 */
[----:B------:R-:W-:Y:S02]  /*87260*/  IMAD.MOV.U32 R166, RZ, RZ, R222 ;  /* 0x000000ffffa67224 */ /* 0x000fe400078e00de */
[----:B------:R-:W-:Y:S01]  /*87270*/  IMAD.MOV.U32 R167, RZ, RZ, R221 ;  /* 0x000000ffffa77224 */ /* 0x000fe200078e00dd */
[----:B------:R-:W-:Y:S01]  /*87280*/  MOV R163, R225 ;  /* 0x000000e100a37202 */ /* 0x000fe20000000f00 */
[----:B------:R-:W-:Y:S01]  /*87290*/  IMAD.MOV.U32 R95, RZ, RZ, R94 ;  /* 0x000000ffff5f7224 */ /* 0x000fe200078e005e */
[----:B--2---:R-:W-:Y:S01]  /*872a0*/  IADD3 R35, P0, PT, R6, R2, RZ ;  /* 0x0000000206237210 */ /* 0x004fe20007f1e0ff */
[----:B------:R-:W-:-:S02]  /*872b0*/  IMAD.MOV.U32 R165, RZ, RZ, R223 ;  /* 0x000000ffffa57224 */ /* 0x000fc400078e00df */
[----:B------:R-:W-:Y:S01]  /*872c0*/  IMAD.MOV.U32 R162, RZ, RZ, R226 ;  /* 0x000000ffffa27224 */ /* 0x000fe200078e00e2 */
[----:B------:R-:W-:Y:S01]  /*872d0*/  MOV R158, R230 ;  /* 0x000000e6009e7202 */ /* 0x000fe20000000f00 */
[----:B------:R-:W-:Y:S01]  /*872e0*/  IMAD.X R36, R7, 0x1, R3, P0 ;  /* 0x0000000107247824 */ /* 0x000fe200000e0603 */
[-C--:B----4-:R-:W-:Y:S01]  /*872f0*/  IADD3 R6, P0, PT, R32, R2.reuse, RZ ;  /* 0x0000000220067210 */ /* 0x090fe20007f1e0ff */
[----:B------:R-:W-:Y:S02]  /*87300*/  IMAD.MOV.U32 R160, RZ, RZ, R228 ;  /* 0x000000ffffa07224 */ /* 0x000fe400078e00e4 */
[----:B------:R-:W-:Y:S01]  /*87310*/  IMAD.MOV.U32 R161, RZ, RZ, R227 ;  /* 0x000000ffffa17224 */ /* 0x000fe200078e00e3 */
[----:B------:R-:W-:Y:S01]  /*87320*/  IADD3.X R7, PT, PT, R33, R3, RZ, P0, !PT ;  /* 0x0000000321077210 */ /* 0x000fe200007fe4ff */
[----:B------:R-:W-:Y:S01]  /*87330*/  IMAD.MOV.U32 R159, RZ, RZ, R229 ;  /* 0x000000ffff9f7224 */ /* 0x000fe200078e00e5 */
[----:B------:R-:W-:Y:S01]  /*87340*/  IADD3 R33, P0, PT, R30, R2, RZ ;  /* 0x000000021e217210 */ /* 0x000fe20007f1e0ff */
[----:B------:R-:W-:Y:S01]  /*87350*/  IMAD.MOV.U32 R156, RZ, RZ, R232 ;  /* 0x000000ffff9c7224 */ /* 0x000fe200078e00e8 */
[----:B------:R-:W-:Y:S01]  /*87360*/  MOV R157, R231 ;  /* 0x000000e7009d7202 */ /* 0x000fe20000000f00 */
[----:B------:R-:W-:Y:S01]  /*87370*/  IMAD.MOV.U32 R154, RZ, RZ, R234 ;  /* 0x000000ffff9a7224 */ /* 0x000fe200078e00ea */
[----:B------:R-:W-:Y:S01]  /*87380*/  MOV R152, R236 ;  /* 0x000000ec00987202 */ /* 0x000fe20000000f00 */
[----:B------:R-:W-:Y:S01]  /*87390*/  IMAD.X R34, R31, 0x1, R3, P0 ;  /* 0x000000011f227824 */ /* 0x000fe200000e0603 */
[-C--:B------:R-:W-:Y:S01]  /*873a0*/  IADD3 R31, P0, PT, R28, R2.reuse, RZ ;  /* 0x000000021c1f7210 */ /* 0x080fe20007f1e0ff */
[----:B------:R-:W-:Y:S01]  /*873b0*/  IMAD.MOV.U32 R155, RZ, RZ, R233 ;  /* 0x000000ffff9b7224 */ /* 0x000fe200078e00e9 */
[----:B------:R-:W-:Y:S01]  /*873c0*/  MOV R151, R237 ;  /* 0x000000ed00977202 */ /* 0x000fe20000000f00 */
[----:B------:R-:W-:Y:S01]  /*873d0*/  IMAD.MOV.U32 R153, RZ, RZ, R235 ;  /* 0x000000ffff997224 */ /* 0x000fe200078e00eb */
[----:B------:R-:W-:Y:S01]  /*873e0*/  LDGSTS.E [R189+0x14800], desc[UR36][R250.64], P1 ;  /* 0x14800000fabd7fae */ /* 0x000fe200089a1024 */
[----:B------:R-:W-:Y:S01]  /*873f0*/  IMAD.X R32, R29, 0x1, R3, P0 ;  /* 0x000000011d207824 */ /* 0x000fe200000e0603 */
[-C--:B------:R-:W-:Y:S01]  /*87400*/  IADD3 R29, P0, PT, R26, R2.reuse, RZ ;  /* 0x000000021a1d7210 */ /* 0x080fe20007f1e0ff */
[----:B------:R-:W-:Y:S01]  /*87410*/  IMAD.MOV.U32 R94, RZ, RZ, R93 ;  /* 0x000000ffff5e7224 */ /* 0x000fe200078e005d */
[----:B------:R-:W-:Y:S01]  /*87420*/  USEL UR11, URZ, 0x4, !UP5 ;  /* 0x00000004ff0b7887 */ /* 0x000fe2000e800000 */
[----:B------:R-:W-:Y:S01]  /*87430*/  IMAD.MOV.U32 R150, RZ, RZ, R238 ;  /* 0x000000ffff967224 */ /* 0x000fe200078e00ee */
[----:B------:R-:W-:Y:S01]  /*87440*/  IADD3.X R30, PT, PT, R27, R3, RZ, P0, !PT ;  /* 0x000000031b1e7210 */ /* 0x000fe200007fe4ff */
[----:B------:R1:W-:Y:S01]  /*87450*/  LDGSTS.E [R189+0x14880], desc[UR36][R190.64], P1 ;  /* 0x14880000bebd7fae */ /* 0x0003e200089a1024 */
[----:B------:R-:W-:-:S02]  /*87460*/  IADD3 R27, P0, PT, R24, R2, RZ ;  /* 0x00000002181b7210 */ /* 0x000fc40007f1e0ff */
[----:B------:R-:W-:Y:S01]  /*87470*/  MOV R93, R92 ;  /* 0x0000005c005d7202 */ /* 0x000fe20000000f00 */
[----:B------:R-:W-:Y:S01]  /*87480*/  USEL UR11, UR11, URZ, !UP0 ;  /* 0x000000ff0b0b7287 */ /* 0x000fe2000c000000 */
[----:B------:R-:W-:Y:S01]  /*87490*/  LDGSTS.E [R189+0x14900], desc[UR36][R248.64], P1 ;  /* 0x14900000f8bd7fae */ /* 0x000fe200089a1024 */
[----:B------:R-:W-:Y:S01]  /*874a0*/  IMAD.X R28, R25, 0x1, R3, P0 ;  /* 0x00000001191c7824 */ /* 0x000fe200000e0603 */
[-C--:B------:R-:W-:Y:S01]  /*874b0*/  IADD3 R25, P0, PT, R22, R2.reuse, RZ ;  /* 0x0000000216197210 */ /* 0x080fe20007f1e0ff */
[----:B------:R-:W-:Y:S01]  /*874c0*/  IMAD.MOV.U32 R92, RZ, RZ, R91 ;  /* 0x000000ffff5c7224 */ /* 0x000fe200078e005b */
[----:B------:R-:W-:Y:S03]  /*874d0*/  LDGSTS.E [R189+0x14980], desc[UR36][R246.64], P1 ;  /* 0x14980000f6bd7fae */ /* 0x000fe600089a1024 */
[----:B------:R-:W-:Y:S01]  /*874e0*/  IMAD.X R26, R23, 0x1, R3, P0 ;  /* 0x00000001171a7824 */ /* 0x000fe200000e0603 */
[----:B------:R-:W-:Y:S01]  /*874f0*/  IADD3 R23, P0, PT, R20, R2, RZ ;  /* 0x0000000214177210 */ /* 0x000fe20007f1e0ff */
[----:B------:R-:W-:Y:S01]  /*87500*/  IMAD.MOV.U32 R91, RZ, RZ, R90 ;  /* 0x000000ffff5b7224 */ /* 0x000fe200078e005a */
[----:B------:R-:W-:Y:S01]  /*87510*/  ISETP.NE.U32.AND P2, PT, RZ, UR11, PT ;  /* 0x0000000bff007c0c */ /* 0x000fe2000bf45070 */
[----:B------:R-:W-:Y:S01]  /*87520*/  LDGSTS.E [R189+0x14a00], desc[UR36][R244.64], P1 ;  /* 0x14a00000f4bd7fae */ /* 0x000fe200089a1024 */
[----:B------:R-:W-:-:S02]  /*87530*/  IADD3.X R24, PT, PT, R21, R3, RZ, P0, !PT ;  /* 0x0000000315187210 */ /* 0x000fc400007fe4ff */
[-C--:B------:R-:W-:Y:S01]  /*87540*/  IADD3 R21, P0, PT, R18, R2.reuse, RZ ;  /* 0x0000000212157210 */ /* 0x080fe20007f1e0ff */
[----:B------:R-:W-:Y:S01]  /*87550*/  UISETP.GT.AND UP4, UPT, UR16, 0x31, UPT ;  /* 0x000000311000788c */ /* 0x000fe2000bf84270 */
[----:B------:R-:W-:Y:S01]  /*87560*/  MOV R90, R89 ;  /* 0x00000059005a7202 */ /* 0x000fe20000000f00 */
[----:B------:R-:W-:Y:S02]  /*87570*/  LDGSTS.E [R189+0x14a80], desc[UR36][R240.64], P1 ;  /* 0x14a80000f0bd7fae */ /* 0x000fe400089a1024 */
[--C-:B------:R-:W-:Y:S01]  /*87580*/  IMAD.X R22, R19, 0x1, R3.reuse, P0 ;  /* 0x0000000113167824 */ /* 0x100fe200000e0603 */
[-C--:B---3--:R-:W-:Y:S01]  /*87590*/  IADD3 R19, P0, PT, R16, R2.reuse, RZ ;  /* 0x0000000210137210 */ /* 0x088fe20007f1e0ff */
[----:B------:R-:W-:Y:S01]  /*875a0*/  IMAD.MOV.U32 R89, RZ, RZ, R88 ;  /* 0x000000ffff597224 */ /* 0x000fe200078e0058 */
[----:B------:R-:W-:Y:S03]  /*875b0*/  LDGSTS.E [R189+0x14b00], desc[UR36][R186.64], P1 ;  /* 0x14b00000babd7fae */ /* 0x000fe600089a1024 */
[----:B------:R-:W-:Y:S01]  /*875c0*/  IMAD.X R20, R17, 0x1, R3, P0 ;  /* 0x0000000111147824 */ /* 0x000fe200000e0603 */
[----:B------:R-:W-:Y:S01]  /*875d0*/  IADD3 R17, P0, PT, R148, R2, RZ ;  /* 0x0000000294117210 */ /* 0x000fe20007f1e0ff */
[----:B------:R-:W-:Y:S01]  /*875e0*/  IMAD.MOV.U32 R88, RZ, RZ, R87 ;  /* 0x000000ffff587224 */ /* 0x000fe200078e0057 */
[----:B------:R-:W-:Y:S02]  /*875f0*/  LDGSTS.E [R189+0x14b80], desc[UR36][R184.64], P1 ;  /* 0x14b80000b8bd7fae */ /* 0x000fe400089a1024 */
[----:B------:R-:W-:-:S02]  /*87600*/  IADD3.X R18, PT, PT, R149, R3, RZ, P0, !PT ;  /* 0x0000000395127210 */ /* 0x000fc400007fe4ff */
[----:B------:R-:W-:Y:S01]  /*87610*/  IADD3 R10, P0, PT, R146, R2, RZ ;  /* 0x00000002920a7210 */ /* 0x000fe20007f1e0ff */
[----:B------:R-:W-:Y:S01]  /*87620*/  IMAD.MOV.U32 R148, RZ, RZ, R242 ;  /* 0x000000ffff947224 */ /* 0x000fe200078e00f2 */
[----:B------:R-:W-:Y:S01]  /*87630*/  MOV R87, R86 ;  /* 0x0000005600577202 */ /* 0x000fe20000000f00 */
[----:B------:R-:W-:Y:S02]  /*87640*/  LDGSTS.E [R189+0x14c00], desc[UR36][R182.64], P1 ;  /* 0x14c00000b6bd7fae */ /* 0x000fe400089a1024 */
[----:B------:R-:W-:Y:S01]  /*87650*/  IMAD.X R16, R147, 0x1, R3, P0 ;  /* 0x0000000193107824 */ /* 0x000fe200000e0603 */
[----:B------:R-:W-:Y:S01]  /*87660*/  IADD3 R8, P0, PT, R8, R2, RZ ;  /* 0x0000000208087210 */ /* 0x000fe20007f1e0ff */
[----:B------:R-:W-:Y:S01]  /*87670*/  IMAD.MOV.U32 R149, RZ, RZ, R239 ;  /* 0x000000ffff957224 */ /* 0x000fe200078e00ef */
[----:B------:R-:W-:Y:S01]  /*87680*/  MOV R146, R252 ;  /* 0x000000fc00927202 */ /* 0x000fe20000000f00 */
[----:B------:R-:W-:Y:S01]  /*87690*/  IMAD.MOV.U32 R86, RZ, RZ, R85 ;  /* 0x000000ffff567224 */ /* 0x000fe200078e0055 */
[----:B------:R-:W-:Y:S01]  /*876a0*/  USEL UR12, URZ, 0x4, !UP4 ;  /* 0x00000004ff0c7887 */ /* 0x000fe2000e000000 */
[----:B------:R-:W-:Y:S01]  /*876b0*/  IMAD.X R11, R11, 0x1, R3, P0 ;  /* 0x000000010b0b7824 */ /* 0x000fe200000e0603 */
[----:B------:R-:W-:Y:S04]  /*876c0*/  STL [R1+0x3ac4], R8 ;  /* 0x003ac40801007387 */ /* 0x000fe80000100800 */
[----:B------:R-:W-:Y:S04]  /*876d0*/  STL [R1+0x39bc], R11 ;  /* 0x0039bc0b01007387 */ /* 0x000fe80000100800 */
        /* <DEDUP_REMOVED lines=43> */
[----:B------:R-:W-:Y:S01]  /*87990*/  LDGSTS.E [R189+0x14c80], desc[UR36][R180.64], P1 ;  /* 0x14c80000b4bd7fae */ /* 0x000fe200089a1024 */
[----:B------:R-:W-:-:S03]  /*879a0*/  IMAD.MOV.U32 R73, RZ, RZ, R72 ;  /* 0x000000ffff497224 */ /* 0x000fc600078e0048 */
[----:B------:R-:W-:Y:S01]  /*879b0*/  STL.64 [R1+0x2390], R138 ;  /* 0x0023908a01007387 */ /* 0x000fe20000100a00 */
[----:B------:R-:W-:-:S03]  /*879c0*/  USEL UR12, UR12, URZ, !UP0 ;  /* 0x000000ff0c0c7287 */ /* 0x000fc6000c000000 */
[----:B------:R-:W-:Y:S01]  /*879d0*/  LDGSTS.E [R189+0x14d00], desc[UR36][R178.64], P1 ;  /* 0x14d00000b2bd7fae */ /* 0x000fe200089a1024 */
[----:B------:R-:W-:-:S03]  /*879e0*/  MOV R72, R71 ;  /* 0x0000004700487202 */ /* 0x000fc60000000f00 */
[----:B------:R-:W-:Y:S04]  /*879f0*/  STL.64 [R1+0x2388], R136 ;  /* 0x0023888801007387 */ /* 0x000fe80000100a00 */
[----:B------:R-:W-:Y:S01]  /*87a00*/  LDGSTS.E [R189+0x14d80], desc[UR36][R176.64], P1 ;  /* 0x14d80000b0bd7fae */ /* 0x000fe200089a1024 */
[----:B------:R-:W-:-:S03]  /*87a10*/  IMAD.MOV.U32 R71, RZ, RZ, R70 ;  /* 0x000000ffff477224 */ /* 0x000fc600078e0046 */
[----:B------:R-:W-:Y:S04]  /*87a20*/  STL.64 [R1+0x2200], R134 ;  /* 0x0022008601007387 */ /* 0x000fe80000100a00 */
[----:B------:R-:W-:Y:S01]  /*87a30*/  LDGSTS.E [R189+0x14e00], desc[UR36][R174.64], P1 ;  /* 0x14e00000aebd7fae */ /* 0x000fe200089a1024 */
[----:B------:R-:W-:-:S03]  /*87a40*/  IMAD.MOV.U32 R70, RZ, RZ, R69 ;  /* 0x000000ffff467224 */ /* 0x000fc600078e0045 */
[----:B------:R-:W-:Y:S04]  /*87a50*/  STL.64 [R1+0x21f8], R132 ;  /* 0x0021f88401007387 */ /* 0x000fe80000100a00 */
        /* <DEDUP_REMOVED lines=8> */
[----:B------:R-:W-:Y:S01]  /*87ae0*/  STL.64 [R1+0x21e0], R126 ;  /* 0x0021e07e01007387 */ /* 0x000fe20000100a00 */
[----:B------:R-:W-:-:S03]  /*87af0*/  ISETP.NE.U32.AND P3, PT, RZ, UR12, PT ;  /* 0x0000000cff007c0c */ /* 0x000fc6000bf65070 */
[----:B------:R-:W-:Y:S01]  /*87b00*/  LDGSTS.E [R189+0x16800], desc[UR36][R166.64], P2 ;  /* 0x16800000a6bd7fae */ /* 0x000fe200091a1024 */
[----:B------:R-:W-:-:S03]  /*87b10*/  MOV R66, R65 ;  /* 0x0000004100427202 */ /* 0x000fc60000000f00 */
[----:B------:R-:W-:Y:S04]  /*87b20*/  STL.64 [R1+0x21d8], R124 ;  /* 0x0021d87c01007387 */ /* 0x000fe80000100a00 */
[----:B------:R-:W-:Y:S01]  /*87b30*/  LDGSTS.E [R189+0x16880], desc[UR36][R164.64], P2 ;  /* 0x16880000a4bd7fae */ /* 0x000fe200091a1024 */
[----:B------:R-:W-:-:S03]  /*87b40*/  UISETP.GT.AND UP3, UPT, UR16, 0x35, UPT ;  /* 0x000000351000788c */ /* 0x000fc6000bf64270 */
[----:B------:R-:W-:Y:S01]  /*87b50*/  STL.64 [R1+0x21d0], R122 ;  /* 0x0021d07a01007387 */ /* 0x000fe20000100a00 */
[----:B------:R-:W-:-:S03]  /*87b60*/  IMAD.MOV.U32 R65, RZ, RZ, R64 ;  /* 0x000000ffff417224 */ /* 0x000fc600078e0040 */
        /* <DEDUP_REMOVED lines=12> */
[----:B------:R-:W-:-:S03]  /*87c30*/  USEL UR17, URZ, 0x4, !UP3 ;  /* 0x00000004ff117887 */ /* 0x000fc6000d800000 */
        /* <DEDUP_REMOVED lines=11> */
[----:B------:R-:W-:Y:S01]  /*87cf0*/  STL.64 [R1+0x2190], R106 ;  /* 0x0021906a01007387 */ /* 0x000fe20000100a00 */
[----:B------:R-:W-:-:S03]  /*87d00*/  USEL UR17, UR17, URZ, !UP0 ;  /* 0x000000ff11117287 */ /* 0x000fc6000c000000 */
        /* <DEDUP_REMOVED lines=18> */
[----:B------:R-:W-:-:S03]  /*87e30*/  ISETP.NE.U32.AND P4, PT, RZ, UR17, PT ;  /* 0x00000011ff007c0c */ /* 0x000fc6000bf85070 */
[----:B------:R-:W-:Y:S01]  /*87e40*/  LDGSTS.E [R189+0x18800], desc[UR36][R134.64], P3 ;  /* 0x1880000086bd7fae */ /* 0x000fe200099a1024 */
[----:B------:R-:W-:-:S03]  /*87e50*/  IMAD.MOV.U32 R50, RZ, RZ, R49 ;  /* 0x000000ffff327224 */ /* 0x000fc600078e0031 */
[----:B------:R-:W-:Y:S04]  /*87e60*/  STL.64 [R1+0x1fd8], R92 ;  /* 0x001fd85c01007387 */ /* 0x000fe80000100a00 */
[----:B------:R-:W-:Y:S01]  /*87e70*/  LDGSTS.E [R189+0x18880], desc[UR36][R132.64], P3 ;  /* 0x1888000084bd7fae */ /* 0x000fe200099a1024 */
[----:B------:R-:W-:-:S03]  /*87e80*/  UISETP.GT.AND UP2, UPT, UR16, 0x39, UPT ;  /* 0x000000391000788c */ /* 0x000fc6000bf44270 */
[----:B------:R-:W-:Y:S01]  /*87e90*/  STL.64 [R1+0x1fd0], R90 ;  /* 0x001fd05a01007387 */ /* 0x000fe20000100a00 */
[----:B------:R-:W-:-:S03]  /*87ea0*/  IMAD.MOV.U32 R49, RZ, RZ, R48 ;  /* 0x000000ffff317224 */ /* 0x000fc600078e0030 */
        /* <DEDUP_REMOVED lines=12> */
[----:B------:R-:W-:-:S03]  /*87f70*/  USEL UR15, URZ, 0x4, !UP2 ;  /* 0x00000004ff0f7887 */ /* 0x000fc6000d000000 */
        /* <DEDUP_REMOVED lines=11> */
[----:B------:R-:W-:Y:S01]  /*88030*/  STL.64 [R1+0x1f90], R74 ;  /* 0x001f904a01007387 */ /* 0x000fe20000100a00 */
[----:B------:R-:W-:-:S03]  /*88040*/  USEL UR15, UR15, URZ, !UP0 ;  /* 0x000000ff0f0f7287 */ /* 0x000fc6000c000000 */
        /* <DEDUP_REMOVED lines=18> */
[----:B------:R-:W-:-:S03]  /*88170*/  ISETP.NE.U32.AND P5, PT, RZ, UR15, PT ;  /* 0x0000000fff007c0c */ /* 0x000fc6000bfa5070 */
        /* <DEDUP_REMOVED lines=22> */
[----:B------:R-:W-:-:S03]  /*882e0*/  UISETP.GT.AND UP1, UPT, UR16, 0x3d, UPT ;  /* 0x0000003d1000788c */ /* 0x000fc6000bf24270 */
[----:B------:R3:W-:Y:S01]  /*882f0*/  STL.64 [R1+0x1d20], R14 ;  /* 0x001d200e01007387 */ /* 0x0007e20000100a00 */
[----:B------:R-:W-:-:S03]  /*88300*/  MOV R27, R26 ;  /* 0x0000001a001b7202 */ /* 0x000fc60000000f00 */
[----:B------:R-:W-:Y:S01]  /*88310*/  LDGSTS.E [R189+0x1ac00], desc[UR36][R86.64], P4 ;  /* 0x1ac0000056bd7fae */ /* 0x000fe2000a1a1024 */
[----:B------:R-:W-:-:S03]  /*88320*/  IMAD.MOV.U32 R26, RZ, RZ, R25 ;  /* 0x000000ffff1a7224 */ /* 0x000fc600078e0019 */
[----:B------:R4:W-:Y:S04]  /*88330*/  STL.64 [R1+0x1d18], R4 ;  /* 0x001d180401007387 */ /* 0x0009e80000100a00 */
[----:B------:R-:W-:Y:S01]  /*88340*/  LDGSTS.E [R189+0x1ac80], desc[UR36][R84.64], P4 ;  /* 0x1ac8000054bd7fae */ /* 0x000fe2000a1a1024 */
[----:B------:R-:W-:-:S03]  /*88350*/  IMAD.MOV.U32 R25, RZ, RZ, R24 ;  /* 0x000000ffff197224 */ /* 0x000fc600078e0018 */
[----:B------:R-:W-:Y:S04]  /*88360*/  STL.64 [R1+0x1d10], R46 ;  /* 0x001d102e01007387 */ /* 0x000fe80000100a00 */
[----:B------:R-:W-:Y:S01]  /*88370*/  LDGSTS.E [R189+0x1ad00], desc[UR36][R82.64], P4 ;  /* 0x1ad0000052bd7fae */ /* 0x000fe2000a1a1024 */
[----:B------:R-:W-:-:S03]  /*88380*/  MOV R24, R23 ;  /* 0x0000001700187202 */ /* 0x000fc60000000f00 */
[----:B------:R1:W-:Y:S04]  /*88390*/  STL.64 [R1+0x1d08], R12 ;  /* 0x001d080c01007387 */ /* 0x0003e80000100a00 */
[----:B------:R-:W-:Y:S01]  /*883a0*/  LDGSTS.E [R189+0x1ad80], desc[UR36][R80.64], P4 ;  /* 0x1ad8000050bd7fae */ /* 0x000fe2000a1a1024 */
[----:B------:R-:W-:-:S03]  /*883b0*/  USEL UR14, URZ, 0x4, !UP1 ;  /* 0x00000004ff0e7887 */ /* 0x000fc6000c800000 */
        /* <DEDUP_REMOVED lines=14> */
[----:B------:R-:W-:-:S03]  /*884a0*/  USEL UR14, UR14, URZ, !UP0 ;  /* 0x000000ff0e0e7287 */ /* 0x000fc6000c000000 */
[----:B------:R-:W-:Y:S01]  /*884b0*/  LDGSTS.E [R189+0x1c800], desc[UR36][R70.64], P5 ;  /* 0x1c80000046bd7fae */ /* 0x000fe2000a9a1024 */
[----:B------:R-:W-:-:S03]  /*884c0*/  MOV R18, R17 ;  /* 0x0000001100127202 */ /* 0x000fc60000000f00 */
[----:B------:R1:W-:Y:S04]  /*884d0*/  STL.64 [R1+0x1cd8], R6 ;  /* 0x001cd80601007387 */ /* 0x0003e80000100a00 */
[----:B------:R-:W-:Y:S01]  /*884e0*/  LDGSTS.E [R189+0x1c880], desc[UR36][R68.64], P5 ;  /* 0x1c88000044bd7fae */ /* 0x000fe2000a9a1024 */
[----:B------:R-:W-:-:S03]  /*884f0*/  IMAD.MOV.U32 R17, RZ, RZ, R16 ;  /* 0x000000ffff117224 */ /* 0x000fc600078e0010 */
[----:B------:R-:W-:Y:S04]  /*88500*/  STL.64 [R1+0x1cd0], R34 ;  /* 0x001cd02201007387 */ /* 0x000fe80000100a00 */
[----:B------:R-:W-:Y:S01]  /*88510*/  LDGSTS.E [R189+0x1c900], desc[UR36][R66.64], P5 ;  /* 0x1c90000042bd7fae */ /* 0x000fe2000a9a1024 */
[----:B------:R-:W-:-:S03]  /*88520*/  IMAD.MOV.U32 R16, RZ, RZ, R10 ;  /* 0x000000ffff107224 */ /* 0x000fc600078e000a */
[----:B------:R-:W-:Y:S04]  /*88530*/  STL.64 [R1+0x1cc8], R32 ;  /* 0x001cc82001007387 */ /* 0x000fe80000100a00 */
[----:B------:R-:W-:Y:S04]  /*88540*/  LDGSTS.E [R189+0x1c980], desc[UR36][R64.64], P5 ;  /* 0x1c98000040bd7fae */ /* 0x000fe8000a9a1024 */
[----:B------:R-:W-:Y:S04]  /*88550*/  STL.64 [R1+0x1cc0], R30 ;  /* 0x001cc01e01007387 */ /* 0x000fe80000100a00 */
[----:B------:R-:W-:Y:S04]  /*88560*/  LDGSTS.E [R189+0x1ca00], desc[UR36][R62.64], P5 ;  /* 0x1ca000003ebd7fae */ /* 0x000fe8000a9a1024 */
[----:B------:R-:W-:Y:S04]  /*88570*/  STL.64 [R1+0x1cb8], R28 ;  /* 0x001cb81c01007387 */ /* 0x000fe80000100a00 */
[----:B------:R-:W-:Y:S01]  /*88580*/  LDGSTS.E [R189+0x1ca80], desc[UR36][R60.64], P5 ;  /* 0x1ca800003cbd7fae */ /* 0x000fe2000a9a1024 */
[----:B------:R-:W-:-:S03]  /*88590*/  ISETP.NE.U32.AND P6, PT, RZ, UR14, PT ;  /* 0x0000000eff007c0c */ /* 0x000fc6000bfc5070 */
        /* <DEDUP_REMOVED lines=9> */
[----:B------:R-:W-:Y:S04]  /*88630*/  LDGSTS.E [R189+0x1cd00], desc[UR36][R50.64], P5 ;  /* 0x1cd0000032bd7fae */ /* 0x000fe8000a9a1024 */
[----:B------:R1:W-:Y:S04]  /*88640*/  STL.64 [R1+0x1c88], R16 ;  /* 0x001c881001007387 */ /* 0x0003e80000100a00 */
[----:B------:R-:W-:Y:S04]  /*88650*/  LDGSTS.E [R189+0x1cd80], desc[UR36][R48.64], P5 ;  /* 0x1cd8000030bd7fae */ /* 0x000fe8000a9a1024 */
[----:B--2---:R-:W5:Y:S04]  /*88660*/  LDL.LU R251, [R1+0x4a88] ;  /* 0x004a880001fb7983 */ /* 0x004f680000300800 */
[----:B------:R2:W-:Y:S04]  /*88670*/  LDGSTS.E [R189+0x1ce00], desc[UR36][R14.64], P5 ;  /* 0x1ce000000ebd7fae */ /* 0x0005e8000a9a1024 */
[----:B------:R1:W-:Y:S04]  /*88680*/  LDGSTS.E [R189+0x1ce80], desc[UR36][R4.64], P5 ;  /* 0x1ce8000004bd7fae */ /* 0x0003e8000a9a1024 */
[----:B------:R-:W-:Y:S04]  /*88690*/  LDGSTS.E [R189+0x1cf00], desc[UR36][R46.64], P5 ;  /* 0x1cf000002ebd7fae */ /* 0x000fe8000a9a1024 */
[----:B---3--:R-:W2:Y:S04]  /*886a0*/  LDL.LU R14, [R1+0x39c0] ;  /* 0x0039c000010e7983 */ /* 0x008ea80000300800 */
[----:B----4-:R-:W3:Y:S04]  /*886b0*/  LDL.LU R4, [R1+0x39b8] ;  /* 0x0039b80001047983 */ /* 0x010ee80000300800 */
[----:B------:R-:W4:Y:S04]  /*886c0*/  LDL.LU R15, [R1+0x39b4] ;  /* 0x0039b400010f7983 */ /* 0x000f280000300800 */
[----:B------:R-:W-:Y:S04]  /*886d0*/  LDGSTS.E [R189+0x1cf80], desc[UR36][R12.64], P5 ;  /* 0x1cf800000cbd7fae */ /* 0x000fe8000a9a1024 */
[----:B------:R-:W-:Y:S04]  /*886e0*/  LDGSTS.E [R189+0x1e800], desc[UR36][R44.64], P6 ;  /* 0x1e8000002cbd7fae */ /* 0x000fe8000b1a1024 */
[----:B------:R-:W-:Y:S04]  /*886f0*/  LDGSTS.E [R189+0x1e880], desc[UR36][R42.64], P6 ;  /* 0x1e8800002abd7fae */ /* 0x000fe8000b1a1024 */
[----:B-1----:R-:W4:Y:S04]  /*88700*/  LDL.LU R13, [R1+0x39ac] ;  /* 0x0039ac00010d7983 */ /* 0x002f280000300800 */
[----:B------:R-:W-:Y:S04]  /*88710*/  LDGSTS.E [R189+0x1e900], desc[UR36][R40.64], P6 ;  /* 0x1e90000028bd7fae */ /* 0x000fe8000b1a1024 */
[----:B------:R-:W-:Y:S04]  /*88720*/  LDGSTS.E [R189+0x1e980], desc[UR36][R38.64], P6 ;  /* 0x1e98000026bd7fae */ /* 0x000fe8000b1a1024 */
[----:B------:R-:W4:Y:S04]  /*88730*/  LDL.LU R5, [R1+0x39b0] ;  /* 0x0039b00001057983 */ /* 0x000f280000300800 */
[----:B------:R-:W-:Y:S04]  /*88740*/  LDGSTS.E [R189+0x1ea00], desc[UR36][R36.64], P6 ;  /* 0x1ea0000024bd7fae */ /* 0x000fe8000b1a1024 */
[----:B------:R-:W-:Y:S01]  /*88750*/  LDGSTS.E [R189+0x1ea80], desc[UR36][R6.64], P6 ;  /* 0x1ea8000006bd7fae */ /* 0x000fe2000b1a1024 */
[----:B------:R-:W-:Y:S01]  /*88760*/  IADD3 R188, PT, PT, R9, UR18, RZ ;  /* 0x0000001209bc7c10 */ /* 0x000fe2000fffe0ff */
[----:B------:R-:W-:Y:S01]  /*88770*/  IMAD.MOV.U32 R191, RZ, RZ, R11 ;  /* 0x000000ffffbf7224 */ /* 0x000fe200078e000b */
[----:B------:R-:W-:Y:S01]  /*88780*/  UISETP.GT.AND UP6, UPT, UR16, 0x2, UPT ;  /* 0x000000021000788c */ /* 0x000fe2000bfc4270 */
[----:B------:R-:W-:Y:S01]  /*88790*/  IMAD.MOV.U32 R190, RZ, RZ, R8 ;  /* 0x000000ffffbe7224 */ /* 0x000fe200078e0008 */
[----:B------:R-:W-:Y:S04]  /*887a0*/  LDGSTS.E [R189+0x1eb00], desc[UR36][R34.64], P6 ;  /* 0x1eb0000022bd7fae */ /* 0x000fe8000b1a1024 */
[----:B------:R-:W4:Y:S04]  /*887b0*/  LDL.LU R7, [R1+0x39a8] ;  /* 0x0039a80001077983 */ /* 0x000f280000300800 */
[----:B------:R-:W4:Y:S04]  /*887c0*/  LDL.LU R12, [R1+0x39a4] ;  /* 0x0039a400010c7983 */ /* 0x000f280000300800 */
[----:B------:R-:W4:Y:S04]  /*887d0*/  LDL.LU R9, [R1+0x399c] ;  /* 0x00399c0001097983 */ /* 0x000f280000300800 */
[----:B------:R-:W4:Y:S04]  /*887e0*/  LDL.LU R10, [R1+0x39a0] ;  /* 0x0039a000010a7983 */ /* 0x000f280000300800 */
[----:B------:R-:W4:Y:S04]  /*887f0*/  LDL.LU R6, [R1+0x3998] ;  /* 0x0039980001067983 */ /* 0x000f280000300800 */
[----:B------:R-:W4:Y:S01]  /*88800*/  LDL.LU R11, [R1+0x3994] ;  /* 0x00399400010b7983 */ /* 0x000f220000300800 */
[----:B------:R-:W-:-:S03]  /*88810*/  USEL UR13, URZ, 0x4, !UP6 ;  /* 0x00000004ff0d7887 */ /* 0x000fc6000f000000 */
[----:B------:R-:W4:Y:S01]  /*88820*/  LDL.LU R8, [R1+0x398c] ;  /* 0x00398c0001087983 */ /* 0x000f220000300800 */
[----:B------:R-:W-:-:S03]  /*88830*/  USEL UR13, UR13, URZ, !UP0 ;  /* 0x000000ff0d0d7287 */ /* 0x000fc6000c000000 */
[----:B------:R-:W-:Y:S03]  /*88840*/  LDGSTS.E [R189+0x1eb80], desc[UR36][R32.64], P6 ;  /* 0x1eb8000020bd7fae */ /* 0x000fe6000b1a1024 */
[----:B------:R-:W-:Y:S01]  /*88850*/  ISETP.NE.U32.AND P0, PT, RZ, UR13, PT ;  /* 0x0000000dff007c0c */ /* 0x000fe2000bf05070 */
        /* <DEDUP_REMOVED lines=9> */
[----:B--2---:R-:W-:-:S02]  /*888f0*/  IADD3 R14, P1, PT, R14, R2, RZ ;  /* 0x000000020e0e7210 */ /* 0x004fc40007f3e0ff */
[----:B---3--:R-:W-:Y:S02]  /*88900*/  IADD3 R4, P2, PT, R4, R2, RZ ;  /* 0x0000000204047210 */ /* 0x008fe40007f5e0ff */
[----:B----4-:R-:W-:Y:S01]  /*88910*/  IADD3.X R15, PT, PT, R15, R3, RZ, P1, !PT ;  /* 0x000000030f0f7210 */ /* 0x010fe20000ffe4ff */
[----:B------:R-:W-:Y:S01]  /*88920*/  STL [R1+0x39c0], R14 ;  /* 0x0039c00e01007387 */ /* 0x000fe20000100800 */
[----:B-1----:R-:W-:Y:S02]  /*88930*/  IMAD.MOV.U32 R190, RZ, RZ, R14 ;  /* 0x000000ffffbe7224 */ /* 0x002fe400078e000e */
[----:B------:R-:W-:Y:S01]  /*88940*/  MOV R191, R15 ;  /* 0x0000000f00bf7202 */ /* 0x000fe20000000f00 */
[----:B------:R-:W-:Y:S04]  /*88950*/  STL [R1+0x39b4], R15 ;  /* 0x0039b40f01007387 */ /* 0x000fe80000100800 */
[----:B------:R1:W-:Y:S04]  /*88960*/  STL [R1+0x39b8], R4 ;  /* 0x0039b80401007387 */ /* 0x0003e80000100800 */
[----:B------:R2:W-:Y:S01]  /*88970*/  LDGSTS.E [R188+0x1080], desc[UR36][R190.64], P0 ;  /* 0x01080000bebc7fae */ /* 0x0005e200081a1024 */
[----:B------:R-:W-:-:S05]  /*88980*/  IMAD.X R13, R13, 0x1, R3, P2 ;  /* 0x000000010d0d7824 */ /* 0x000fca00010e0603 */
[----:B------:R-:W-:Y:S04]  /*88990*/  STL [R1+0x39ac], R13 ;  /* 0x0039ac0d01007387 */ /* 0x000fe80000100800 */
[----:B------:R-:W3:Y:S01]  /*889a0*/  LDL.LU R19, [R1+0x3984] ;  /* 0x0039840001137983 */ /* 0x000ee20000300800 */
[----:B------:R-:W-:-:S03]  /*889b0*/  IADD3 R5, P1, PT, R5, R2, RZ ;  /* 0x0000000205057210 */ /* 0x000fc60007f3e0ff */
[----:B------:R-:W4:Y:S01]  /*889c0*/  LDL.LU R18, [R1+0x3990] ;  /* 0x0039900001127983 */ /* 0x000f220000300800 */
[----:B--2---:R-:W-:Y:S02]  /*889d0*/  IMAD.MOV.U32 R190, RZ, RZ, R4 ;  /* 0x000000ffffbe7224 */ /* 0x004fe400078e0004 */
[----:B------:R-:W-:Y:S01]  /*889e0*/  IMAD.MOV.U32 R191, RZ, RZ, R13 ;  /* 0x000000ffffbf7224 */ /* 0x000fe200078e000d */
[----:B------:R-:W2:Y:S04]  /*889f0*/  LDL.LU R17, [R1+0x397c] ;  /* 0x00397c0001117983 */ /* 0x000ea80000300800 */
[----:B-1----:R-:W2:Y:S04]  /*88a00*/  LDL.LU R4, [R1+0x3988] ;  /* 0x0039880001047983 */ /* 0x002ea80000300800 */
[----:B------:R-:W-:Y:S04]  /*88a10*/  STL [R1+0x39b0], R5 ;  /* 0x0039b00501007387 */ /* 0x000fe80000100800 */
[----:B------:R1:W-:Y:S01]  /*88a20*/  LDGSTS.E [R188+0x1100], desc[UR36][R190.64], P0 ;  /* 0x01100000bebc7fae */ /* 0x0003e200081a1024 */
[----:B------:R-:W-:-:S02]  /*88a30*/  IADD3 R7, P2, PT, R7, R2, RZ ;  /* 0x0000000207077210 */ /* 0x000fc40007f5e0ff */
[----:B------:R-:W-:-:S03]  /*88a40*/  IADD3.X R12, PT, PT, R12, R3, RZ, P1, !PT ;  /* 0x000000030c0c7210 */ /* 0x000fc60000ffe4ff */
[----:B------:R-:W-:Y:S02]  /*88a50*/  IMAD.X R9, R9, 0x1, R3, P2 ;  /* 0x0000000109097824 */ /* 0x000fe400010e0603 */
[----:B------:R1:W-:Y:S02]  /*88a60*/  STL [R1+0x39a4], R12 ;  /* 0x0039a40c01007387 */ /* 0x0003e40000100800 */
[----:B-1----:R-:W-:Y:S02]  /*88a70*/  MOV R191, R12 ;  /* 0x0000000c00bf7202 */ /* 0x002fe40000000f00 */
[----:B------:R1:W-:Y:S01]  /*88a80*/  STL [R1+0x39a8], R7 ;  /* 0x0039a80701007387 */ /* 0x0003e20000100800 */
[----:B------:R-:W-:-:S03]  /*88a90*/  IMAD.MOV.U32 R190, RZ, RZ, R5 ;  /* 0x000000ffffbe7224 */ /* 0x000fc600078e0005 */
[----:B------:R-:W2:Y:S04]  /*88aa0*/  LDL.LU R12, [R1+0x3980] ;  /* 0x00398000010c7983 */ /* 0x000ea80000300800 */
[----:B------:R1:W-:Y:S04]  /*88ab0*/  STL [R1+0x399c], R9 ;  /* 0x00399c0901007387 */ /* 0x0003e80000100800 */
[----:B------:R-:W2:Y:S04]  /*88ac0*/  LDL.LU R5, [R1+0x3978] ;  /* 0x0039780001057983 */ /* 0x000ea80000300800 */
[----:B------:R-:W2:Y:S01]  /*88ad0*/  LDL.LU R16, [R1+0x3974] ;  /* 0x0039740001107983 */ /* 0x000ea20000300800 */
[----:B------:R-:W-:-:S03]  /*88ae0*/  IADD3 R10, P1, PT, R10, R2, RZ ;  /* 0x000000020a0a7210 */ /* 0x000fc60007f3e0ff */
[----:B------:R1:W-:Y:S01]  /*88af0*/  LDGSTS.E [R188+0x1180], desc[UR36][R190.64], P0 ;  /* 0x01180000bebc7fae */ /* 0x0003e200081a1024 */
[----:B------:R-:W-:Y:S02]  /*88b00*/  IADD3.X R11, PT, PT, R11, R3, RZ, P1, !PT ;  /* 0x000000030b0b7210 */ /* 0x000fe40000ffe4ff */
[----:B------:R-:W-:Y:S01]  /*88b10*/  IADD3 R6, P2, PT, R6, R2, RZ ;  /* 0x0000000206067210 */ /* 0x000fe20007f5e0ff */
[----:B-1----:R-:W-:Y:S02]  /*88b20*/  IMAD.MOV.U32 R190, RZ, RZ, R7 ;  /* 0x000000ffffbe7224 */ /* 0x002fe400078e0007 */
[----:B------:R-:W-:Y:S01]  /*88b30*/  IMAD.MOV.U32 R191, RZ, RZ, R9 ;  /* 0x000000ffffbf7224 */ /* 0x000fe200078e0009 */
[----:B------:R-:W2:Y:S04]  /*88b40*/  LDL.LU R7, [R1+0x396c] ;  /* 0x00396c0001077983 */ /* 0x000ea80000300800 */
[----:B------:R-:W2:Y:S04]  /*88b50*/  LDL.LU R9, [R1+0x3970] ;  /* 0x0039700001097983 */ /* 0x000ea80000300800 */
[----:B------:R-:W2:Y:S01]  /*88b60*/  LDL.LU R13, [R1+0x3968] ;  /* 0x00396800010d7983 */ /* 0x000ea20000300800 */
[----:B------:R-:W-:-:S03]  /*88b70*/  IMAD.X R8, R8, 0x1, R3, P2 ;  /* 0x0000000108087824 */ /* 0x000fc600010e0603 */
[----:B------:R-:W-:Y:S04]  /*88b80*/  STL [R1+0x39a0], R10 ;  /* 0x0039a00a01007387 */ /* 0x000fe80000100800 */
[----:B------:R-:W-:Y:S04]  /*88b90*/  STL [R1+0x3994], R11 ;  /* 0x0039940b01007387 */ /* 0x000fe80000100800 */
[----:B------:R1:W-:Y:S04]  /*88ba0*/  LDGSTS.E [R188+0x1200], desc[UR36][R190.64], P0 ;  /* 0x01200000bebc7fae */ /* 0x0003e800081a1024 */
[----:B------:R-:W-:Y:S04]  /*88bb0*/  STL [R1+0x3998], R6 ;  /* 0x0039980601007387 */ /* 0x000fe80000100800 */
[----:B------:R-:W2:Y:S01]  /*88bc0*/  LDL.LU R15, [R1+0x3964] ;  /* 0x00396400010f7983 */ /* 0x000ea20000300800 */
[----:B-1----:R-:W-:Y:S01]  /*88bd0*/  IMAD.MOV.U32 R190, RZ, RZ, R10 ;  /* 0x000000ffffbe7224 */ /* 0x002fe200078e000a */
[----:B------:R-:W-:-:S02]  /*88be0*/  MOV R191, R11 ;  /* 0x0000000b00bf7202 */ /* 0x000fc40000000f00 */
[----:B------:R1:W-:Y:S04]  /*88bf0*/  STL [R1+0x398c], R8 ;  /* 0x00398c0801007387 */ /* 0x0003e80000100800 */
[----:B------:R1:W-:Y:S04]  /*88c00*/  LDGSTS.E [R188+0x1280], desc[UR36][R190.64], P0 ;  /* 0x01280000bebc7fae */ /* 0x0003e800081a1024 */
[----:B------:R-:W2:Y:S01]  /*88c10*/  LDL.LU R14, [R1+0x395c] ;  /* 0x00395c00010e7983 */ /* 0x000ea20000300800 */
[----:B-1----:R-:W-:Y:S02]  /*88c20*/  IMAD.MOV.U32 R191, RZ, RZ, R8 ;  /* 0x000000ffffbf7224 */ /* 0x002fe400078e0008 */
[----:B------:R-:W-:Y:S01]  /*88c30*/  IMAD.MOV.U32 R190, RZ, RZ, R6 ;  /* 0x000000ffffbe7224 */ /* 0x000fe200078e0006 */
[----:B------:R-:W2:Y:S04]  /*88c40*/  LDL.LU R8, [R1+0x3954] ;  /* 0x0039540001087983 */ /* 0x000ea80000300800 */
[----:B------:R-:W2:Y:S04]  /*88c50*/  LDL.LU R6, [R1+0x3960] ;  /* 0x0039600001067983 */ /* 0x000ea80000300800 */
[----:B------:R-:W2:Y:S04]  /*88c60*/  LDL.LU R11, [R1+0x394c] ;  /* 0x00394c00010b7983 */ /* 0x000ea80000300800 */
[----:B------:R-:W2:Y:S04]  /*88c70*/  LDL.LU R10, [R1+0x3958] ;  /* 0x00395800010a7983 */ /* 0x000ea80000300800 */
[----:B------:R1:W-:Y:S01]  /*88c80*/  LDGSTS.E [R188+0x1300], desc[UR36][R190.64], P0 ;  /* 0x01300000bebc7fae */ /* 0x0003e200081a1024 */
[----:B----4-:R-:W-:-:S04]  /*88c90*/  IADD3 R18, P1, PT, R18, R2, RZ ;  /* 0x0000000212127210 */ /* 0x010fc80007f3e0ff */
[----:B---3--:R-:W-:Y:S01]  /*88ca0*/  IADD3.X R19, PT, PT, R19, R3, RZ, P1, !PT ;  /* 0x0000000313137210 */ /* 0x008fe20000ffe4ff */
[----:B-1----:R-:W-:Y:S01]  /*88cb0*/  IMAD.MOV.U32 R190, RZ, RZ, R18 ;  /* 0x000000ffffbe7224 */ /* 0x002fe200078e0012 */
[----:B--2---:R-:W-:Y:S02]  /*88cc0*/  IADD3 R4, P2, PT, R4, R2, RZ ;  /* 0x0000000204047210 */ /* 0x004fe40007f5e0ff */
[----:B------:R-:W-:-:S03]  /*88cd0*/  MOV R191, R19 ;  /* 0x0000001300bf7202 */ /* 0x000fc60000000f00 */
[----:B------:R-:W-:Y:S01]  /*88ce0*/  IMAD.X R17, R17, 0x1, R3, P2 ;  /* 0x0000000111117824 */ /* 0x000fe200010e0603 */
[----:B------:R-:W-:Y:S04]  /*88cf0*/  STL [R1+0x3990], R18 ;  /* 0x0039901201007387 */ /* 0x000fe80000100800 */
[----:B------:R1:W-:Y:S04]  /*88d00*/  LDGSTS.E [R188+0x1380], desc[UR36][R190.64], P0 ;  /* 0x01380000bebc7fae */ /* 0x0003e800081a1024 */
[----:B------:R-:W-:Y:S04]  /*88d10*/  STL [R1+0x3984], R19 ;  /* 0x0039841301007387 */ /* 0x000fe80000100800 */
[----:B------:R2:W-:Y:S01]  /*88d20*/  STL [R1+0x3988], R4 ;  /* 0x0039880401007387 */ /* 0x0005e20000100800 */
[----:B-1----:R-:W-:-:S02]  /*88d30*/  IMAD.MOV.U32 R190, RZ, RZ, R4 ;  /* 0x000000ffffbe7224 */ /* 0x002fc400078e0004 */
[----:B------:R-:W-:Y:S01]  /*88d40*/  IMAD.MOV.U32 R191, RZ, RZ, R17 ;  /* 0x000000ffffbf7224 */ /* 0x000fe200078e0011 */
[-C--:B------:R-:W-:Y:S01]  /*88d50*/  IADD3 R12, P1, PT, R12, R2.reuse, RZ ;  /* 0x000000020c0c7210 */ /* 0x080fe20007f3e0ff */
[----:B------:R-:W-:Y:S04]  /*88d60*/  STL [R1+0x397c], R17 ;  /* 0x00397c1101007387 */ /* 0x000fe80000100800 */
[----:B--2---:R-:W2:Y:S01]  /*88d70*/  LDL.LU R4, [R1+0x3950] ;  /* 0x0039500001047983 */ /* 0x004ea20000300800 */
[----:B------:R-:W-:-:S03]  /*88d80*/  IADD3 R5, P2, PT, R5, R2, RZ ;  /* 0x0000000205057210 */ /* 0x000fc60007f5e0ff */
[----:B------:R1:W-:Y:S01]  /*88d90*/  LDGSTS.E [R188+0x1400], desc[UR36][R190.64], P0 ;  /* 0x01400000bebc7fae */ /* 0x0003e200081a1024 */
[----:B------:R-:W-:-:S03]  /*88da0*/  IADD3.X R16, PT, PT, R16, R3, RZ, P1, !PT ;  /* 0x0000000310107210 */ /* 0x000fc60000ffe4ff */
[----:B------:R3:W-:Y:S04]  /*88db0*/  STL [R1+0x3980], R12 ;  /* 0x0039800c01007387 */ /* 0x0007e80000100800 */
[----:B------:R-:W-:Y:S01]  /*88dc0*/  STL [R1+0x3974], R16 ;  /* 0x0039741001007387 */ /* 0x000fe20000100800 */
[----:B-1----:R-:W-:-:S03]  /*88dd0*/  IMAD.MOV.U32 R190, RZ, RZ, R12 ;  /* 0x000000ffffbe7224 */ /* 0x002fc600078e000c */
[----:B------:R-:W-:Y:S04]  /*88de0*/  STL [R1+0x3978], R5 ;  /* 0x0039780501007387 */ /* 0x000fe80000100800 */
[----:B---3--:R-:W3:Y:S01]  /*88df0*/  LDL.LU R12, [R1+0x3944] ;  /* 0x00394400010c7983 */ /* 0x008ee20000300800 */
[----:B------:R-:W-:Y:S01]  /*88e00*/  MOV R191, R16 ;  /* 0x0000001000bf7202 */ /* 0x000fe20000000f00 */
[----:B------:R-:W-:-:S04]  /*88e10*/  IMAD.X R7, R7, 0x1, R3, P2 ;  /* 0x0000000107077824 */ /* 0x000fc800010e0603 */
[----:B------:R1:W-:Y:S01]  /*88e20*/  LDGSTS.E [R188+0x1480], desc[UR36][R190.64], P0 ;  /* 0x01480000bebc7fae */ /* 0x0003e200081a1024 */
[----:B------:R-:W-:-:S03]  /*88e30*/  IADD3 R9, P1, PT, R9, R2, RZ ;  /* 0x0000000209097210 */ /* 0x000fc60007f3e0ff */
[----:B------:R4:W-:Y:S01]  /*88e40*/  STL [R1+0x396c], R7 ;  /* 0x00396c0701007387 */ /* 0x0009e20000100800 */
[----:B------:R-:W-:Y:S01]  /*88e50*/  IADD3 R13, P2, PT, R13, R2, RZ ;  /* 0x000000020d0d7210 */ /* 0x000fe20007f5e0ff */
[----:B-1----:R-:W-:Y:S02]  /*88e60*/  IMAD.MOV.U32 R190, RZ, RZ, R5 ;  /* 0x000000ffffbe7224 */ /* 0x002fe400078e0005 */
[----:B------:R-:W-:Y:S02]  /*88e70*/  IMAD.MOV.U32 R191, RZ, RZ, R7 ;  /* 0x000000ffffbf7224 */ /* 0x000fe400078e0007 */
[----:B----4-:R-:W4:Y:S04]  /*88e80*/  LDL.LU R7, [R1+0x38c8] ;  /* 0x0038c80001077983 */ /* 0x010f280000300800 */
[----:B------:R1:W-:Y:S04]  /*88e90*/  LDGSTS.E [R188+0x1500], desc[UR36][R190.64], P0 ;  /* 0x01500000bebc7fae */ /* 0x0003e800081a1024 */
[----:B------:R-:W4:Y:S01]  /*88ea0*/  LDL.LU R5, [R1+0x37c0] ;  /* 0x0037c00001057983 */ /* 0x000f220000300800 */
[----:B------:R-:W-:-:S03]  /*88eb0*/  IADD3.X R15, PT, PT, R15, R3, RZ, P1, !PT ;  /* 0x000000030f0f7210 */ /* 0x000fc60000ffe4ff */
[----:B------:R-:W-:Y:S01]  /*88ec0*/  STL [R1+0x3970], R9 ;  /* 0x0039700901007387 */ /* 0x000fe20000100800 */
[----:B-1----:R-:W-:Y:S01]  /*88ed0*/  IMAD.MOV.U32 R190, RZ, RZ, R9 ;  /* 0x000000ffffbe7224 */ /* 0x002fe200078e0009 */
[----:B------:R-:W-:Y:S02]  /*88ee0*/  MOV R191, R15 ;  /* 0x0000000f00bf7202 */ /* 0x000fe40000000f00 */
[----:B------:R1:W-:Y:S04]  /*88ef0*/  STL [R1+0x3964], R15 ;  /* 0x0039640f01007387 */ /* 0x0003e80000100800 */
[----:B------:R-:W-:Y:S01]  /*88f00*/  STL [R1+0x3968], R13 ;  /* 0x0039680d01007387 */ /* 0x000fe20000100800 */
[----:B------:R-:W-:-:S03]  /*88f10*/  IMAD.X R14, R14, 0x1, R3, P2 ;  /* 0x000000010e0e7824 */ /* 0x000fc600010e0603 */
[----:B------:R1:W-:Y:S04]  /*88f20*/  LDGSTS.E [R188+0x1580], desc[UR36][R190.64], P0 ;  /* 0x01580000bebc7fae */ /* 0x0003e800081a1024 */
[----:B-1----:R-:W4:Y:S04]  /*88f30*/  LDL.LU R15, [R1+0x37bc] ;  /* 0x0037bc00010f7983 */ /* 0x002f280000300800 */
[----:B------:R-:W-:Y:S01]  /*88f40*/  STL [R1+0x395c], R14 ;  /* 0x00395c0e01007387 */ /* 0x000fe20000100800 */
[----:B------:R-:W-:-:S03]  /*88f50*/  IMAD.MOV.U32 R190, RZ, RZ, R13 ;  /* 0x000000ffffbe7224 */ /* 0x000fc600078e000d */
[----:B------:R-:W4:Y:S01]  /*88f60*/  LDL.LU R9, [R1+0x37b4] ;  /* 0x0037b40001097983 */ /* 0x000f220000300800 */
[----:B------:R-:W-:Y:S01]  /*88f70*/  IADD3 R6, P1, PT, R6, R2, RZ ;  /* 0x0000000206067210 */ /* 0x000fe20007f3e0ff */
[----:B------:R-:W-:-:S03]  /*88f80*/  IMAD.MOV.U32 R191, RZ, RZ, R14 ;  /* 0x000000ffffbf7224 */ /* 0x000fc600078e000e */
[----:B------:R-:W-:Y:S02]  /*88f90*/  IADD3.X R8, PT, PT, R8, R3, RZ, P1, !PT ;  /* 0x0000000308087210 */ /* 0x000fe40000ffe4ff */
[----:B------:R-:W-:Y:S01]  /*88fa0*/  IADD3 R10, P2, PT, R10, R2, RZ ;  /* 0x000000020a0a7210 */ /* 0x000fe20007f5e0ff */
[----:B------:R1:W-:Y:S04]  /*88fb0*/  LDGSTS.E [R188+0x1600], desc[UR36][R190.64], P0 ;  /* 0x01600000bebc7fae */ /* 0x0003e800081a1024 */
[----:B------:R-:W-:Y:S01]  /*88fc0*/  IMAD.X R11, R11, 0x1, R3, P2 ;  /* 0x000000010b0b7824 */ /* 0x000fe200010e0603 */
[----:B------:R-:W-:Y:S04]  /*88fd0*/  STL [R1+0x3960], R6 ;  /* 0x0039600601007387 */ /* 0x000fe80000100800 */
[----:B------:R1:W-:Y:S02]  /*88fe0*/  STL [R1+0x3954], R8 ;  /* 0x0039540801007387 */ /* 0x0003e40000100800 */
[----:B-1----:R-:W-:Y:S01]  /*88ff0*/  IMAD.MOV.U32 R190, RZ, RZ, R6 ;  /* 0x000000ffffbe7224 */ /* 0x002fe200078e0006 */
[----:B------:R-:W-:Y:S01]  /*89000*/  MOV R191, R8 ;  /* 0x0000000800bf7202 */ /* 0x000fe20000000f00 */
[----:B------:R-:W-:Y:S04]  /*89010*/  STL [R1+0x3958], R10 ;  /* 0x0039580a01007387 */ /* 0x000fe80000100800 */
[----:B------:R1:W-:Y:S04]  /*89020*/  LDGSTS.E [R188+0x1680], desc[UR36][R190.64], P0 ;  /* 0x01680000bebc7fae */ /* 0x0003e800081a1024 */
[----:B------:R-:W4:Y:S04]  /*89030*/  LDL.LU R8, [R1+0x37b8] ;  /* 0x0037b80001087983 */ /* 0x000f280000300800 */
[----:B------:R1:W-:Y:S04]  /*89040*/  STL [R1+0x394c], R11 ;  /* 0x00394c0b01007387 */ /* 0x0003e80000100800 */
[----:B------:R-:W4:Y:S01]  /*89050*/  LDL.LU R6, [R1+0x37b0] ;  /* 0x0037b00001067983 */ /* 0x000f220000300800 */
[----:B-1----:R-:W-:-:S03]  /*89060*/  IMAD.MOV.U32 R191, RZ, RZ, R11 ;  /* 0x000000ffffbf7224 */ /* 0x002fc600078e000b */
[----:B------:R-:W4:Y:S01]  /*89070*/  LDL.LU R11, [R1+0x37ac] ;  /* 0x0037ac00010b7983 */ /* 0x000f220000300800 */
[----:B------:R-:W-:-:S03]  /*89080*/  IMAD.MOV.U32 R190, RZ, RZ, R10 ;  /* 0x000000ffffbe7224 */ /* 0x000fc600078e000a */
[----:B------:R-:W4:Y:S04]  /*89090*/  LDL.LU R10, [R1+0x37a4] ;  /* 0x0037a400010a7983 */ /* 0x000f280000300800 */
[----:B------:R1:W-:Y:S01]  /*890a0*/  LDGSTS.E [R188+0x1700], desc[UR36][R190.64], P0 ;  /* 0x01700000bebc7fae */ /* 0x0003e200081a1024 */
[----:B--2---:R-:W-:-:S05]  /*890b0*/  IADD3 R4, P1, PT, R4, R2, RZ ;  /* 0x0000000204047210 */ /* 0x004fca0007f3e0ff */
[----:B------:R-:W-:Y:S01]  /*890c0*/  STL [R1+0x3950], R4 ;  /* 0x0039500401007387 */ /* 0x000fe20000100800 */
[----:B-1----:R-:W-:Y:S01]  /*890d0*/  IMAD.MOV.U32 R190, RZ, RZ, R4 ;  /* 0x000000ffffbe7224 */ /* 0x002fe200078e0004 */
[----:B---3--:R-:W-:-:S05]  /*890e0*/  IADD3.X R12, PT, PT, R12, R3, RZ, P1, !PT ;  /* 0x000000030c0c7210 */ /* 0x008fca0000ffe4ff */
[----:B------:R1:W-:Y:S01]  /*890f0*/  STL [R1+0x3944], R12 ;  /* 0x0039440c01007387 */ /* 0x0003e20000100800 */
[----:B------:R-:W-:-:S03]  /*89100*/  IMAD.MOV.U32 R191, RZ, RZ, R12 ;  /* 0x000000ffffbf7224 */ /* 0x000fc600078e000c */
        /* <DEDUP_REMOVED lines=12> */
[----:B---3--:R-:W-:Y:S01]  /*891d0*/  IMAD.MOV.U32 R190, RZ, RZ, R7 ;  /* 0x000000ffffbe7224 */ /* 0x008fe200078e0007 */
[----:B------:R-:W-:-:S05]  /*891e0*/  IADD3.X R15, PT, PT, R15, R3, RZ, P1, !PT ;  /* 0x000000030f0f7210 */ /* 0x000fca0000ffe4ff */
[----:B------:R3:W-:Y:S01]  /*891f0*/  STL [R1+0x37bc], R15 ;  /* 0x0037bc0f01007387 */ /* 0x0007e20000100800 */
[----:B------:R-:W-:-:S03]  /*89200*/  IMAD.X R9, R9, 0x1, R3, P2 ;  /* 0x0000000109097824 */ /* 0x000fc600010e0603 */
[----:B------:R-:W-:Y:S01]  /*89210*/  STL [R1+0x37c0], R5 ;  /* 0x0037c00501007387 */ /* 0x000fe20000100800 */
[----:B------:R-:W-:-:S03]  /*89220*/  MOV R191, R15 ;  /* 0x0000000f00bf7202 */ /* 0x000fc60000000f00 */
[----:B-1----:R-:W4:Y:S04]  /*89230*/  LDL.LU R7, [R1+0x3798] ;  /* 0x0037980001077983 */ /* 0x002f280000300800 */
[----:B------:R1:W-:Y:S04]  /*89240*/  STL [R1+0x37b4], R9 ;  /* 0x0037b40901007387 */ /* 0x0003e80000100800 */
[----:B------:R-:W4:Y:S04]  /*89250*/  LDL.LU R16, [R1+0x3790] ;  /* 0x0037900001107983 */ /* 0x000f280000300800 */
[----:B---3--:R-:W3:Y:S04]  /*89260*/  LDL.LU R15, [R1+0x378c] ;  /* 0x00378c00010f7983 */ /* 0x008ee80000300800 */
[----:B------:R1:W-:Y:S04]  /*89270*/  LDGSTS.E [R188+0x3000], desc[UR36][R190.64], P0 ;  /* 0x03000000bebc7fae */ /* 0x0003e800081a1024 */
[----:B------:R-:W3:Y:S01]  /*89280*/  LDL.LU R17, [R1+0x3780] ;  /* 0x0037800001117983 */ /* 0x000ee20000300800 */
[----:B------:R-:W-:Y:S01]  /*89290*/  IADD3 R8, P1, PT, R8, R2, RZ ;  /* 0x0000000208087210 */ /* 0x000fe20007f3e0ff */
[----:B-1----:R-:W-:-:S02]  /*892a0*/  IMAD.MOV.U32 R190, RZ, RZ, R5 ;  /* 0x000000ffffbe7224 */ /* 0x002fc400078e0005 */
[----:B------:R-:W-:Y:S02]  /*892b0*/  IMAD.MOV.U32 R191, RZ, RZ, R9 ;  /* 0x000000ffffbf7224 */ /* 0x000fe400078e0009 */
[----:B------:R-:W3:Y:S01]  /*892c0*/  LDL.LU R9, [R1+0x3784] ;  /* 0x0037840001097983 */ /* 0x000ee20000300800 */
[----:B------:R-:W-:-:S03]  /*892d0*/  IADD3 R6, P2, PT, R6, R2, RZ ;  /* 0x0000000206067210 */ /* 0x000fc60007f5e0ff */
[----:B------:R-:W3:Y:S01]  /*892e0*/  LDL.LU R5, [R1+0x377c] ;  /* 0x00377c0001057983 */ /* 0x000ee20000300800 */
[----:B------:R-:W-:-:S03]  /*892f0*/  IADD3.X R11, PT, PT, R11, R3, RZ, P1, !PT ;  /* 0x000000030b0b7210 */ /* 0x000fc60000ffe4ff */
[----:B------:R-:W-:Y:S01]  /*89300*/  STL [R1+0x37b8], R8 ;  /* 0x0037b80801007387 */ /* 0x000fe20000100800 */
[----:B------:R-:W-:-:S03]  /*89310*/  IMAD.X R10, R10, 0x1, R3, P2 ;  /* 0x000000010a0a7824 */ /* 0x000fc600010e0603 */
        /* <DEDUP_REMOVED lines=9> */
[----:B-1----:R-:W-:-:S02]  /*893b0*/  IMAD.MOV.U32 R190, RZ, RZ, R6 ;  /* 0x000000ffffbe7224 */ /* 0x002fc400078e0006 */
[----:B------:R-:W-:Y:S02]  /*893c0*/  IMAD.MOV.U32 R191, RZ, RZ, R10 ;  /* 0x000000ffffbf7224 */ /* 0x000fe400078e000a */
[----:B------:R-:W3:Y:S04]  /*893d0*/  LDL.LU R10, [R1+0x3774] ;  /* 0x00377400010a7983 */ /* 0x000ee80000300800 */
[----:B------:R-:W3:Y:S04]  /*893e0*/  LDL.LU R6, [R1+0x376c] ;  /* 0x00376c0001067983 */ /* 0x000ee80000300800 */
[----:B------:R1:W-:Y:S01]  /*893f0*/  LDGSTS.E [R188+0x3180], desc[UR36][R190.64], P0 ;  /* 0x03180000bebc7fae */ /* 0x0003e200081a1024 */
[----:B--2---:R-:W-:-:S04]  /*89400*/  IADD3 R12, P1, PT, R12, R2, RZ ;  /* 0x000000020c0c7210 */ /* 0x004fc80007f3e0ff */
[----:B------:R-:W-:Y:S01]  /*89410*/  IADD3.X R14, PT, PT, R14, R3, RZ, P1, !PT ;  /* 0x000000030e0e7210 */ /* 0x000fe20000ffe4ff */
[----:B------:R2:W-:Y:S01]  /*89420*/  STL [R1+0x37a8], R12 ;  /* 0x0037a80c01007387 */ /* 0x0005e20000100800 */
[----:B------:R-:W-:-:S03]  /*89430*/  IADD3 R4, P2, PT, R4, R2, RZ ;  /* 0x0000000204047210 */ /* 0x000fc60007f5e0ff */
[----:B------:R2:W-:Y:S01]  /*89440*/  STL [R1+0x379c], R14 ;  /* 0x00379c0e01007387 */ /* 0x0005e20000100800 */
[----:B-1----:R-:W-:Y:S02]  /*89450*/  IMAD.MOV.U32 R190, RZ, RZ, R12 ;  /* 0x000000ffffbe7224 */ /* 0x002fe400078e000c */
[----:B------:R-:W-:Y:S01]  /*89460*/  IMAD.X R13, R13, 0x1, R3, P2 ;  /* 0x000000010d0d7824 */ /* 0x000fe200010e0603 */
[----:B------:R-:W-:Y:S04]  /*89470*/  STL [R1+0x37a0], R4 ;  /* 0x0037a00401007387 */ /* 0x000fe80000100800 */
[----:B--2---:R-:W2:Y:S01]  /*89480*/  LDL.LU R12, [R1+0x3768] ;  /* 0x00376800010c7983 */ /* 0x004ea20000300800 */
[----:B------:R-:W-:-:S03]  /*89490*/  MOV R191, R14 ;  /* 0x0000000e00bf7202 */ /* 0x000fc60000000f00 */
[----:B------:R1:W-:Y:S04]  /*894a0*/  STL [R1+0x3794], R13 ;  /* 0x0037940d01007387 */ /* 0x0003e80000100800 */
[----:B------:R-:W2:Y:S04]  /*894b0*/  LDL.LU R14, [R1+0x3760] ;  /* 0x00376000010e7983 */ /* 0x000ea80000300800 */
[----:B------:R1:W-:Y:S02]  /*894c0*/  LDGSTS.E [R188+0x3200], desc[UR36][R190.64], P0 ;  /* 0x03200000bebc7fae */ /* 0x0003e400081a1024 */
[----:B-1----:R-:W-:-:S02]  /*894d0*/  IMAD.MOV.U32 R190, RZ, RZ, R4 ;  /* 0x000000ffffbe7224 */ /* 0x002fc400078e0004 */
[----:B------:R-:W-:Y:S02]  /*894e0*/  IMAD.MOV.U32 R191, RZ, RZ, R13 ;  /* 0x000000ffffbf7224 */ /* 0x000fe400078e000d */
[----:B------:R-:W2:Y:S01]  /*894f0*/  LDL.LU R13, [R1+0x3764] ;  /* 0x00376400010d7983 */ /* 0x000ea20000300800 */
[----:B----4-:R-:W-:-:S03]  /*89500*/  IADD3 R7, P1, PT, R7, R2, RZ ;  /* 0x0000000207077210 */ /* 0x010fc60007f3e0ff */
[----:B------:R1:W-:Y:S04]  /*89510*/  LDGSTS.E [R188+0x3280], desc[UR36][R190.64], P0 ;  /* 0x03280000bebc7fae */ /* 0x0003e800081a1024 */
[----:B------:R-:W4:Y:S01]  /*89520*/  LDL.LU R4, [R1+0x375c] ;  /* 0x00375c0001047983 */ /* 0x000f220000300800 */
[----:B------:R-:W-:Y:S02]  /*89530*/  IADD3 R16, P2, PT, R16, R2, RZ ;  /* 0x0000000210107210 */ /* 0x000fe40007f5e0ff */
[----:B---3--:R-:W-:Y:S01]  /*89540*/  IADD3.X R15, PT, PT, R15, R3, RZ, P1, !PT ;  /* 0x000000030f0f7210 */ /* 0x008fe20000ffe4ff */
[----:B-1----:R-:W-:Y:S01]  /*89550*/  IMAD.MOV.U32 R190, RZ, RZ, R7 ;  /* 0x000000ffffbe7224 */ /* 0x002fe200078e0007 */
[----:B------:R-:W-:Y:S02]  /*89560*/  STL [R1+0x3798], R7 ;  /* 0x0037980701007387 */ /* 0x000fe40000100800 */
[----:B------:R-:W-:-:S02]  /*89570*/  MOV R191, R15 ;  /* 0x0000000f00bf7202 */ /* 0x000fc40000000f00 */
[----:B------:R1:W-:Y:S01]  /*89580*/  STL [R1+0x378c], R15 ;  /* 0x00378c0f01007387 */ /* 0x0003e20000100800 */
[----:B------:R-:W-:-:S03]  /*89590*/  IMAD.X R17, R17, 0x1, R3, P2 ;  /* 0x0000000111117824 */ /* 0x000fc600010e0603 */
[----:B------:R-:W-:Y:S04]  /*895a0*/  STL [R1+0x3790], R16 ;  /* 0x0037901001007387 */ /* 0x000fe80000100800 */
[----:B------:R3:W-:Y:S04]  /*895b0*/  LDGSTS.E [R188+0x3300], desc[UR36][R190.64], P0 ;  /* 0x03300000bebc7fae */ /* 0x0007e800081a1024 */
[----:B-1----:R-:W4:Y:S01]  /*895c0*/  LDL.LU R15, [R1+0x3758] ;  /* 0x00375800010f7983 */ /* 0x002f220000300800 */
[----:B------:R-:W-:-:S03]  /*895d0*/  IADD3 R9, P1, PT, R9, R2, RZ ;  /* 0x0000000209097210 */ /* 0x000fc60007f3e0ff */
[----:B------:R-:W-:Y:S01]  /*895e0*/  STL [R1+0x3780], R17 ;  /* 0x0037801101007387 */ /* 0x000fe20000100800 */
[----:B------:R-:W-:Y:S01]  /*895f0*/  IADD3 R5, P2, PT, R5, R2, RZ ;  /* 0x0000000205057210 */ /* 0x000fe20007f5e0ff */
[----:B---3--:R-:W-:Y:S02]  /*89600*/  IMAD.MOV.U32 R190, RZ, RZ, R16 ;  /* 0x000000ffffbe7224 */ /* 0x008fe400078e0010 */
[----:B------:R-:W3:Y:S01]  /*89610*/  LDL.LU R7, [R1+0x3750] ;  /* 0x0037500001077983 */ /* 0x000ee20000300800 */
[----:B------:R-:W-:-:S03]  /*89620*/  IMAD.MOV.U32 R191, RZ, RZ, R17 ;  /* 0x000000ffffbf7224 */ /* 0x000fc600078e0011 */
[----:B------:R1:W-:Y:S04]  /*89630*/  STL [R1+0x3784], R9 ;  /* 0x0037840901007387 */ /* 0x0003e80000100800 */
[----:B------:R1:W-:Y:S01]  /*89640*/  LDGSTS.E [R188+0x3380], desc[UR36][R190.64], P0 ;  /* 0x03380000bebc7fae */ /* 0x0003e200081a1024 */
[----:B------:R-:W-:Y:S01]  /*89650*/  IADD3.X R11, PT, PT, R11, R3, RZ, P1, !PT ;  /* 0x000000030b0b7210 */ /* 0x000fe20000ffe4ff */
[----:B-1----:R-:W-:-:S04]  /*89660*/  IMAD.MOV.U32 R190, RZ, RZ, R9 ;  /* 0x000000ffffbe7224 */ /* 0x002fc800078e0009 */
[----:B------:R1:W-:Y:S01]  /*89670*/  STL [R1+0x3778], R11 ;  /* 0x0037780b01007387 */ /* 0x0003e20000100800 */
[----:B------:R-:W-:-:S03]  /*89680*/  IMAD.X R8, R8, 0x1, R3, P2 ;  /* 0x0000000108087824 */ /* 0x000fc600010e0603 */
[----:B------:R1:W-:Y:S01]  /*89690*/  STL [R1+0x377c], R5 ;  /* 0x00377c0501007387 */ /* 0x0003e20000100800 */
[----:B------:R-:W-:-:S03]  /*896a0*/  MOV R191, R11 ;  /* 0x0000000b00bf7202 */ /* 0x000fc60000000f00 */
[----:B------:R-:W3:Y:S04]  /*896b0*/  LDL.LU R9, [R1+0x3754] ;  /* 0x0037540001097983 */ /* 0x000ee80000300800 */
[----:B------:R1:W-:Y:S04]  /*896c0*/  STL [R1+0x3770], R8 ;  /* 0x0037700801007387 */ /* 0x0003e80000100800 */
[----:B-1----:R-:W3:Y:S04]  /*896d0*/  LDL.LU R11, [R1+0x3748] ;  /* 0x00374800010b7983 */ /* 0x002ee80000300800 */
[----:B------:R1:W-:Y:S01]  /*896e0*/  LDGSTS.E [R188+0x3400], desc[UR36][R190.64], P0 ;  /* 0x03400000bebc7fae */ /* 0x0003e200081a1024 */
[----:B------:R-:W-:-:S02]  /*896f0*/  IADD3 R10, P1, PT, R10, R2, RZ ;  /* 0x000000020a0a7210 */ /* 0x000fc40007f3e0ff */
[----:B------:R-:W-:Y:S01]  /*89700*/  IADD3 R6, P2, PT, R6, R2, RZ ;  /* 0x0000000206067210 */ /* 0x000fe20007f5e0ff */
[----:B-1----:R-:W-:Y:S02]  /*89710*/  IMAD.MOV.U32 R190, RZ, RZ, R5 ;  /* 0x000000ffffbe7224 */ /* 0x002fe400078e0005 */
[----:B------:R-:W-:Y:S01]  /*89720*/  IMAD.MOV.U32 R191, RZ, RZ, R8 ;  /* 0x000000ffffbf7224 */ /* 0x000fe200078e0008 */
[----:B------:R-:W3:Y:S04]  /*89730*/  LDL.LU R5, [R1+0x374c] ;  /* 0x00374c0001057983 */ /* 0x000ee80000300800 */
[----:B------:R-:W3:Y:S04]  /*89740*/  LDL.LU R8, [R1+0x3644] ;  /* 0x0036440001087983 */ /* 0x000ee80000300800 */
[----:B------:R1:W-:Y:S04]  /*89750*/  STL [R1+0x3774], R10 ;  /* 0x0037740a01007387 */ /* 0x0003e80000100800 */
[----:B------:R1:W-:Y:S02]  /*89760*/  LDGSTS.E [R188+0x3480], desc[UR36][R190.64], P0 ;  /* 0x03480000bebc7fae */ /* 0x0003e400081a1024 */
[----:B-1----:R-:W-:Y:S01]  /*89770*/  IMAD.MOV.U32 R190, RZ, RZ, R10 ;  /* 0x000000ffffbe7224 */ /* 0x002fe200078e000a */
[----:B--2---:R-:W-:-:S05]  /*89780*/  IADD3.X R12, PT, PT, R12, R3, RZ, P1, !PT ;  /* 0x000000030c0c7210 */ /* 0x004fca0000ffe4ff */
[----:B------:R1:W-:Y:S01]  /*89790*/  STL [R1+0x3768], R12 ;  /* 0x0037680c01007387 */ /* 0x0003e20000100800 */
[----:B------:R-:W-:-:S03]  /*897a0*/  IMAD.X R14, R14, 0x1, R3, P2 ;  /* 0x000000010e0e7824 */ /* 0x000fc600010e0603 */
[----:B------:R-:W-:Y:S01]  /*897b0*/  STL [R1+0x376c], R6 ;  /* 0x00376c0601007387 */ /* 0x000fe20000100800 */
[----:B------:R-:W-:-:S03]  /*897c0*/  MOV R191, R12 ;  /* 0x0000000c00bf7202 */ /* 0x000fc60000000f00 */
[----:B------:R-:W2:Y:S04]  /*897d0*/  LDL.LU R10, [R1+0x3740] ;  /* 0x00374000010a7983 */ /* 0x000ea80000300800 */
[----:B------:R4:W-:Y:S04]  /*897e0*/  STL [R1+0x3760], R14 ;  /* 0x0037600e01007387 */ /* 0x0009e80000100800 */
[----:B-1----:R-:W2:Y:S04]  /*897f0*/  LDL.LU R12, [R1+0x3640] ;  /* 0x00364000010c7983 */ /* 0x002ea80000300800 */
[----:B------:R1:W-:Y:S01]  /*89800*/  LDGSTS.E [R188+0x3500], desc[UR36][R190.64], P0 ;  /* 0x03500000bebc7fae */ /* 0x0003e200081a1024 */
[----:B------:R-:W-:-:S02]  /*89810*/  IADD3 R13, P1, PT, R13, R2, RZ ;  /* 0x000000020d0d7210 */ /* 0x000fc40007f3e0ff */
[----:B----4-:R-:W-:Y:S01]  /*89820*/  IADD3 R4, P2, PT, R4, R2, RZ ;  /* 0x0000000204047210 */ /* 0x010fe20007f5e0ff */
[----:B-1----:R-:W-:Y:S02]  /*89830*/  IMAD.MOV.U32 R190, RZ, RZ, R6 ;  /* 0x000000ffffbe7224 */ /* 0x002fe400078e0006 */
[----:B------:R-:W-:Y:S02]  /*89840*/  IMAD.MOV.U32 R191, RZ, RZ, R14 ;  /* 0x000000ffffbf7224 */ /* 0x000fe400078e000e */
[----:B------:R-:W4:Y:S04]  /*89850*/  LDL.LU R14, [R1+0x364c] ;  /* 0x00364c00010e7983 */ /* 0x000f280000300800 */
[----:B------:R-:W4:Y:S04]  /*89860*/  LDL.LU R6, [R1+0x3654] ;  /* 0x0036540001067983 */ /* 0x000f280000300800 */
[----:B------:R-:W-:Y:S04]  /*89870*/  STL [R1+0x3764], R13 ;  /* 0x0037640d01007387 */ /* 0x000fe80000100800 */
[----:B------:R1:W-:Y:S01]  /*89880*/  LDGSTS.E [R188+0x3580], desc[UR36][R190.64], P0 ;  /* 0x03580000bebc7fae */ /* 0x0003e200081a1024 */
[----:B------:R-:W-:Y:S01]  /*89890*/  IADD3.X R15, PT, PT, R15, R3, RZ, P1, !PT ;  /* 0x000000030f0f7210 */ /* 0x000fe20000ffe4ff */
[----:B-1----:R-:W-:-:S04]  /*898a0*/  IMAD.MOV.U32 R190, RZ, RZ, R13 ;  /* 0x000000ffffbe7224 */ /* 0x002fc800078e000d */
[----:B------:R1:W-:Y:S01]  /*898b0*/  STL [R1+0x3758], R15 ;  /* 0x0037580f01007387 */ /* 0x0003e20000100800 */
[----:B------:R-:W-:Y:S01]  /*898c0*/  MOV R191, R15 ;  /* 0x0000000f00bf7202 */ /* 0x000fe20000000f00 */
[----:B---3--:R-:W-:Y:S02]  /*898d0*/  IMAD.X R7, R7, 0x1, R3, P2 ;  /* 0x0000000107077824 */ /* 0x008fe400010e0603 */
[----:B------:R3:W-:Y:S04]  /*898e0*/  STL [R1+0x375c], R4 ;  /* 0x00375c0401007387 */ /* 0x0007e80000100800 */
[----:B------:R3:W-:Y:S04]  /*898f0*/  LDGSTS.E [R188+0x3600], desc[UR36][R190.64], P0 ;  /* 0x03600000bebc7fae */ /* 0x0007e800081a1024 */
[----:B-1----:R-:W4:Y:S04]  /*89900*/  LDL.LU R15, [R1+0x3648] ;  /* 0x00364800010f7983 */ /* 0x002f280000300800 */
[----:B------:R1:W-:Y:S04]  /*89910*/  STL [R1+0x3750], R7 ;  /* 0x0037500701007387 */ /* 0x0003e80000100800 */
[----:B------:R-:W4:Y:S01]  /*89920*/  LDL.LU R13, [R1+0x3650] ;  /* 0x00365000010d7983 */ /* 0x000f220000300800 */
[----:B---3--:R-:W-:-:S02]  /*89930*/  IMAD.MOV.U32 R190, RZ, RZ, R4 ;  /* 0x000000ffffbe7224 */ /* 0x008fc400078e0004 */
[----:B------:R-:W-:Y:S01]  /*89940*/  IMAD.MOV.U32 R191, RZ, RZ, R7 ;  /* 0x000000ffffbf7224 */ /* 0x000fe200078e0007 */
[----:B------:R-:W3:Y:S04]  /*89950*/  LDL.LU R4, [R1+0x365c] ;  /* 0x00365c0001047983 */ /* 0x000ee80000300800 */
[----:B-1----:R-:W3:Y:S04]  /*89960*/  LDL.LU R7, [R1+0x3664] ;  /* 0x0036640001077983 */ /* 0x002ee80000300800 */
[----:B------:R1:W-:Y:S01]  /*89970*/  LDGSTS.E [R188+0x3680], desc[UR36][R190.64], P0 ;  /* 0x03680000bebc7fae */ /* 0x0003e200081a1024 */
[----:B------:R-:W-:-:S04]  /*89980*/  IADD3 R9, P1, PT, R9, R2, RZ ;  /* 0x0000000209097210 */ /* 0x000fc80007f3e0ff */
[----:B------:R-:W-:Y:S01]  /*89990*/  IADD3.X R11, PT, PT, R11, R3, RZ, P1, !PT ;  /* 0x000000030b0b7210 */ /* 0x000fe20000ffe4ff */
[----:B------:R-:W-:Y:S04]  /*899a0*/  STL [R1+0x3754], R9 ;  /* 0x0037540901007387 */ /* 0x000fe80000100800 */
[----:B------:R1:W-:Y:S02]  /*899b0*/  STL [R1+0x3748], R11 ;  /* 0x0037480b01007387 */ /* 0x0003e40000100800 */
[----:B-1----:R-:W-:Y:S02]  /*899c0*/  IMAD.MOV.U32 R191, RZ, RZ, R11 ;  /* 0x000000ffffbf7224 */ /* 0x002fe400078e000b */
[----:B------:R-:W-:-:S05]  /*899d0*/  IMAD.MOV.U32 R190, RZ, RZ, R9 ;  /* 0x000000ffffbe7224 */ /* 0x000fca00078e0009 */
[----:B------:R1:W-:Y:S04]  /*899e0*/  LDGSTS.E [R188+0x3700], desc[UR36][R190.64], P0 ;  /* 0x03700000bebc7fae */ /* 0x0003e800081a1024 */
[----:B------:R-:W3:Y:S04]  /*899f0*/  LDL.LU R11, [R1+0x3658] ;  /* 0x00365800010b7983 */ /* 0x000ee80000300800 */
[----:B------:R-:W3:Y:S01]  /*89a00*/  LDL.LU R9, [R1+0x3660] ;  /* 0x0036600001097983 */ /* 0x000ee20000300800 */
[-C--:B------:R-:W-:Y:S02]  /*89a10*/  IADD3 R5, P2, PT, R5, R2.reuse, RZ ;  /* 0x0000000205057210 */ /* 0x080fe40007f5e0ff */
[----:B------:R-:W-:-:S03]  /*89a20*/  IADD3 R8, P3, PT, R8, R2, RZ ;  /* 0x0000000208087210 */ /* 0x000fc60007f7e0ff */
[----:B------:R-:W-:Y:S01]  /*89a30*/  STL [R1+0x374c], R5 ;  /* 0x00374c0501007387 */ /* 0x000fe20000100800 */
[----:B-1----:R-:W-:Y:S01]  /*89a40*/  IMAD.MOV.U32 R190, RZ, RZ, R5 ;  /* 0x000000ffffbe7224 */ /* 0x002fe200078e0005 */
[----:B--2---:R-:W-:-:S04]  /*89a50*/  IADD3.X R10, PT, PT, R10, R3, RZ, P2, !PT ;  /* 0x000000030a0a7210 */ /* 0x004fc800017fe4ff */
[----:B------:R-:W-:Y:S01]  /*89a60*/  MOV R191, R10 ;  /* 0x0000000a00bf7202 */ /* 0x000fe20000000f00 */
[----:B------:R1:W-:Y:S01]  /*89a70*/  STL [R1+0x3740], R10 ;  /* 0x0037400a01007387 */ /* 0x0003e20000100800 */
[----:B------:R-:W-:-:S03]  /*89a80*/  IMAD.X R12, R12, 0x1, R3, P3 ;  /* 0x000000010c0c7824 */ /* 0x000fc600018e0603 */
[----:B------:R-:W-:Y:S04]  /*89a90*/  STL [R1+0x3644], R8 ;  /* 0x0036440801007387 */ /* 0x000fe80000100800 */
[----:B------:R2:W-:Y:S04]  /*89aa0*/  LDGSTS.E [R188+0x3780], desc[UR36][R190.64], P0 ;  /* 0x03780000bebc7fae */ /* 0x0005e800081a1024 */
[----:B-1----:R-:W3:Y:S04]  /*89ab0*/  LDL.LU R10, [R1+0x366c] ;  /* 0x00366c00010a7983 */ /* 0x002ee80000300800 */
[----:B------:R1:W-:Y:S04]  /*89ac0*/  STL [R1+0x3640], R12 ;  /* 0x0036400c01007387 */ /* 0x0003e80000100800 */
[----:B------:R-:W3:Y:S01]  /*89ad0*/  LDL.LU R5, [R1+0x3674] ;  /* 0x0036740001057983 */ /* 0x000ee20000300800 */
[----:B--2---:R-:W-:-:S03]  /*89ae0*/  IMAD.MOV.U32 R191, RZ, RZ, R12 ;  /* 0x000000ffffbf7224 */ /* 0x004fc600078e000c */
[----:B-1----:R-:W2:Y:S01]  /*89af0*/  LDL.LU R12, [R1+0x3668] ;  /* 0x00366800010c7983 */ /* 0x002ea20000300800 */
[----:B------:R-:W-:-:S03]  /*89b00*/  IMAD.MOV.U32 R190, RZ, RZ, R8 ;  /* 0x000000ffffbe7224 */ /* 0x000fc600078e0008 */
        /* <DEDUP_REMOVED lines=9> */
[----:B------:R-:W-:-:S05]  /*89ba0*/  IADD3.X R15, PT, PT, R15, R3, RZ, P0, !PT ;  /* 0x000000030f0f7210 */ /* 0x000fca00007fe4ff */
[----:B------:R-:W-:Y:S01]  /*89bb0*/  STL [R1+0x3648], R15 ;  /* 0x0036480f01007387 */ /* 0x000fe20000100800 */
[----:B------:R-:W-:Y:S01]  /*89bc0*/  IMAD.X R13, R13, 0x1, R3, P2 ;  /* 0x000000010d0d7824 */ /* 0x000fe200010e0603 */
[----:B-1----:R-:W-:Y:S01]  /*89bd0*/  MOV R191, R15 ;  /* 0x0000000f00bf7202 */ /* 0x002fe20000000f00 */
[----:B------:R-:W-:Y:S01]  /*89be0*/  IMAD.MOV.U32 R190, RZ, RZ, R14 ;  /* 0x000000ffffbe7224 */ /* 0x000fe200078e000e */
[----:B------:R1:W-:Y:S01]  /*89bf0*/  STL [R1+0x3654], R6 ;  /* 0x0036540601007387 */ /* 0x0003e20000100800 */
[----:B---3--:R-:W-:-:S03]  /*89c00*/  IADD3 R4, P0, PT, R4, R2, RZ ;  /* 0x0000000204047210 */ /* 0x008fc60007f1e0ff */
[----:B------:R-:W-:Y:S01]  /*89c10*/  STL [R1+0x3650], R13 ;  /* 0x0036500d01007387 */ /* 0x000fe20000100800 */
[----:B------:R-:W-:-:S03]  /*89c20*/  IADD3 R7, P2, PT, R7, R2, RZ ;  /* 0x0000000207077210 */ /* 0x000fc60007f5e0ff */
[----:B------:R-:W3:Y:S04]  /*89c30*/  LDL.LU R19, [R1+0x3678] ;  /* 0x0036780001137983 */ /* 0x000ee80000300800 */
[----:B------:R-:W4:Y:S04]  /*89c40*/  LDL.LU R18, [R1+0x367c] ;  /* 0x00367c0001127983 */ /* 0x000f280000300800 */
[----:B------:R1:W-:Y:S04]  /*89c50*/  LDGSTS.E [R188+0x5080], desc[UR36][R190.64], P1 ;  /* 0x05080000bebc7fae */ /* 0x0003e800089a1024 */
[----:B------:R-:W3:Y:S01]  /*89c60*/  LDL.LU R17, [R1+0x3680] ;  /* 0x0036800001117983 */ /* 0x000ee20000300800 */
[----:B-1----:R-:W-:-:S02]  /*89c70*/  IMAD.MOV.U32 R190, RZ, RZ, R6 ;  /* 0x000000ffffbe7224 */ /* 0x002fc400078e0006 */
[----:B------:R-:W-:Y:S01]  /*89c80*/  IMAD.MOV.U32 R191, RZ, RZ, R13 ;  /* 0x000000ffffbf7224 */ /* 0x000fe200078e000d */
[----:B------:R-:W3:Y:S04]  /*89c90*/  LDL.LU R6, [R1+0x3684] ;  /* 0x0036840001067983 */ /* 0x000ee80000300800 */
[----:B------:R-:W-:Y:S01]  /*89ca0*/  STL [R1+0x365c], R4 ;  /* 0x00365c0401007387 */ /* 0x000fe20000100800 */
[----:B------:R-:W-:-:S03]  /*89cb0*/  IADD3.X R11, PT, PT, R11, R3, RZ, P0, !PT ;  /* 0x000000030b0b7210 */ /* 0x000fc600007fe4ff */
[----:B------:R1:W-:Y:S01]  /*89cc0*/  LDGSTS.E [R188+0x5100], desc[UR36][R190.64], P1 ;  /* 0x05100000bebc7fae */ /* 0x0003e200089a1024 */
[----:B------:R-:W-:-:S03]  /*89cd0*/  IMAD.X R9, R9, 0x1, R3, P2 ;  /* 0x0000000109097824 */ /* 0x000fc600010e0603 */
[----:B------:R1:W-:Y:S04]  /*89ce0*/  STL [R1+0x3658], R11 ;  /* 0x0036580b01007387 */ /* 0x0003e80000100800 */
[----:B------:R1:W-:Y:S02]  /*89cf0*/  STL [R1+0x3664], R7 ;  /* 0x0036640701007387 */ /* 0x0003e40000100800 */
[----:B-1----:R-:W-:Y:S02]  /*89d00*/  MOV R191, R11 ;  /* 0x0000000b00bf7202 */ /* 0x002fe40000000f00 */
[----:B------:R-:W3:Y:S01]  /*89d10*/  LDL.LU R11, [R1+0x368c] ;  /* 0x00368c00010b7983 */ /* 0x000ee20000300800 */
[----:B------:R-:W-:-:S03]  /*89d20*/  IMAD.MOV.U32 R190, RZ, RZ, R4 ;  /* 0x000000ffffbe7224 */ /* 0x000fc600078e0004 */
[----:B------:R1:W-:Y:S04]  /*89d30*/  STL [R1+0x3660], R9 ;  /* 0x0036600901007387 */ /* 0x0003e80000100800 */
[----:B------:R-:W3:Y:S04]  /*89d40*/  LDL.LU R4, [R1+0x3694] ;  /* 0x0036940001047983 */ /* 0x000ee80000300800 */
[----:B------:R-:W3:Y:S04]  /*89d50*/  LDL.LU R16, [R1+0x3688] ;  /* 0x0036880001107983 */ /* 0x000ee80000300800 */
[----:B------:R1:W-:Y:S02]  /*89d60*/  LDGSTS.E [R188+0x5180], desc[UR36][R190.64], P1 ;  /* 0x05180000bebc7fae */ /* 0x0003e400089a1024 */
[----:B-1----:R-:W-:-:S02]  /*89d70*/  IMAD.MOV.U32 R190, RZ, RZ, R7 ;  /* 0x000000ffffbe7224 */ /* 0x002fc400078e0007 */
[----:B------:R-:W-:Y:S01]  /*89d80*/  IMAD.MOV.U32 R191, RZ, RZ, R9 ;  /* 0x000000ffffbf7224 */ /* 0x000fe200078e0009 */
[----:B------:R-:W3:Y:S04]  /*89d90*/  LDL.LU R7, [R1+0x3690] ;  /* 0x0036900001077983 */ /* 0x000ee80000300800 */
[----:B------:R-:W3:Y:S04]  /*89da0*/  LDL.LU R9, [R1+0x369c] ;  /* 0x00369c0001097983 */ /* 0x000ee80000300800 */
[----:B------:R-:W3:Y:S04]  /*89db0*/  LDL.LU R13, [R1+0x36a4] ;  /* 0x0036a400010d7983 */ /* 0x000ee80000300800 */
[----:B------:R1:W-:Y:S01]  /*89dc0*/  LDGSTS.E [R188+0x5200], desc[UR36][R190.64], P1 ;  /* 0x05200000bebc7fae */ /* 0x0003e200089a1024 */
[----:B------:R-:W-:-:S05]  /*89dd0*/  IADD3 R10, P0, PT, R10, R2, RZ ;  /* 0x000000020a0a7210 */ /* 0x000fca0007f1e0ff */
[----:B------:R-:W-:Y:S01]  /*89de0*/  STL [R1+0x366c], R10 ;  /* 0x00366c0a01007387 */ /* 0x000fe20000100800 */
[----:B------:R-:W-:Y:S02]  /*89df0*/  IADD3 R5, P2, PT, R5, R2, RZ ;  /* 0x0000000205057210 */ /* 0x000fe40007f5e0ff */
[----:B--2---:R-:W-:Y:S01]  /*89e00*/  IADD3.X R12, PT, PT, R12, R3, RZ, P0, !PT ;  /* 0x000000030c0c7210 */ /* 0x004fe200007fe4ff */
[----:B-1----:R-:W-:-:S04]  /*89e10*/  IMAD.MOV.U32 R190, RZ, RZ, R10 ;  /* 0x000000ffffbe7224 */ /* 0x002fc800078e000a */
[----:B------:R-:W-:Y:S01]  /*89e20*/  STL [R1+0x3668], R12 ;  /* 0x0036680c01007387 */ /* 0x000fe20000100800 */
[----:B------:R-:W-:Y:S01]  /*89e30*/  IMAD.X R8, R8, 0x1, R3, P2 ;  /* 0x0000000108087824 */ /* 0x000fe200010e0603 */
[----:B------:R-:W-:Y:S02]  /*89e40*/  MOV R191, R12 ;  /* 0x0000000c00bf7202 */ /* 0x000fe40000000f00 */
[----:B------:R-:W-:Y:S04]  /*89e50*/  STL [R1+0x3674], R5 ;  /* 0x0036740501007387 */ /* 0x000fe80000100800 */
[----:B------:R-:W2:Y:S04]  /*89e60*/  LDL.LU R15, [R1+0x3698] ;  /* 0x00369800010f7983 */ /* 0x000ea80000300800 */
[----:B------:R1:W-:Y:S04]  /*89e70*/  STL [R1+0x3670], R8 ;  /* 0x0036700801007387 */ /* 0x0003e80000100800 */
[----:B------:R1:W-:Y:S04]  /*89e80*/  LDGSTS.E [R188+0x5280], desc[UR36][R190.64], P1 ;  /* 0x05280000bebc7fae */ /* 0x0003e800089a1024 */
[----:B------:R-:W2:Y:S01]  /*89e90*/  LDL.LU R14, [R1+0x36a0] ;  /* 0x0036a000010e7983 */ /* 0x000ea20000300800 */
[----:B-1----:R-:W-:-:S02]  /*89ea0*/  IMAD.MOV.U32 R191, RZ, RZ, R8 ;  /* 0x000000ffffbf7224 */ /* 0x002fc400078e0008 */
        /* <DEDUP_REMOVED lines=8> */
[----:B-1----:R-:W-:-:S03]  /*89f30*/  IMAD.MOV.U32 R190, RZ, RZ, R18 ;  /* 0x000000ffffbe7224 */ /* 0x002fc600078e0012 */
[----:B------:R-:W-:Y:S01]  /*89f40*/  MOV R191, R19 ;  /* 0x0000001300bf7202 */ /* 0x000fe20000000f00 */
[----:B------:R-:W-:Y:S04]  /*89f50*/  STL [R1+0x367c], R18 ;  /* 0x00367c1201007387 */ /* 0x000fe80000100800 */
[----:B------:R1:W-:Y:S01]  /*89f60*/  LDGSTS.E [R188+0x5380], desc[UR36][R190.64], P1 ;  /* 0x05380000bebc7fae */ /* 0x0003e200089a1024 */
[----:B------:R-:W-:-:S03]  /*89f70*/  IADD3 R6, P2, PT, R6, R2, RZ ;  /* 0x0000000206067210 */ /* 0x000fc60007f5e0ff */
[----:B------:R-:W-:Y:S02]  /*89f80*/  STL [R1+0x3678], R19 ;  /* 0x0036781301007387 */ /* 0x000fe40000100800 */
[----:B------:R-:W-:Y:S02]  /*89f90*/  IMAD.X R17, R17, 0x1, R3, P2 ;  /* 0x0000000111117824 */ /* 0x000fe400010e0603 */
[----:B------:R3:W-:Y:S01]  /*89fa0*/  STL [R1+0x3684], R6 ;  /* 0x0036840601007387 */ /* 0x0007e20000100800 */
[----:B-1----:R-:W-:Y:S02]  /*89fb0*/  IMAD.MOV.U32 R190, RZ, RZ, R6 ;  /* 0x000000ffffbe7224 */ /* 0x002fe400078e0006 */
[----:B------:R-:W-:Y:S01]  /*89fc0*/  IMAD.MOV.U32 R191, RZ, RZ, R17 ;  /* 0x000000ffffbf7224 */ /* 0x000fe200078e0011 */
[----:B------:R-:W-:Y:S04]  /*89fd0*/  STL [R1+0x3680], R17 ;  /* 0x0036801101007387 */ /* 0x000fe80000100800 */
[----:B------:R1:W-:Y:S04]  /*89fe0*/  LDGSTS.E [R188+0x5400], desc[UR36][R190.64], P1 ;  /* 0x05400000bebc7fae */ /* 0x0003e800089a1024 */
[----:B---3--:R-:W3:Y:S01]  /*89ff0*/  LDL.LU R6, [R1+0x36bc] ;  /* 0x0036bc0001067983 */ /* 0x008ee20000300800 */
[----:B------:R-:W-:-:S05]  /*8a000*/  IADD3 R11, P0, PT, R11, R2, RZ ;  /* 0x000000020b0b7210 */ /* 0x000fca0007f1e0ff */
[----:B------:R4:W-:Y:S01]  /*8a010*/  STL [R1+0x368c], R11 ;  /* 0x00368c0b01007387 */ /* 0x0009e20000100800 */
[----:B------:R-:W-:Y:S02]  /*8a020*/  IADD3 R4, P2, PT, R4, R2, RZ ;  /* 0x0000000204047210 */ /* 0x000fe40007f5e0ff */
[----:B------:R-:W-:Y:S01]  /*8a030*/  IADD3.X R16, PT, PT, R16, R3, RZ, P0, !PT ;  /* 0x0000000310107210 */ /* 0x000fe200007fe4ff */
[----:B-1----:R-:W-:-:S04]  /*8a040*/  IMAD.MOV.U32 R190, RZ, RZ, R11 ;  /* 0x000000ffffbe7224 */ /* 0x002fc800078e000b */
[----:B------:R-:W-:Y:S04]  /*8a050*/  STL [R1+0x3688], R16 ;  /* 0x0036881001007387 */ /* 0x000fe80000100800 */
[----:B------:R-:W-:Y:S04]  /*8a060*/  STL [R1+0x3694], R4 ;  /* 0x0036940401007387 */ /* 0x000fe80000100800 */
[----:B----4-:R-:W4:Y:S01]  /*8a070*/  LDL.LU R11, [R1+0x36b8] ;  /* 0x0036b800010b7983 */ /* 0x010f220000300800 */
        /* <DEDUP_REMOVED lines=8> */
[----:B------:R-:W4:Y:S04]  /*8a100*/  LDL.LU R7, [R1+0x3444] ;  /* 0x0034440001077983 */ /* 0x000f280000300800 */
[----:B------:R1:W-:Y:S04]  /*8a110*/  LDGSTS.E [R188+0x5500], desc[UR36][R190.64], P1 ;  /* 0x05500000bebc7fae */ /* 0x0003e800089a1024 */
[----:B------:R-:W4:Y:S04]  /*8a120*/  LDL.LU R4, [R1+0x344c] ;  /* 0x00344c0001047983 */ /* 0x000f280000300800 */
[----:B------:R-:W-:Y:S01]  /*8a130*/  STL [R1+0x369c], R9 ;  /* 0x00369c0901007387 */ /* 0x000fe20000100800 */
[----:B-1----:R-:W-:Y:S01]  /*8a140*/  IMAD.MOV.U32 R190, RZ, RZ, R9 ;  /* 0x000000ffffbe7224 */ /* 0x002fe200078e0009 */
[----:B--2---:R-:W-:-:S04]  /*8a150*/  IADD3.X R15, PT, PT, R15, R3, RZ, P0, !PT ;  /* 0x000000030f0f7210 */ /* 0x004fc800007fe4ff */
[----:B------:R-:W-:Y:S01]  /*8a160*/  MOV R191, R15 ;  /* 0x0000000f00bf7202 */ /* 0x000fe20000000f00 */
[----:B------:R1:W-:Y:S04]  /*8a170*/  STL [R1+0x3698], R15 ;  /* 0x0036980f01007387 */ /* 0x0003e80000100800 */
[----:B------:R-:W-:Y:S01]  /*8a180*/  STL [R1+0x36a4], R13 ;  /* 0x0036a40d01007387 */ /* 0x000fe20000100800 */
[----:B------:R-:W-:-:S03]  /*8a190*/  IMAD.X R14, R14, 0x1, R3, P2 ;  /* 0x000000010e0e7824 */ /* 0x000fc600010e0603 */
[----:B------:R2:W-:Y:S04]  /*8a1a0*/  LDGSTS.E [R188+0x5580], desc[UR36][R190.64], P1 ;  /* 0x05580000bebc7fae */ /* 0x0005e800089a1024 */
[----:B-1----:R-:W4:Y:S04]  /*8a1b0*/  LDL.LU R15, [R1+0x3440] ;  /* 0x00344000010f7983 */ /* 0x002f280000300800 */
[----:B------:R-:W-:Y:S01]  /*8a1c0*/  STL [R1+0x36a0], R14 ;  /* 0x0036a00e01007387 */ /* 0x000fe20000100800 */
[----:B--2---:R-:W-:-:S03]  /*8a1d0*/  IMAD.MOV.U32 R190, RZ, RZ, R13 ;  /* 0x000000ffffbe7224 */ /* 0x004fc600078e000d */
[----:B------:R-:W2:Y:S01]  /*8a1e0*/  LDL.LU R9, [R1+0x3448] ;  /* 0x0034480001097983 */ /* 0x000ea20000300800 */
        /* <DEDUP_REMOVED lines=12> */
[----:B------:R-:W2:Y:S04]  /*8a2b0*/  LDL.LU R8, [R1+0x3454] ;  /* 0x0034540001087983 */ /* 0x000ea80000300800 */
[----:B------:R1:W-:Y:S04]  /*8a2c0*/  STL [R1+0x36b0], R12 ;  /* 0x0036b00c01007387 */ /* 0x0003e80000100800 */
[----:B------:R-:W2:Y:S01]  /*8a2d0*/  LDL.LU R5, [R1+0x345c] ;  /* 0x00345c0001057983 */ /* 0x000ea20000300800 */
[----:B-1----:R-:W-:-:S03]  /*8a2e0*/  IMAD.MOV.U32 R191, RZ, RZ, R12 ;  /* 0x000000ffffbf7224 */ /* 0x002fc600078e000c */
[----:B------:R-:W2:Y:S01]  /*8a2f0*/  LDL.LU R12, [R1+0x3450] ;  /* 0x00345000010c7983 */ /* 0x000ea20000300800 */
[----:B------:R-:W-:-:S03]  /*8a300*/  IMAD.MOV.U32 R190, RZ, RZ, R10 ;  /* 0x000000ffffbe7224 */ /* 0x000fc600078e000a */
[----:B------:R-:W2:Y:S04]  /*8a310*/  LDL.LU R10, [R1+0x3458] ;  /* 0x00345800010a7983 */ /* 0x000ea80000300800 */
[----:B------:R1:W-:Y:S01]  /*8a320*/  LDGSTS.E [R188+0x5700], desc[UR36][R190.64], P1 ;  /* 0x05700000bebc7fae */ /* 0x0003e200089a1024 */
[----:B---3--:R-:W-:-:S05]  /*8a330*/  IADD3 R6, P0, PT, R6, R2, RZ ;  /* 0x0000000206067210 */ /* 0x008fca0007f1e0ff */
[----:B------:R-:W-:Y:S01]  /*8a340*/  STL [R1+0x36bc], R6 ;  /* 0x0036bc0601007387 */ /* 0x000fe20000100800 */
[----:B-1----:R-:W-:Y:S01]  /*8a350*/  IMAD.MOV.U32 R190, RZ, RZ, R6 ;  /* 0x000000ffffbe7224 */ /* 0x002fe200078e0006 */
[----:B------:R-:W-:Y:S01]  /*8a360*/  UISETP.GT.AND UP1, UPT, UR16, 0xe, UPT ;  /* 0x0000000e1000788c */ /* 0x000fe2000bf24270 */
[----:B----4-:R-:W-:-:S05]  /*8a370*/  IADD3.X R11, PT, PT, R11, R3, RZ, P0, !PT ;  /* 0x000000030b0b7210 */ /* 0x010fca00007fe4ff */
[----:B------:R1:W-:Y:S01]  /*8a380*/  STL [R1+0x36b8], R11 ;  /* 0x0036b80b01007387 */ /* 0x0003e20000100800 */
[----:B------:R-:W-:-:S03]  /*8a390*/  IMAD.MOV.U32 R191, RZ, RZ, R11 ;  /* 0x000000ffffbf7224 */ /* 0x000fc600078e000b */
        /* <DEDUP_REMOVED lines=11> */
[----:B----4-:R-:W-:Y:S01]  /*8a450*/  IMAD.MOV.U32 R190, RZ, RZ, R7 ;  /* 0x000000ffffbe7224 */ /* 0x010fe200078e0007 */
[----:B------:R-:W-:-:S05]  /*8a460*/  IADD3.X R15, PT, PT, R15, R3, RZ, P1, !PT ;  /* 0x000000030f0f7210 */ /* 0x000fca0000ffe4ff */
[----:B------:R4:W-:Y:S01]  /*8a470*/  STL [R1+0x3440], R15 ;  /* 0x0034400f01007387 */ /* 0x0009e20000100800 */
[----:B--2---:R-:W-:-:S03]  /*8a480*/  IMAD.X R9, R9, 0x1, R3, P2 ;  /* 0x0000000109097824 */ /* 0x004fc600010e0603 */
[----:B------:R-:W-:Y:S01]  /*8a490*/  STL [R1+0x344c], R4 ;  /* 0x00344c0401007387 */ /* 0x000fe20000100800 */
[----:B------:R-:W-:-:S03]  /*8a4a0*/  MOV R191, R15 ;  /* 0x0000000f00bf7202 */ /* 0x000fc60000000f00 */
[----:B-1----:R-:W2:Y:S04]  /*8a4b0*/  LDL.LU R7, [R1+0x3474] ;  /* 0x0034740001077983 */ /* 0x002ea80000300800 */
[----:B------:R1:W-:Y:S04]  /*8a4c0*/  STL [R1+0x3448], R9 ;  /* 0x0034480901007387 */ /* 0x0003e80000100800 */
[----:B------:R-:W2:Y:S04]  /*8a4d0*/  LDL.LU R16, [R1+0x347c] ;  /* 0x00347c0001107983 */ /* 0x000ea80000300800 */
[----:B----4-:R-:W4:Y:S04]  /*8a4e0*/  LDL.LU R15, [R1+0x3470] ;  /* 0x00347000010f7983 */ /* 0x010f280000300800 */
[----:B------:R1:W-:Y:S04]  /*8a4f0*/  LDGSTS.E [R188+0x7000], desc[UR36][R190.64], P0 ;  /* 0x07000000bebc7fae */ /* 0x0003e800081a1024 */
[----:B------:R-:W4:Y:S01]  /*8a500*/  LDL.LU R17, [R1+0x3478] ;  /* 0x0034780001117983 */ /* 0x000f220000300800 */
[----:B------:R-:W-:Y:S01]  /*8a510*/  IADD3 R8, P1, PT, R8, R2, RZ ;  /* 0x0000000208087210 */ /* 0x000fe20007f3e0ff */
[----:B-1----:R-:W-:-:S02]  /*8a520*/  IMAD.MOV.U32 R190, RZ, RZ, R4 ;  /* 0x000000ffffbe7224 */ /* 0x002fc400078e0004 */
[----:B------:R-:W-:Y:S02]  /*8a530*/  IMAD.MOV.U32 R191, RZ, RZ, R9 ;  /* 0x000000ffffbf7224 */ /* 0x000fe400078e0009 */
[----:B------:R-:W4:Y:S01]  /*8a540*/  LDL.LU R9, [R1+0x3484] ;  /* 0x0034840001097983 */ /* 0x000f220000300800 */
[----:B------:R-:W-:-:S03]  /*8a550*/  IADD3 R5, P2, PT, R5, R2, RZ ;  /* 0x0000000205057210 */ /* 0x000fc60007f5e0ff */
[----:B------:R-:W4:Y:S01]  /*8a560*/  LDL.LU R4, [R1+0x348c] ;  /* 0x00348c0001047983 */ /* 0x000f220000300800 */
[----:B------:R-:W-:-:S03]  /*8a570*/  IADD3.X R12, PT, PT, R12, R3, RZ, P1, !PT ;  /* 0x000000030c0c7210 */ /* 0x000fc60000ffe4ff */
[----:B------:R-:W-:Y:S01]  /*8a580*/  STL [R1+0x3454], R8 ;  /* 0x0034540801007387 */ /* 0x000fe20000100800 */
[----:B------:R-:W-:-:S03]  /*8a590*/  IMAD.X R10, R10, 0x1, R3, P2 ;  /* 0x000000010a0a7824 */ /* 0x000fc600010e0603 */
[----:B------:R1:W-:Y:S04]  /*8a5a0*/  LDGSTS.E [R188+0x7080], desc[UR36][R190.64], P0 ;  /* 0x07080000bebc7fae */ /* 0x0003e800081a1024 */
[----:B------:R1:W-:Y:S04]  /*8a5b0*/  STL [R1+0x3450], R12 ;  /* 0x0034500c01007387 */ /* 0x0003e80000100800 */
[----:B------:R-:W-:Y:S01]  /*8a5c0*/  STL [R1+0x345c], R5 ;  /* 0x00345c0501007387 */ /* 0x000fe20000100800 */
[----:B-1----:R-:W-:-:S03]  /*8a5d0*/  MOV R191, R12 ;  /* 0x0000000c00bf7202 */ /* 0x002fc60000000f00 */
[----:B------:R-:W4:Y:S01]  /*8a5e0*/  LDL.LU R12, [R1+0x3480] ;  /* 0x00348000010c7983 */ /* 0x000f220000300800 */
[----:B------:R-:W-:-:S03]  /*8a5f0*/  IMAD.MOV.U32 R190, RZ, RZ, R8 ;  /* 0x000000ffffbe7224 */ /* 0x000fc600078e0008 */
[----:B------:R1:W-:Y:S04]  /*8a600*/  STL [R1+0x3458], R10 ;  /* 0x0034580a01007387 */ /* 0x0003e80000100800 */
[----:B------:R-:W4:Y:S04]  /*8a610*/  LDL.LU R8, [R1+0x3488] ;  /* 0x0034880001087983 */ /* 0x000f280000300800 */
[----:B------:R1:W-:Y:S02]  /*8a620*/  LDGSTS.E [R188+0x7100], desc[UR36][R190.64], P0 ;  /* 0x07100000bebc7fae */ /* 0x0003e400081a1024 */
[----:B-1----:R-:W-:-:S02]  /*8a630*/  IMAD.MOV.U32 R190, RZ, RZ, R5 ;  /* 0x000000ffffbe7224 */ /* 0x002fc400078e0005 */
[----:B------:R-:W-:Y:S02]  /*8a640*/  IMAD.MOV.U32 R191, RZ, RZ, R10 ;  /* 0x000000ffffbf7224 */ /* 0x000fe400078e000a */
[----:B------:R-:W4:Y:S04]  /*8a650*/  LDL.LU R10, [R1+0x3494] ;  /* 0x00349400010a7983 */ /* 0x000f280000300800 */
[----:B------:R-:W4:Y:S04]  /*8a660*/  LDL.LU R5, [R1+0x349c] ;  /* 0x00349c0001057983 */ /* 0x000f280000300800 */
[----:B------:R1:W-:Y:S01]  /*8a670*/  LDGSTS.E [R188+0x7180], desc[UR36][R190.64], P0 ;  /* 0x07180000bebc7fae */ /* 0x0003e200081a1024 */
[----:B---3--:R-:W-:-:S04]  /*8a680*/  IADD3 R11, P1, PT, R11, R2, RZ ;  /* 0x000000020b0b7210 */ /* 0x008fc80007f3e0ff */
[----:B------:R-:W-:Y:S01]  /*8a690*/  IADD3.X R14, PT, PT, R14, R3, RZ, P1, !PT ;  /* 0x000000030e0e7210 */ /* 0x000fe20000ffe4ff */
[----:B------:R3:W-:Y:S01]  /*8a6a0*/  STL [R1+0x3464], R11 ;  /* 0x0034640b01007387 */ /* 0x0007e20000100800 */
[----:B------:R-:W-:-:S03]  /*8a6b0*/  IADD3 R6, P2, PT, R6, R2, RZ ;  /* 0x0000000206067210 */ /* 0x000fc60007f5e0ff */
[----:B------:R3:W-:Y:S01]  /*8a6c0*/  STL [R1+0x3460], R14 ;  /* 0x0034600e01007387 */ /* 0x0007e20000100800 */
[----:B-1----:R-:W-:Y:S02]  /*8a6d0*/  IMAD.MOV.U32 R190, RZ, RZ, R11 ;  /* 0x000000ffffbe7224 */ /* 0x002fe400078e000b */
[----:B------:R-:W-:Y:S01]  /*8a6e0*/  IMAD.X R13, R13, 0x1, R3, P2 ;  /* 0x000000010d0d7824 */ /* 0x000fe200010e0603 */
[----:B------:R-:W-:Y:S04]  /*8a6f0*/  STL [R1+0x346c], R6 ;  /* 0x00346c0601007387 */ /* 0x000fe80000100800 */
[----:B---3--:R-:W3:Y:S01]  /*8a700*/  LDL.LU R11, [R1+0x3490] ;  /* 0x00349000010b7983 */ /* 0x008ee20000300800 */
[----:B------:R-:W-:-:S03]  /*8a710*/  MOV R191, R14 ;  /* 0x0000000e00bf7202 */ /* 0x000fc60000000f00 */
[----:B------:R1:W-:Y:S04]  /*8a720*/  STL [R1+0x3468], R13 ;  /* 0x0034680d01007387 */ /* 0x0003e80000100800 */
[----:B------:R-:W3:Y:S04]  /*8a730*/  LDL.LU R14, [R1+0x3498] ;  /* 0x00349800010e7983 */ /* 0x000ee80000300800 */
[----:B------:R1:W-:Y:S02]  /*8a740*/  LDGSTS.E [R188+0x7200], desc[UR36][R190.64], P0 ;  /* 0x07200000bebc7fae */ /* 0x0003e400081a1024 */
[----:B-1----:R-:W-:-:S02]  /*8a750*/  IMAD.MOV.U32 R190, RZ, RZ, R6 ;  /* 0x000000ffffbe7224 */ /* 0x002fc400078e0006 */
[----:B------:R-:W-:Y:S02]  /*8a760*/  IMAD.MOV.U32 R191, RZ, RZ, R13 ;  /* 0x000000ffffbf7224 */ /* 0x000fe400078e000d */
[----:B------:R-:W3:Y:S04]  /*8a770*/  LDL.LU R13, [R1+0x34a4] ;  /* 0x0034a400010d7983 */ /* 0x000ee80000300800 */
[----:B------:R1:W-:Y:S04]  /*8a780*/  LDGSTS.E [R188+0x7280], desc[UR36][R190.64], P0 ;  /* 0x07280000bebc7fae */ /* 0x0003e800081a1024 */
[----:B------:R-:W3:Y:S01]  /*8a790*/  LDL.LU R6, [R1+0x34ac] ;  /* 0x0034ac0001067983 */ /* 0x000ee20000300800 */
[----:B--2---:R-:W-:-:S02]  /*8a7a0*/  IADD3 R7, P1, PT, R7, R2, RZ ;  /* 0x0000000207077210 */ /* 0x004fc40007f3e0ff */
[----:B------:R-:W-:Y:S02]  /*8a7b0*/  IADD3 R16, P2, PT, R16, R2, RZ ;  /* 0x0000000210107210 */ /* 0x000fe40007f5e0ff */
[----:B----4-:R-:W-:Y:S01]  /*8a7c0*/  IADD3.X R15, PT, PT, R15, R3, RZ, P1, !PT ;  /* 0x000000030f0f7210 */ /* 0x010fe20000ffe4ff */
[----:B-1----:R-:W-:Y:S01]  /*8a7d0*/  IMAD.MOV.U32 R190, RZ, RZ, R7 ;  /* 0x000000ffffbe7224 */ /* 0x002fe200078e0007 */
[----:B------:R-:W-:Y:S02]  /*8a7e0*/  STL [R1+0x3474], R7 ;  /* 0x0034740701007387 */ /* 0x000fe40000100800 */
[----:B------:R-:W-:Y:S02]  /*8a7f0*/  MOV R191, R15 ;  /* 0x0000000f00bf7202 */ /* 0x000fe40000000f00 */
        /* <DEDUP_REMOVED lines=8> */
[----:B--2---:R-:W-:Y:S02]  /*8a880*/  IMAD.MOV.U32 R190, RZ, RZ, R16 ;  /* 0x000000ffffbe7224 */ /* 0x004fe400078e0010 */
[----:B------:R-:W2:Y:S01]  /*8a890*/  LDL.LU R7, [R1+0x34a8] ;  /* 0x0034a80001077983 */ /* 0x000ea20000300800 */
        /* <DEDUP_REMOVED lines=9> */
[----:B------:R-:W2:Y:S04]  /*8a930*/  LDL.LU R9, [R1+0x34b4] ;  /* 0x0034b40001097983 */ /* 0x000ea80000300800 */
[----:B------:R1:W-:Y:S04]  /*8a940*/  STL [R1+0x3488], R8 ;  /* 0x0034880801007387 */ /* 0x0003e80000100800 */
[----:B-1----:R-:W2:Y:S04]  /*8a950*/  LDL.LU R12, [R1+0x34b0] ;  /* 0x0034b000010c7983 */ /* 0x002ea80000300800 */
[----:B------:R1:W-:Y:S01]  /*8a960*/  LDGSTS.E [R188+0x7400], desc[UR36][R190.64], P0 ;  /* 0x07400000bebc7fae */ /* 0x0003e200081a1024 */
[----:B------:R-:W-:-:S02]  /*8a970*/  IADD3 R10, P1, PT, R10, R2, RZ ;  /* 0x000000020a0a7210 */ /* 0x000fc40007f3e0ff */
[----:B------:R-:W-:Y:S01]  /*8a980*/  IADD3 R5, P2, PT, R5, R2, RZ ;  /* 0x0000000205057210 */ /* 0x000fe20007f5e0ff */
[----:B-1----:R-:W-:Y:S02]  /*8a990*/  IMAD.MOV.U32 R190, RZ, RZ, R4 ;  /* 0x000000ffffbe7224 */ /* 0x002fe400078e0004 */
[----:B------:R-:W-:Y:S01]  /*8a9a0*/  IMAD.MOV.U32 R191, RZ, RZ, R8 ;  /* 0x000000ffffbf7224 */ /* 0x000fe200078e0008 */
[----:B------:R-:W2:Y:S04]  /*8a9b0*/  LDL.LU R4, [R1+0x34bc] ;  /* 0x0034bc0001047983 */ /* 0x000ea80000300800 */
[----:B------:R-:W2:Y:S04]  /*8a9c0*/  LDL.LU R8, [R1+0x27d0] ;  /* 0x0027d00001087983 */ /* 0x000ea80000300800 */
[----:B------:R1:W-:Y:S04]  /*8a9d0*/  STL [R1+0x3494], R10 ;  /* 0x0034940a01007387 */ /* 0x0003e80000100800 */
[----:B------:R1:W-:Y:S01]  /*8a9e0*/  LDGSTS.E [R188+0x7480], desc[UR36][R190.64], P0 ;  /* 0x07480000bebc7fae */ /* 0x0003e200081a1024 */
[----:B---3--:R-:W-:-:S05]  /*8a9f0*/  IADD3.X R11, PT, PT, R11, R3, RZ, P1, !PT ;  /* 0x000000030b0b7210 */ /* 0x008fca0000ffe4ff */
[----:B------:R3:W-:Y:S01]  /*8aa00*/  STL [R1+0x3490], R11 ;  /* 0x0034900b01007387 */ /* 0x0007e20000100800 */
[----:B------:R-:W-:-:S03]  /*8aa10*/  IMAD.X R14, R14, 0x1, R3, P2 ;  /* 0x000000010e0e7824 */ /* 0x000fc600010e0603 */
[----:B------:R-:W-:Y:S01]  /*8aa20*/  STL [R1+0x349c], R5 ;  /* 0x00349c0501007387 */ /* 0x000fe20000100800 */
[----:B-1----:R-:W-:-:S03]  /*8aa30*/  IMAD.MOV.U32 R190, RZ, RZ, R10 ;  /* 0x000000ffffbe7224 */ /* 0x002fc600078e000a */
[----:B------:R-:W2:Y:S01]  /*8aa40*/  LDL.LU R10, [R1+0x34b8] ;  /* 0x0034b800010a7983 */ /* 0x000ea20000300800 */
[----:B------:R-:W-:-:S03]  /*8aa50*/  MOV R191, R11 ;  /* 0x0000000b00bf7202 */ /* 0x000fc60000000f00 */
[----:B------:R1:W-:Y:S04]  /*8aa60*/  STL [R1+0x3498], R14 ;  /* 0x0034980e01007387 */ /* 0x0003e80000100800 */
[----:B---3--:R-:W3:Y:S04]  /*8aa70*/  LDL.LU R11, [R1+0x27cc] ;  /* 0x0027cc00010b7983 */ /* 0x008ee80000300800 */
[----:B------:R1:W-:Y:S01]  /*8aa80*/  LDGSTS.E [R188+0x7500], desc[UR36][R190.64], P0 ;  /* 0x07500000bebc7fae */ /* 0x0003e200081a1024 */
[-C--:B------:R-:W-:Y:S02]  /*8aa90*/  IADD3 R13, P1, PT, R13, R2.reuse, RZ ;  /* 0x000000020d0d7210 */ /* 0x080fe40007f3e0ff */
[----:B------:R-:W-:Y:S01]  /*8aaa0*/  IADD3 R6, P2, PT, R6, R2, RZ ;  /* 0x0000000206067210 */ /* 0x000fe20007f5e0ff */
[----:B-1----:R-:W-:-:S02]  /*8aab0*/  IMAD.MOV.U32 R190, RZ, RZ, R5 ;  /* 0x000000ffffbe7224 */ /* 0x002fc400078e0005 */
[----:B------:R-:W-:Y:S02]  /*8aac0*/  IMAD.MOV.U32 R191, RZ, RZ, R14 ;  /* 0x000000ffffbf7224 */ /* 0x000fe400078e000e */
[----:B------:R-:W3:Y:S04]  /*8aad0*/  LDL.LU R14, [R1+0x27d8] ;  /* 0x0027d800010e7983 */ /* 0x000ee80000300800 */
[----:B------:R-:W3:Y:S04]  /*8aae0*/  LDL.LU R5, [R1+0x27e0] ;  /* 0x0027e00001057983 */ /* 0x000ee80000300800 */
[----:B------:R-:W-:Y:S04]  /*8aaf0*/  STL [R1+0x34a4], R13 ;  /* 0x0034a40d01007387 */ /* 0x000fe80000100800 */
[----:B------:R1:W-:Y:S02]  /*8ab00*/  LDGSTS.E [R188+0x7580], desc[UR36][R190.64], P0 ;  /* 0x07580000bebc7fae */ /* 0x0003e400081a1024 */
[----:B-1----:R-:W-:Y:S01]  /*8ab10*/  IMAD.MOV.U32 R190, RZ, RZ, R13 ;  /* 0x000000ffffbe7224 */ /* 0x002fe200078e000d */
[----:B----4-:R-:W-:-:S04]  /*8ab20*/  IADD3.X R15, PT, PT, R15, R3, RZ, P1, !PT ;  /* 0x000000030f0f7210 */ /* 0x010fc80000ffe4ff */
[----:B------:R-:W-:Y:S01]  /*8ab30*/  MOV R191, R15 ;  /* 0x0000000f00bf7202 */ /* 0x000fe20000000f00 */
[----:B------:R1:W-:Y:S01]  /*8ab40*/  STL [R1+0x34a0], R15 ;  /* 0x0034a00f01007387 */ /* 0x0003e20000100800 */
[----:B--2---:R-:W-:-:S03]  /*8ab50*/  IMAD.X R7, R7, 0x1, R3, P2 ;  /* 0x0000000107077824 */ /* 0x004fc600010e0603 */
[----:B------:R2:W-:Y:S04]  /*8ab60*/  STL [R1+0x34ac], R6 ;  /* 0x0034ac0601007387 */ /* 0x0005e80000100800 */
[----:B------:R4:W-:Y:S04]  /*8ab70*/  LDGSTS.E [R188+0x7600], desc[UR36][R190.64], P0 ;  /* 0x07600000bebc7fae */ /* 0x0009e800081a1024 */
[----:B-1----:R-:W3:Y:S04]  /*8ab80*/  LDL.LU R15, [R1+0x27d4] ;  /* 0x0027d400010f7983 */ /* 0x002ee80000300800 */
[----:B------:R1:W-:Y:S04]  /*8ab90*/  STL [R1+0x34a8], R7 ;  /* 0x0034a80701007387 */ /* 0x0003e80000100800 */
[----:B------:R-:W3:Y:S01]  /*8aba0*/  LDL.LU R13, [R1+0x27dc] ;  /* 0x0027dc00010d7983 */ /* 0x000ee20000300800 */
[----:B----4-:R-:W-:-:S02]  /*8abb0*/  IMAD.MOV.U32 R190, RZ, RZ, R6 ;  /* 0x000000ffffbe7224 */ /* 0x010fc400078e0006 */
[----:B------:R-:W-:Y:S01]  /*8abc0*/  IMAD.MOV.U32 R191, RZ, RZ, R7 ;  /* 0x000000ffffbf7224 */ /* 0x000fe200078e0007 */
[----:B--2---:R-:W2:Y:S04]  /*8abd0*/  LDL.LU R6, [R1+0x27e8] ;  /* 0x0027e80001067983 */ /* 0x004ea80000300800 */
[----:B-1----:R-:W4:Y:S04]  /*8abe0*/  LDL.LU R7, [R1+0x27f0] ;  /* 0x0027f00001077983 */ /* 0x002f280000300800 */
        /* <DEDUP_REMOVED lines=8> */
[----:B------:R-:W4:Y:S04]  /*8ac70*/  LDL.LU R12, [R1+0x27e4] ;  /* 0x0027e400010c7983 */ /* 0x000f280000300800 */
[----:B------:R-:W4:Y:S01]  /*8ac80*/  LDL.LU R9, [R1+0x27ec] ;  /* 0x0027ec0001097983 */ /* 0x000f220000300800 */
[-C--:B------:R-:W-:Y:S02]  /*8ac90*/  IADD3 R4, P2, PT, R4, R2.reuse, RZ ;  /* 0x0000000204047210 */ /* 0x080fe40007f5e0ff */
[----:B------:R-:W-:-:S03]  /*8aca0*/  IADD3 R8, P3, PT, R8, R2, RZ ;  /* 0x0000000208087210 */ /* 0x000fc60007f7e0ff */
[----:B------:R-:W-:Y:S01]  /*8acb0*/  STL [R1+0x34bc], R4 ;  /* 0x0034bc0401007387 */ /* 0x000fe20000100800 */
[----:B-1----:R-:W-:Y:S01]  /*8acc0*/  IMAD.MOV.U32 R190, RZ, RZ, R4 ;  /* 0x000000ffffbe7224 */ /* 0x002fe200078e0004 */
[----:B------:R-:W-:-:S04]  /*8acd0*/  UISETP.GT.AND UP1, UPT, UR16, 0x12, UPT ;  /* 0x000000121000788c */ /* 0x000fc8000bf24270 */
[----:B------:R-:W-:Y:S01]  /*8ace0*/  USEL UR10, URZ, 0x4, !UP1 ;  /* 0x00000004ff0a7887 */ /* 0x000fe2000c800000 */
[----:B------:R-:W-:-:S04]  /*8acf0*/  IADD3.X R10, PT, PT, R10, R3, RZ, P2, !PT ;  /* 0x000000030a0a7210 */ /* 0x000fc800017fe4ff */
[----:B------:R-:W-:Y:S01]  /*8ad00*/  MOV R191, R10 ;  /* 0x0000000a00bf7202 */ /* 0x000fe20000000f00 */
[----:B------:R1:W-:Y:S01]  /*8ad10*/  STL [R1+0x34b8], R10 ;  /* 0x0034b80a01007387 */ /* 0x0003e20000100800 */
[----:B---3--:R-:W-:-:S03]  /*8ad20*/  IMAD.X R11, R11, 0x1, R3, P3 ;  /* 0x000000010b0b7824 */ /* 0x008fc600018e0603 */
[----:B------:R-:W-:Y:S04]  /*8ad30*/  STL [R1+0x27d0], R8 ;  /* 0x0027d00801007387 */ /* 0x000fe80000100800 */
[----:B------:R3:W-:Y:S04]  /*8ad40*/  LDGSTS.E [R188+0x7780], desc[UR36][R190.64], P0 ;  /* 0x07780000bebc7fae */ /* 0x0007e800081a1024 */
[----:B-1----:R-:W4:Y:S04]  /*8ad50*/  LDL.LU R10, [R1+0x27f8] ;  /* 0x0027f800010a7983 */ /* 0x002f280000300800 */
[----:B------:R1:W-:Y:S04]  /*8ad60*/  STL [R1+0x27cc], R11 ;  /* 0x0027cc0b01007387 */ /* 0x0003e80000100800 */
[----:B------:R-:W4:Y:S01]  /*8ad70*/  LDL.LU R4, [R1+0x2800] ;  /* 0x0028000001047983 */ /* 0x000f220000300800 */
[----:B---3--:R-:W-:-:S03]  /*8ad80*/  IMAD.MOV.U32 R191, RZ, RZ, R11 ;  /* 0x000000ffffbf7224 */ /* 0x008fc600078e000b */
[----:B-1----:R-:W3:Y:S01]  /*8ad90*/  LDL.LU R11, [R1+0x27f4] ;  /* 0x0027f400010b7983 */ /* 0x002ee20000300800 */
[----:B------:R-:W-:Y:S01]  /*8ada0*/  IMAD.MOV.U32 R190, RZ, RZ, R8 ;  /* 0x000000ffffbe7224 */ /* 0x000fe200078e0008 */
[----:B------:R-:W-:Y:S02]  /*8adb0*/  USEL UR10, UR10, URZ, !UP0 ;  /* 0x000000ff0a0a7287 */ /* 0x000fe4000c000000 */
[----:B------:R-:W3:Y:S04]  /*8adc0*/  LDL.LU R8, [R1+0x27fc] ;  /* 0x0027fc0001087983 */ /* 0x000ee80000300800 */
[----:B------:R-:W-:Y:S02]  /*8add0*/  ISETP.NE.U32.AND P1, PT, RZ, UR10, PT ;  /* 0x0000000aff007c0c */ /* 0x000fe4000bf25070 */
[----:B------:R-:W-:-:S02]  /*8ade0*/  IADD3 R14, P0, PT, R14, R2, RZ ;  /* 0x000000020e0e7210 */ /* 0x000fc40007f1e0ff */
[----:B------:R-:W-:-:S03]  /*8adf0*/  IADD3 R5, P2, PT, R5, R2, RZ ;  /* 0x0000000205057210 */ /* 0x000fc60007f5e0ff */
[----:B------:R-:W-:Y:S06]  /*8ae00*/  STL [R1+0x27d8], R14 ;  /* 0x0027d80e01007387 */ /* 0x000fec0000100800 */
[----:B------:R1:W-:Y:S02]  /*8ae10*/  LDGSTS.E [R188+0x9000], desc[UR36][R190.64], P1 ;  /* 0x09000000bebc7fae */ /* 0x0003e400089a1024 */
[----:B-1----:R-:W-:Y:S01]  /*8ae20*/  IMAD.MOV.U32 R190, RZ, RZ, R14 ;  /* 0x000000ffffbe7224 */ /* 0x002fe200078e000e */
[----:B------:R-:W-:-:S04]  /*8ae30*/  IADD3.X R15, PT, PT, R15, R3, RZ, P0, !PT ;  /* 0x000000030f0f7210 */ /* 0x000fc800007fe4ff */
[----:B------:R-:W-:Y:S01]  /*8ae40*/  MOV R191, R15 ;  /* 0x0000000f00bf7202 */ /* 0x000fe20000000f00 */
[----:B------:R-:W-:Y:S01]  /*8ae50*/  STL [R1+0x27d4], R15 ;  /* 0x0027d40f01007387 */ /* 0x000fe20000100800 */
[----:B------:R-:W-:-:S03]  /*8ae60*/  IMAD.X R13, R13, 0x1, R3, P2 ;  /* 0x000000010d0d7824 */ /* 0x000fc600010e0603 */
[----:B------:R1:W-:Y:S01]  /*8ae70*/  STL [R1+0x27e0], R5 ;  /* 0x0027e00501007387 */ /* 0x0003e20000100800 */
[----:B--2---:R-:W-:-:S03]  /*8ae80*/  IADD3 R6, P0, PT, R6, R2, RZ ;  /* 0x0000000206067210 */ /* 0x004fc60007f1e0ff */
[----:B------:R-:W-:Y:S04]  /*8ae90*/  STL [R1+0x27dc], R13 ;  /* 0x0027dc0d01007387 */ /* 0x000fe80000100800 */
[----:B------:R-:W2:Y:S01]  /*8aea0*/  LDL.LU R19, [R1+0x2804] ;  /* 0x0028040001137983 */ /* 0x000ea20000300800 */
[----:B----4-:R-:W-:-:S03]  /*8aeb0*/  IADD3 R7, P2, PT, R7, R2, RZ ;  /* 0x0000000207077210 */ /* 0x010fc60007f5e0ff */
[----:B------:R-:W4:Y:S04]  /*8aec0*/  LDL.LU R18, [R1+0x2808] ;  /* 0x0028080001127983 */ /* 0x000f280000300800 */
[----:B------:R1:W-:Y:S04]  /*8aed0*/  LDGSTS.E [R188+0x9080], desc[UR36][R190.64], P1 ;  /* 0x09080000bebc7fae */ /* 0x0003e800089a1024 */
[----:B------:R-:W2:Y:S01]  /*8aee0*/  LDL.LU R17, [R1+0x280c] ;  /* 0x00280c0001117983 */ /* 0x000ea20000300800 */
[----:B-1----:R-:W-:Y:S02]  /*8aef0*/  IMAD.MOV.U32 R190, RZ, RZ, R5 ;  /* 0x000000ffffbe7224 */ /* 0x002fe400078e0005 */
[----:B------:R-:W-:Y:S01]  /*8af00*/  IMAD.MOV.U32 R191, RZ, RZ, R13 ;  /* 0x000000ffffbf7224 */ /* 0x000fe200078e000d */
[----:B------:R-:W2:Y:S04]  /*8af10*/  LDL.LU R5, [R1+0x2810] ;  /* 0x0028100001057983 */ /* 0x000ea80000300800 */
[----:B------:R-:W-:Y:S04]  /*8af20*/  STL [R1+0x27e8], R6 ;  /* 0x0027e80601007387 */ /* 0x000fe80000100800 */
[----:B------:R1:W-:Y:S01]  /*8af30*/  LDGSTS.E [R188+0x9100], desc[UR36][R190.64], P1 ;  /* 0x09100000bebc7fae */ /* 0x0003e200089a1024 */
[----:B------:R-:W-:Y:S01]  /*8af40*/  IADD3.X R12, PT, PT, R12, R3, RZ, P0, !PT ;  /* 0x000000030c0c7210 */ /* 0x000fe200007fe4ff */
[----:B------:R-:W-:-:S04]  /*8af50*/  IMAD.X R9, R9, 0x1, R3, P2 ;  /* 0x0000000109097824 */ /* 0x000fc800010e0603 */
[----:B------:R1:W-:Y:S04]  /*8af60*/  STL [R1+0x27e4], R12 ;  /* 0x0027e40c01007387 */ /* 0x0003e80000100800 */
[----:B------:R1:W-:Y:S02]  /*8af70*/  STL [R1+0x27f0], R7 ;  /* 0x0027f00701007387 */ /* 0x0003e40000100800 */
[----:B-1----:R-:W-:Y:S01]  /*8af80*/  MOV R191, R12 ;  /* 0x0000000c00bf7202 */ /* 0x002fe20000000f00 */
[----:B------:R-:W-:Y:S01]  /*8af90*/  IMAD.MOV.U32 R190, RZ, RZ, R6 ;  /* 0x000000ffffbe7224 */ /* 0x000fe200078e0006 */
[----:B------:R-:W2:Y:S04]  /*8afa0*/  LDL.LU R12, [R1+0x2818] ;  /* 0x00281800010c7983 */ /* 0x000ea80000300800 */
[----:B------:R1:W-:Y:S04]  /*8afb0*/  STL [R1+0x27ec], R9 ;  /* 0x0027ec0901007387 */ /* 0x0003e80000100800 */
[----:B------:R-:W2:Y:S04]  /*8afc0*/  LDL.LU R6, [R1+0x2820] ;  /* 0x0028200001067983 */ /* 0x000ea80000300800 */
[----:B------:R-:W2:Y:S04]  /*8afd0*/  LDL.LU R16, [R1+0x2814] ;  /* 0x0028140001107983 */ /* 0x000ea80000300800 */
[----:B------:R1:W-:Y:S02]  /*8afe0*/  LDGSTS.E [R188+0x9180], desc[UR36][R190.64], P1 ;  /* 0x09180000bebc7fae */ /* 0x0003e400089a1024 */
[----:B-1----:R-:W-:Y:S01]  /*8aff0*/  IMAD.MOV.U32 R190, RZ, RZ, R7 ;  /* 0x000000ffffbe7224 */ /* 0x002fe200078e0007 */
[-C--:B------:R-:W-:Y:S01]  /*8b000*/  IADD3 R10, P0, PT, R10, R2.reuse, RZ ;  /* 0x000000020a0a7210 */ /* 0x080fe20007f1e0ff */
[----:B------:R-:W-:Y:S01]  /*8b010*/  IMAD.MOV.U32 R191, RZ, RZ, R9 ;  /* 0x000000ffffbf7224 */ /* 0x000fe200078e0009 */
[----:B------:R-:W2:Y:S04]  /*8b020*/  LDL.LU R7, [R1+0x281c] ;  /* 0x00281c0001077983 */ /* 0x000ea80000300800 */
[----:B------:R-:W2:Y:S01]  /*8b030*/  LDL.LU R9, [R1+0x2828] ;  /* 0x0028280001097983 */ /* 0x000ea20000300800 */
[----:B------:R-:W-:-:S03]  /*8b040*/  IADD3 R4, P2, PT, R4, R2, RZ ;  /* 0x0000000204047210 */ /* 0x000fc60007f5e0ff */
[----:B------:R-:W2:Y:S01]  /*8b050*/  LDL.LU R13, [R1+0x2830] ;  /* 0x00283000010d7983 */ /* 0x000ea20000300800 */
[----:B---3--:R-:W-:-:S03]  /*8b060*/  IADD3.X R11, PT, PT, R11, R3, RZ, P0, !PT ;  /* 0x000000030b0b7210 */ /* 0x008fc600007fe4ff */
[----:B------:R-:W-:Y:S04]  /*8b070*/  STL [R1+0x27f8], R10 ;  /* 0x0027f80a01007387 */ /* 0x000fe80000100800 */
[----:B------:R-:W-:Y:S01]  /*8b080*/  STL [R1+0x27f4], R11 ;  /* 0x0027f40b01007387 */ /* 0x000fe20000100800 */
[----:B------:R-:W-:-:S03]  /*8b090*/  IMAD.X R8, R8, 0x1, R3, P2 ;  /* 0x0000000108087824 */ /* 0x000fc600010e0603 */
[----:B------:R1:W-:Y:S04]  /*8b0a0*/  LDGSTS.E [R188+0x9200], desc[UR36][R190.64], P1 ;  /* 0x09200000bebc7fae */ /* 0x0003e800089a1024 */
[----:B------:R-:W-:Y:S04]  /*8b0b0*/  STL [R1+0x2800], R4 ;  /* 0x0028000401007387 */ /* 0x000fe80000100800 */
[----:B------:R-:W3:Y:S01]  /*8b0c0*/  LDL.LU R15, [R1+0x2824] ;  /* 0x00282400010f7983 */ /* 0x000ee20000300800 */
[----:B-1----:R-:W-:Y:S01]  /*8b0d0*/  IMAD.MOV.U32 R190, RZ, RZ, R10 ;  /* 0x000000ffffbe7224 */ /* 0x002fe200078e000a */
[----:B------:R-:W-:-:S02]  /*8b0e0*/  MOV R191, R11 ;  /* 0x0000000b00bf7202 */ /* 0x000fc40000000f00 */
[----:B------:R1:W-:Y:S04]  /*8b0f0*/  STL [R1+0x27fc], R8 ;  /* 0x0027fc0801007387 */ /* 0x0003e80000100800 */
[----:B------:R1:W-:Y:S04]  /*8b100*/  LDGSTS.E [R188+0x9280], desc[UR36][R190.64], P1 ;  /* 0x09280000bebc7fae */ /* 0x0003e800089a1024 */
[----:B------:R-:W3:Y:S01]  /*8b110*/  LDL.LU R14, [R1+0x282c] ;  /* 0x00282c00010e7983 */ /* 0x000ee20000300800 */
[----:B-1----:R-:W-:Y:S02]  /*8b120*/  IMAD.MOV.U32 R191, RZ, RZ, R8 ;  /* 0x000000ffffbf7224 */ /* 0x002fe400078e0008 */
[----:B------:R-:W-:Y:S01]  /*8b130*/  IMAD.MOV.U32 R190, RZ, RZ, R4 ;  /* 0x000000ffffbe7224 */ /* 0x000fe200078e0004 */
[----:B------:R-:W3:Y:S04]  /*8b140*/  LDL.LU R8, [R1+0x2834] ;  /* 0x0028340001087983 */ /* 0x000ee80000300800 */
[----:B------:R-:W3:Y:S04]  /*8b150*/  LDL.LU R4, [R1+0x2838] ;  /* 0x0028380001047983 */ /* 0x000ee80000300800 */
[----:B------:R-:W3:Y:S04]  /*8b160*/  LDL.LU R11, [R1+0x283c] ;  /* 0x00283c00010b7983 */ /* 0x000ee80000300800 */
[----:B------:R-:W3:Y:S04]  /*8b170*/  LDL.LU R10, [R1+0x2840] ;  /* 0x00284000010a7983 */ /* 0x000ee80000300800 */
[----:B------:R1:W-:Y:S01]  /*8b180*/  LDGSTS.E [R188+0x9300], desc[UR36][R190.64], P1 ;  /* 0x09300000bebc7fae */ /* 0x0003e200089a1024 */
[----:B----4-:R-:W-:-:S04]  /*8b190*/  IADD3 R18, P0, PT, R18, R2, RZ ;  /* 0x0000000212127210 */ /* 0x010fc80007f1e0ff */
[----:B--2---:R-:W-:Y:S01]  /*8b1a0*/  IADD3.X R19, PT, PT, R19, R3, RZ, P0, !PT ;  /* 0x0000000313137210 */ /* 0x004fe200007fe4ff */
        /* <DEDUP_REMOVED lines=12> */
[----:B--2---:R-:W2:Y:S01]  /*8b270*/  LDL.LU R5, [R1+0x2848] ;  /* 0x0028480001057983 */ /* 0x004ea20000300800 */
[----:B------:R-:W-:-:S05]  /*8b280*/  IADD3 R12, P0, PT, R12, R2, RZ ;  /* 0x000000020c0c7210 */ /* 0x000fca0007f1e0ff */
[----:B------:R4:W-:Y:S01]  /*8b290*/  STL [R1+0x2818], R12 ;  /* 0x0028180c01007387 */ /* 0x0009e20000100800 */
[----:B------:R-:W-:Y:S02]  /*8b2a0*/  IADD3 R6, P2, PT, R6, R2, RZ ;  /* 0x0000000206067210 */ /* 0x000fe40007f5e0ff */
[----:B------:R-:W-:Y:S01]  /*8b2b0*/  IADD3.X R16, PT, PT, R16, R3, RZ, P0, !PT ;  /* 0x0000000310107210 */ /* 0x000fe200007fe4ff */
[----:B-1----:R-:W-:-:S04]  /*8b2c0*/  IMAD.MOV.U32 R190, RZ, RZ, R12 ;  /* 0x000000ffffbe7224 */ /* 0x002fc800078e000c */
[----:B------:R-:W-:Y:S04]  /*8b2d0*/  STL [R1+0x2814], R16 ;  /* 0x0028141001007387 */ /* 0x000fe80000100800 */
[----:B------:R1:W-:Y:S04]  /*8b2e0*/  STL [R1+0x2820], R6 ;  /* 0x0028200601007387 */ /* 0x0003e80000100800 */
[----:B----4-:R-:W4:Y:S01]  /*8b2f0*/  LDL.LU R12, [R1+0x2844] ;  /* 0x00284400010c7983 */ /* 0x010f220000300800 */
[----:B------:R-:W-:-:S05]  /*8b300*/  MOV R191, R16 ;  /* 0x0000001000bf7202 */ /* 0x000fca0000000f00 */
[----:B------:R1:W-:Y:S01]  /*8b310*/  LDGSTS.E [R188+0x9480], desc[UR36][R190.64], P1 ;  /* 0x09480000bebc7fae */ /* 0x0003e200089a1024 */
[----:B------:R-:W-:Y:S01]  /*8b320*/  IMAD.X R7, R7, 0x1, R3, P2 ;  /* 0x0000000107077824 */ /* 0x000fe200010e0603 */
[-C--:B------:R-:W-:Y:S01]  /*8b330*/  IADD3 R9, P0, PT, R9, R2.reuse, RZ ;  /* 0x0000000209097210 */ /* 0x080fe20007f1e0ff */
[----:B-1----:R-:W-:Y:S02]  /*8b340*/  IMAD.MOV.U32 R190, RZ, RZ, R6 ;  /* 0x000000ffffbe7224 */ /* 0x002fe400078e0006 */
[----:B------:R-:W-:Y:S01]  /*8b350*/  IMAD.MOV.U32 R191, RZ, RZ, R7 ;  /* 0x000000ffffbf7224 */ /* 0x000fe200078e0007 */
[----:B------:R-:W-:Y:S01]  /*8b360*/  IADD3 R13, P2, PT, R13, R2, RZ ;  /* 0x000000020d0d7210 */ /* 0x000fe20007f5e0ff */
[----:B------:R1:W-:Y:S04]  /*8b370*/  STL [R1+0x281c], R7 ;  /* 0x00281c0701007387 */ /* 0x0003e80000100800 */
[----:B------:R3:W-:Y:S04]  /*8b380*/  LDGSTS.E [R188+0x9500], desc[UR36][R190.64], P1 ;  /* 0x09500000bebc7fae */ /* 0x0007e800089a1024 */
[----:B------:R-:W4:Y:S04]  /*8b390*/  LDL.LU R6, [R1+0x29d0] ;  /* 0x0029d00001067983 */ /* 0x000f280000300800 */
[----:B-1----:R-:W4:Y:S01]  /*8b3a0*/  LDL.LU R7, [R1+0x29d8] ;  /* 0x0029d80001077983 */ /* 0x002f220000300800 */
[----:B---3--:R-:W-:Y:S01]  /*8b3b0*/  IADD3.X R15, PT, PT, R15, R3, RZ, P0, !PT ;  /* 0x000000030f0f7210 */ /* 0x008fe200007fe4ff */
[----:B------:R-:W-:-:S02]  /*8b3c0*/  IMAD.MOV.U32 R190, RZ, RZ, R9 ;  /* 0x000000ffffbe7224 */ /* 0x000fc400078e0009 */
[----:B------:R-:W-:Y:S01]  /*8b3d0*/  STL [R1+0x2828], R9 ;  /* 0x0028280901007387 */ /* 0x000fe20000100800 */
[----:B------:R-:W-:-:S03]  /*8b3e0*/  MOV R191, R15 ;  /* 0x0000000f00bf7202 */ /* 0x000fc60000000f00 */
[----:B------:R1:W-:Y:S04]  /*8b3f0*/  STL [R1+0x2824], R15 ;  /* 0x0028240f01007387 */ /* 0x0003e80000100800 */
[----:B------:R-:W-:Y:S01]  /*8b400*/  STL [R1+0x2830], R13 ;  /* 0x0028300d01007387 */ /* 0x000fe20000100800 */
[----:B------:R-:W-:-:S03]  /*8b410*/  IMAD.X R14, R14, 0x1, R3, P2 ;  /* 0x000000010e0e7824 */ /* 0x000fc600010e0603 */
[----:B------:R3:W-:Y:S04]  /*8b420*/  LDGSTS.E [R188+0x9580], desc[UR36][R190.64], P1 ;  /* 0x09580000bebc7fae */ /* 0x0007e800089a1024 */
[----:B-1----:R-:W4:Y:S04]  /*8b430*/  LDL.LU R15, [R1+0x29cc] ;  /* 0x0029cc00010f7983 */ /* 0x002f280000300800 */
[----:B------:R-:W-:Y:S01]  /*8b440*/  STL [R1+0x282c], R14 ;  /* 0x00282c0e01007387 */ /* 0x000fe20000100800 */
[----:B---3--:R-:W-:-:S03]  /*8b450*/  IMAD.MOV.U32 R190, RZ, RZ, R13 ;  /* 0x000000ffffbe7224 */ /* 0x008fc600078e000d */
[----:B------:R-:W3:Y:S01]  /*8b460*/  LDL.LU R9, [R1+0x29d4] ;  /* 0x0029d40001097983 */ /* 0x000ee20000300800 */
        /* <DEDUP_REMOVED lines=10> */
[----:B------:R1:W-:Y:S04]  /*8b510*/  STL [R1+0x2840], R10 ;  /* 0x0028400a01007387 */ /* 0x0003e80000100800 */
[----:B------:R1:W-:Y:S04]  /*8b520*/  LDGSTS.E [R188+0x9680], desc[UR36][R190.64], P1 ;  /* 0x09680000bebc7fae */ /* 0x0003e800089a1024 */
[----:B------:R-:W3:Y:S04]  /*8b530*/  LDL.LU R8, [R1+0x29e0] ;  /* 0x0029e00001087983 */ /* 0x000ee80000300800 */
[----:B------:R1:W-:Y:S04]  /*8b540*/  STL [R1+0x283c], R11 ;  /* 0x00283c0b01007387 */ /* 0x0003e80000100800 */
[----:B------:R-:W3:Y:S01]  /*8b550*/  LDL.LU R4, [R1+0x29e8] ;  /* 0x0029e80001047983 */ /* 0x000ee20000300800 */
[----:B-1----:R-:W-:-:S03]  /*8b560*/  IMAD.MOV.U32 R190, RZ, RZ, R10 ;  /* 0x000000ffffbe7224 */ /* 0x002fc600078e000a */
[----:B------:R-:W3:Y:S01]  /*8b570*/  LDL.LU R10, [R1+0x29dc] ;  /* 0x0029dc00010a7983 */ /* 0x000ee20000300800 */
[----:B------:R-:W-:-:S03]  /*8b580*/  IMAD.MOV.U32 R191, RZ, RZ, R11 ;  /* 0x000000ffffbf7224 */ /* 0x000fc600078e000b */
[----:B------:R-:W3:Y:S04]  /*8b590*/  LDL.LU R11, [R1+0x29e4] ;  /* 0x0029e400010b7983 */ /* 0x000ee80000300800 */
[----:B------:R1:W-:Y:S01]  /*8b5a0*/  LDGSTS.E [R188+0x9700], desc[UR36][R190.64], P1 ;  /* 0x09700000bebc7fae */ /* 0x0003e200089a1024 */
[----:B--2---:R-:W-:-:S05]  /*8b5b0*/  IADD3 R5, P0, PT, R5, R2, RZ ;  /* 0x0000000205057210 */ /* 0x004fca0007f1e0ff */
[----:B------:R-:W-:Y:S01]  /*8b5c0*/  STL [R1+0x2848], R5 ;  /* 0x0028480501007387 */ /* 0x000fe20000100800 */
[----:B-1----:R-:W-:Y:S01]  /*8b5d0*/  IMAD.MOV.U32 R190, RZ, RZ, R5 ;  /* 0x000000ffffbe7224 */ /* 0x002fe200078e0005 */
[----:B----4-:R-:W-:-:S05]  /*8b5e0*/  IADD3.X R12, PT, PT, R12, R3, RZ, P0, !PT ;  /* 0x000000030c0c7210 */ /* 0x010fca00007fe4ff */
        /* <DEDUP_REMOVED lines=8> */
[----:B------:R-:W-:-:S04]  /*8b670*/  USEL UR10, URZ, 0x4, !UP1 ;  /* 0x00000004ff0a7887 */ /* 0x000fc8000c800000 */
[----:B------:R-:W-:Y:S01]  /*8b680*/  USEL UR10, UR10, URZ, !UP0 ;  /* 0x000000ff0a0a7287 */ /* 0x000fe2000c000000 */
[-C--:B------:R-:W-:Y:S02]  /*8b690*/  IADD3 R6, P1, PT, R6, R2.reuse, RZ ;  /* 0x0000000206067210 */ /* 0x080fe40007f3e0ff */
[----:B------:R-:W-:-:S03]  /*8b6a0*/  IADD3 R7, P2, PT, R7, R2, RZ ;  /* 0x0000000207077210 */ /* 0x000fc60007f5e0ff */
[----:B------:R-:W-:Y:S01]  /*8b6b0*/  ISETP.NE.U32.AND P0, PT, RZ, UR10, PT ;  /* 0x0000000aff007c0c */ /* 0x000fe2000bf05070 */
[----:B------:R1:W-:Y:S01]  /*8b6c0*/  STL [R1+0x29d0], R6 ;  /* 0x0029d00601007387 */ /* 0x0003e20000100800 */
[----:B----4-:R-:W-:Y:S01]  /*8b6d0*/  IMAD.MOV.U32 R190, RZ, RZ, R6 ;  /* 0x000000ffffbe7224 */ /* 0x010fe200078e0006 */
[----:B------:R-:W-:-:S05]  /*8b6e0*/  IADD3.X R15, PT, PT, R15, R3, RZ, P1, !PT ;  /* 0x000000030f0f7210 */ /* 0x000fca0000ffe4ff */
[----:B------:R4:W-:Y:S01]  /*8b6f0*/  STL [R1+0x29cc], R15 ;  /* 0x0029cc0f01007387 */ /* 0x0009e20000100800 */
[----:B---3--:R-:W-:-:S03]  /*8b700*/  IMAD.X R9, R9, 0x1, R3, P2 ;  /* 0x0000000109097824 */ /* 0x008fc600010e0603 */
[----:B------:R-:W-:Y:S01]  /*8b710*/  STL [R1+0x29d8], R7 ;  /* 0x0029d80701007387 */ /* 0x000fe20000100800 */
[----:B------:R-:W-:-:S03]  /*8b720*/  MOV R191, R15 ;  /* 0x0000000f00bf7202 */ /* 0x000fc60000000f00 */
[----:B-1----:R-:W3:Y:S04]  /*8b730*/  LDL.LU R6, [R1+0x2a00] ;  /* 0x002a000001067983 */ /* 0x002ee80000300800 */
[----:B------:R1:W-:Y:S04]  /*8b740*/  STL [R1+0x29d4], R9 ;  /* 0x0029d40901007387 */ /* 0x0003e80000100800 */
[----:B------:R-:W3:Y:S04]  /*8b750*/  LDL.LU R16, [R1+0x2a08] ;  /* 0x002a080001107983 */ /* 0x000ee80000300800 */
        /* <DEDUP_REMOVED lines=41> */
[----:B------:R-:W2:Y:S04]  /*8b9f0*/  LDL.LU R13, [R1+0x2a30] ;  /* 0x002a3000010d7983 */ /* 0x000ea80000300800 */
[----:B------:R1:W-:Y:S04]  /*8ba00*/  LDGSTS.E [R188+0xb280], desc[UR36][R190.64], P0 ;  /* 0x0b280000bebc7fae */ /* 0x0003e800081a1024 */
[----:B------:R-:W2:Y:S01]  /*8ba10*/  LDL.LU R5, [R1+0x2a38] ;  /* 0x002a380001057983 */ /* 0x000ea20000300800 */
[----:B---3--:R-:W-:-:S02]  /*8ba20*/  IADD3 R6, P1, PT, R6, R2, RZ ;  /* 0x0000000206067210 */ /* 0x008fc40007f3e0ff */
        /* <DEDUP_REMOVED lines=49> */
[----:B------:R-:W-:Y:S02]  /*8bd40*/  IMAD.MOV.U32 R191, RZ, RZ, R14 ;  /* 0x000000ffffbf7224 */ /* 0x000fe400078e000e */
[----:B------:R-:W2:Y:S04]  /*8bd50*/  LDL.LU R14, [R1+0x2bd8] ;  /* 0x002bd800010e7983 */ /* 0x000ea80000300800 */
[----:B------:R-:W2:Y:S04]  /*8bd60*/  LDL.LU R4, [R1+0x2be0] ;  /* 0x002be00001047983 */ /* 0x000ea80000300800 */
[----:B------:R-:W-:Y:S04]  /*8bd70*/  STL [R1+0x2a30], R13 ;  /* 0x002a300d01007387 */ /* 0x000fe80000100800 */
[----:B------:R1:W-:Y:S01]  /*8bd80*/  LDGSTS.E [R188+0xb580], desc[UR36][R190.64], P0 ;  /* 0x0b580000bebc7fae */ /* 0x0003e200081a1024 */
[----:B----4-:R-:W-:Y:S01]  /*8bd90*/  IADD3.X R15, PT, PT, R15, R3, RZ, P1, !PT ;  /* 0x000000030f0f7210 */ /* 0x010fe20000ffe4ff */
[----:B-1----:R-:W-:-:S03]  /*8bda0*/  IMAD.MOV.U32 R190, RZ, RZ, R13 ;  /* 0x000000ffffbe7224 */ /* 0x002fc600078e000d */
[----:B------:R-:W-:Y:S01]  /*8bdb0*/  MOV R191, R15 ;  /* 0x0000000f00bf7202 */ /* 0x000fe20000000f00 */
[----:B------:R1:W-:Y:S01]  /*8bdc0*/  STL [R1+0x2a2c], R15 ;  /* 0x002a2c0f01007387 */ /* 0x0003e20000100800 */
[----:B---3--:R-:W-:-:S03]  /*8bdd0*/  IMAD.X R6, R6, 0x1, R3, P2 ;  /* 0x0000000106067824 */ /* 0x008fc600010e0603 */
[----:B------:R3:W-:Y:S04]  /*8bde0*/  STL [R1+0x2a38], R5 ;  /* 0x002a380501007387 */ /* 0x0007e80000100800 */
[----:B------:R4:W-:Y:S04]  /*8bdf0*/  LDGSTS.E [R188+0xb600], desc[UR36][R190.64], P0 ;  /* 0x0b600000bebc7fae */ /* 0x0009e800081a1024 */
[----:B-1----:R-:W2:Y:S04]  /*8be00*/  LDL.LU R15, [R1+0x2bd4] ;  /* 0x002bd400010f7983 */ /* 0x002ea80000300800 */
[----:B------:R1:W-:Y:S04]  /*8be10*/  STL [R1+0x2a34], R6 ;  /* 0x002a340601007387 */ /* 0x0003e80000100800 */
[----:B------:R-:W2:Y:S01]  /*8be20*/  LDL.LU R13, [R1+0x2bdc] ;  /* 0x002bdc00010d7983 */ /* 0x000ea20000300800 */
[----:B----4-:R-:W-:-:S02]  /*8be30*/  IMAD.MOV.U32 R190, RZ, RZ, R5 ;  /* 0x000000ffffbe7224 */ /* 0x010fc400078e0005 */
[----:B------:R-:W-:Y:S01]  /*8be40*/  IMAD.MOV.U32 R191, RZ, RZ, R6 ;  /* 0x000000ffffbf7224 */ /* 0x000fe200078e0006 */
[----:B---3--:R-:W3:Y:S04]  /*8be50*/  LDL.LU R5, [R1+0x2be8] ;  /* 0x002be80001057983 */ /* 0x008ee80000300800 */
        /* <DEDUP_REMOVED lines=21> */
[----:B-1----:R-:W4:Y:S04]  /*8bfb0*/  LDL.LU R11, [R1+0x2bf8] ;  /* 0x002bf800010b7983 */ /* 0x002f280000300800 */
[----:B------:R1:W-:Y:S04]  /*8bfc0*/  STL [R1+0x2bcc], R12 ;  /* 0x002bcc0c01007387 */ /* 0x0003e80000100800 */
[----:B------:R-:W4:Y:S01]  /*8bfd0*/  LDL.LU R7, [R1+0x2c00] ;  /* 0x002c000001077983 */ /* 0x000f220000300800 */
[----:B--2---:R-:W-:-:S03]  /*8bfe0*/  IMAD.MOV.U32 R191, RZ, RZ, R12 ;  /* 0x000000ffffbf7224 */ /* 0x004fc600078e000c */
[----:B-1----:R-:W2:Y:S01]  /*8bff0*/  LDL.LU R12, [R1+0x2bf4] ;  /* 0x002bf400010c7983 */ /* 0x002ea20000300800 */
[----:B------:R-:W-:-:S03]  /*8c000*/  IMAD.MOV.U32 R190, RZ, RZ, R8 ;  /* 0x000000ffffbe7224 */ /* 0x000fc600078e0008 */
        /* <DEDUP_REMOVED lines=9> */
[----:B------:R-:W-:Y:S01]  /*8c0a0*/  IADD3.X R15, PT, PT, R15, R3, RZ, P0, !PT ;  /* 0x000000030f0f7210 */ /* 0x000fe200007fe4ff */
[----:B-1----:R-:W-:-:S03]  /*8c0b0*/  IMAD.MOV.U32 R190, RZ, RZ, R14 ;  /* 0x000000ffffbe7224 */ /* 0x002fc600078e000e */
[----:B------:R-:W-:Y:S01]  /*8c0c0*/  MOV R191, R15 ;  /* 0x0000000f00bf7202 */ /* 0x000fe20000000f00 */
[----:B------:R-:W-:Y:S01]  /*8c0d0*/  STL [R1+0x2bd4], R15 ;  /* 0x002bd40f01007387 */ /* 0x000fe20000100800 */
[----:B------:R-:W-:-:S03]  /*8c0e0*/  IMAD.X R13, R13, 0x1, R3, P2 ;  /* 0x000000010d0d7824 */ /* 0x000fc600010e0603 */
[----:B------:R1:W-:Y:S01]  /*8c0f0*/  STL [R1+0x2be0], R4 ;  /* 0x002be00401007387 */ /* 0x0003e20000100800 */
[----:B---3--:R-:W-:-:S03]  /*8c100*/  IADD3 R5, P0, PT, R5, R2, RZ ;  /* 0x0000000205057210 */ /* 0x008fc60007f1e0ff */
[----:B------:R-:W-:Y:S04]  /*8c110*/  STL [R1+0x2bdc], R13 ;  /* 0x002bdc0d01007387 */ /* 0x000fe80000100800 */
[----:B------:R-:W3:Y:S01]  /*8c120*/  LDL.LU R19, [R1+0x2c04] ;  /* 0x002c040001137983 */ /* 0x000ee20000300800 */
[----:B----4-:R-:W-:-:S03]  /*8c130*/  IADD3 R6, P2, PT, R6, R2, RZ ;  /* 0x0000000206067210 */ /* 0x010fc60007f5e0ff */
[----:B------:R-:W4:Y:S04]  /*8c140*/  LDL.LU R18, [R1+0x2c08] ;  /* 0x002c080001127983 */ /* 0x000f280000300800 */
[----:B------:R1:W-:Y:S04]  /*8c150*/  LDGSTS.E [R188+0xd080], desc[UR36][R190.64], P1 ;  /* 0x0d080000bebc7fae */ /* 0x0003e800089a1024 */
[----:B------:R-:W3:Y:S01]  /*8c160*/  LDL.LU R17, [R1+0x2c0c] ;  /* 0x002c0c0001117983 */ /* 0x000ee20000300800 */
[----:B-1----:R-:W-:Y:S02]  /*8c170*/  IMAD.MOV.U32 R190, RZ, RZ, R4 ;  /* 0x000000ffffbe7224 */ /* 0x002fe400078e0004 */
        /* <DEDUP_REMOVED lines=22> */
[----:B------:R1:W-:Y:S01]  /*8c2e0*/  STL [R1+0x2bf8], R11 ;  /* 0x002bf80b01007387 */ /* 0x0003e20000100800 */
[----:B------:R-:W-:Y:S02]  /*8c2f0*/  IADD3 R7, P2, PT, R7, R2, RZ ;  /* 0x0000000207077210 */ /* 0x000fe40007f5e0ff */
[----:B--2---:R-:W-:-:S03]  /*8c300*/  IADD3.X R12, PT, PT, R12, R3, RZ, P0, !PT ;  /* 0x000000030c0c7210 */ /* 0x004fc600007fe4ff */
[----:B------:R-:W-:Y:S02]  /*8c310*/  IMAD.X R8, R8, 0x1, R3, P2 ;  /* 0x0000000108087824 */ /* 0x000fe400010e0603 */
[----:B------:R-:W-:Y:S04]  /*8c320*/  STL [R1+0x2bf4], R12 ;  /* 0x002bf40c01007387 */ /* 0x000fe80000100800 */
[----:B------:R2:W-:Y:S04]  /*8c330*/  STL [R1+0x2c00], R7 ;  /* 0x002c000701007387 */ /* 0x0005e80000100800 */
[----:B------:R-:W3:Y:S04]  /*8c340*/  LDL.LU R15, [R1+0x2c24] ;  /* 0x002c2400010f7983 */ /* 0x000ee80000300800 */
[----:B------:R2:W-:Y:S04]  /*8c350*/  STL [R1+0x2bfc], R8 ;  /* 0x002bfc0801007387 */ /* 0x0005e80000100800 */
[----:B------:R-:W3:Y:S01]  /*8c360*/  LDL.LU R14, [R1+0x2c2c] ;  /* 0x002c2c00010e7983 */ /* 0x000ee20000300800 */
[----:B-1----:R-:W-:Y:S01]  /*8c370*/  IMAD.MOV.U32 R190, RZ, RZ, R11 ;  /* 0x000000ffffbe7224 */ /* 0x002fe200078e000b */
[----:B------:R-:W-:-:S02]  /*8c380*/  MOV R191, R12 ;  /* 0x0000000c00bf7202 */ /* 0x000fc40000000f00 */
[----:B------:R-:W3:Y:S04]  /*8c390*/  LDL.LU R11, [R1+0x2c34] ;  /* 0x002c3400010b7983 */ /* 0x000ee80000300800 */
[----:B------:R1:W-:Y:S02]  /*8c3a0*/  LDGSTS.E [R188+0xd280], desc[UR36][R190.64], P1 ;  /* 0x0d280000bebc7fae */ /* 0x0003e400089a1024 */
[----:B-1----:R-:W-:Y:S02]  /*8c3b0*/  IMAD.MOV.U32 R190, RZ, RZ, R7 ;  /* 0x000000ffffbe7224 */ /* 0x002fe400078e0007 */
[----:B--2---:R-:W2:Y:S01]  /*8c3c0*/  LDL.LU R7, [R1+0x2c38] ;  /* 0x002c380001077983 */ /* 0x004ea20000300800 */
[----:B------:R-:W-:-:S03]  /*8c3d0*/  IMAD.MOV.U32 R191, RZ, RZ, R8 ;  /* 0x000000ffffbf7224 */ /* 0x000fc600078e0008 */
        /* <DEDUP_REMOVED lines=33> */
[----:B------:R-:W-:Y:S01]  /*8c5f0*/  IMAD.MOV.U32 R191, RZ, RZ, R6 ;  /* 0x000000ffffbf7224 */ /* 0x000fe200078e0006 */
[----:B------:R-:W4:Y:S04]  /*8c600*/  LDL.LU R5, [R1+0x2dd0] ;  /* 0x002dd00001057983 */ /* 0x000f280000300800 */
[----:B------:R-:W4:Y:S04]  /*8c610*/  LDL.LU R6, [R1+0x2dd8] ;  /* 0x002dd80001067983 */ /* 0x000f280000300800 */
[----:B------:R-:W-:Y:S04]  /*8c620*/  STL [R1+0x2c28], R9 ;  /* 0x002c280901007387 */ /* 0x000fe80000100800 */
[----:B------:R1:W-:Y:S02]  /*8c630*/  LDGSTS.E [R188+0xd500], desc[UR36][R190.64], P1 ;  /* 0x0d500000bebc7fae */ /* 0x0003e400089a1024 */
[----:B-1----:R-:W-:Y:S01]  /*8c640*/  IMAD.MOV.U32 R190, RZ, RZ, R9 ;  /* 0x000000ffffbe7224 */ /* 0x002fe200078e0009 */
[----:B------:R-:W-:-:S04]  /*8c650*/  IADD3.X R15, PT, PT, R15, R3, RZ, P0, !PT ;  /* 0x000000030f0f7210 */ /* 0x000fc800007fe4ff */
[----:B------:R-:W-:Y:S01]  /*8c660*/  MOV R191, R15 ;  /* 0x0000000f00bf7202 */ /* 0x000fe20000000f00 */
[----:B------:R1:W-:Y:S01]  /*8c670*/  STL [R1+0x2c24], R15 ;  /* 0x002c240f01007387 */ /* 0x0003e20000100800 */
[----:B------:R-:W-:-:S03]  /*8c680*/  IMAD.X R14, R14, 0x1, R3, P2 ;  /* 0x000000010e0e7824 */ /* 0x000fc600010e0603 */
[----:B------:R-:W-:Y:S04]  /*8c690*/  STL [R1+0x2c30], R13 ;  /* 0x002c300d01007387 */ /* 0x000fe80000100800 */
[----:B------:R2:W-:Y:S04]  /*8c6a0*/  LDGSTS.E [R188+0xd580], desc[UR36][R190.64], P1 ;  /* 0x0d580000bebc7fae */ /* 0x0005e800089a1024 */
[----:B-1----:R-:W4:Y:S04]  /*8c6b0*/  LDL.LU R15, [R1+0x2dcc] ;  /* 0x002dcc00010f7983 */ /* 0x002f280000300800 */
[----:B------:R-:W-:Y:S04]  /*8c6c0*/  STL [R1+0x2c2c], R14 ;  /* 0x002c2c0e01007387 */ /* 0x000fe80000100800 */
[----:B------:R-:W4:Y:S01]  /*8c6d0*/  LDL.LU R9, [R1+0x2dd4] ;  /* 0x002dd40001097983 */ /* 0x000f220000300800 */
[----:B--2---:R-:W-:-:S02]  /*8c6e0*/  IMAD.MOV.U32 R190, RZ, RZ, R13 ;  /* 0x000000ffffbe7224 */ /* 0x004fc400078e000d */
[----:B------:R-:W-:Y:S01]  /*8c6f0*/  IMAD.MOV.U32 R191, RZ, RZ, R14 ;  /* 0x000000ffffbf7224 */ /* 0x000fe200078e000e */
[----:B------:R-:W-:-:S04]  /*8c700*/  IADD3 R7, P0, PT, R7, R2, RZ ;  /* 0x0000000207077210 */ /* 0x000fc80007f1e0ff */
[----:B------:R1:W-:Y:S01]  /*8c710*/  LDGSTS.E [R188+0xd600], desc[UR36][R190.64], P1 ;  /* 0x0d600000bebc7fae */ /* 0x0003e200089a1024 */
[----:B------:R-:W-:Y:S02]  /*8c720*/  IADD3.X R11, PT, PT, R11, R3, RZ, P0, !PT ;  /* 0x000000030b0b7210 */ /* 0x000fe400007fe4ff */
[----:B------:R-:W-:Y:S01]  /*8c730*/  IADD3 R8, P2, PT, R8, R2, RZ ;  /* 0x0000000208087210 */ /* 0x000fe20007f5e0ff */
[----:B------:R-:W-:Y:S04]  /*8c740*/  STL [R1+0x2c38], R7 ;  /* 0x002c380701007387 */ /* 0x000fe80000100800 */
[----:B------:R-:W-:Y:S01]  /*8c750*/  IMAD.X R12, R12, 0x1, R3, P2 ;  /* 0x000000010c0c7824 */ /* 0x000fe200010e0603 */
[----:B------:R2:W-:Y:S01]  /*8c760*/  STL [R1+0x2c34], R11 ;  /* 0x002c340b01007387 */ /* 0x0005e20000100800 */
[----:B-1----:R-:W-:Y:S01]  /*8c770*/  IMAD.MOV.U32 R190, RZ, RZ, R7 ;  /* 0x000000ffffbe7224 */ /* 0x002fe200078e0007 */
[----:B------:R-:W-:-:S02]  /*8c780*/  MOV R191, R11 ;  /* 0x0000000b00bf7202 */ /* 0x000fc40000000f00 */
[----:B------:R-:W-:Y:S04]  /*8c790*/  STL [R1+0x2c40], R8 ;  /* 0x002c400801007387 */ /* 0x000fe80000100800 */
[----:B------:R1:W-:Y:S04]  /*8c7a0*/  LDGSTS.E [R188+0xd680], desc[UR36][R190.64], P1 ;  /* 0x0d680000bebc7fae */ /* 0x0003e800089a1024 */
[----:B--2---:R-:W2:Y:S04]  /*8c7b0*/  LDL.LU R11, [R1+0x2de0] ;  /* 0x002de000010b7983 */ /* 0x004ea80000300800 */
        /* <DEDUP_REMOVED lines=10> */
[----:B----4-:R-:W-:-:S05]  /*8c860*/  IADD3.X R10, PT, PT, R10, R3, RZ, P0, !PT ;  /* 0x000000030a0a7210 */ /* 0x010fca00007fe4ff */
[----:B------:R1:W-:Y:S04]  /*8c870*/  STL [R1+0x2c44], R10 ;  /* 0x002c440a01007387 */ /* 0x0003e80000100800 */
[----:B------:R-:W3:Y:S01]  /*8c880*/  LDL.LU R14, [R1+0x2dec] ;  /* 0x002dec00010e7983 */ /* 0x000ee20000300800 */
[----:B------:R-:W-:-:S03]  /*8c890*/  IMAD.MOV.U32 R191, RZ, RZ, R10 ;  /* 0x000000ffffbf7224 */ /* 0x000fc600078e000a */
[----:B------:R-:W4:Y:S04]  /*8c8a0*/  LDL.LU R13, [R1+0x2df0] ;  /* 0x002df000010d7983 */ /* 0x000f280000300800 */
[----:B-1----:R-:W3:Y:S04]  /*8c8b0*/  LDL.LU R10, [R1+0x2df4] ;  /* 0x002df400010a7983 */ /* 0x002ee80000300800 */
[----:B------:R-:W3:Y:S04]  /*8c8c0*/  LDL.LU R4, [R1+0x2df8] ;  /* 0x002df80001047983 */ /* 0x000ee80000300800 */
[----:B------:R1:W-:Y:S01]  /*8c8d0*/  LDGSTS.E [R188+0xd780], desc[UR36][R190.64], P1 ;  /* 0x0d780000bebc7fae */ /* 0x0003e200089a1024 */
[----:B------:R-:W-:-:S02]  /*8c8e0*/  IADD3 R5, P1, PT, R5, R2, RZ ;  /* 0x0000000205057210 */ /* 0x000fc40007f3e0ff */
[----:B------:R-:W-:Y:S01]  /*8c8f0*/  IADD3 R6, P2, PT, R6, R2, RZ ;  /* 0x0000000206067210 */ /* 0x000fe20007f5e0ff */
[----:B------:R-:W-:Y:S02]  /*8c900*/  UISETP.GT.AND UP1, UPT, UR16, 0x1e, UPT ;  /* 0x0000001e1000788c */ /* 0x000fe4000bf24270 */
[----:B------:R1:W-:Y:S02]  /*8c910*/  STL [R1+0x2dd0], R5 ;  /* 0x002dd00501007387 */ /* 0x0003e40000100800 */
[----:B------:R-:W-:Y:S01]  /*8c920*/  USEL UR10, URZ, 0x4, !UP1 ;  /* 0x00000004ff0a7887 */ /* 0x000fe2000c800000 */
[----:B-1----:R-:W-:-:S03]  /*8c930*/  IMAD.MOV.U32 R190, RZ, RZ, R5 ;  /* 0x000000ffffbe7224 */ /* 0x002fc600078e0005 */
[----:B------:R-:W-:-:S06]  /*8c940*/  USEL UR10, UR10, URZ, !UP0 ;  /* 0x000000ff0a0a7287 */ /* 0x000fcc000c000000 */
[----:B------:R-:W-:Y:S02]  /*8c950*/  ISETP.NE.U32.AND P0, PT, RZ, UR10, PT ;  /* 0x0000000aff007c0c */ /* 0x000fe4000bf05070 */
[----:B------:R-:W-:-:S05]  /*8c960*/  IADD3.X R15, PT, PT, R15, R3, RZ, P1, !PT ;  /* 0x000000030f0f7210 */ /* 0x000fca0000ffe4ff */
[----:B------:R1:W-:Y:S01]  /*8c970*/  STL [R1+0x2dcc], R15 ;  /* 0x002dcc0f01007387 */ /* 0x0003e20000100800 */
[----:B------:R-:W-:-:S03]  /*8c980*/  IMAD.X R9, R9, 0x1, R3, P2 ;  /* 0x0000000109097824 */ /* 0x000fc600010e0603 */
[----:B------:R-:W-:Y:S01]  /*8c990*/  STL [R1+0x2dd8], R6 ;  /* 0x002dd80601007387 */ /* 0x000fe20000100800 */
[----:B------:R-:W-:-:S03]  /*8c9a0*/  MOV R191, R15 ;  /* 0x0000000f00bf7202 */ /* 0x000fc60000000f00 */
[----:B------:R-:W3:Y:S04]  /*8c9b0*/  LDL.LU R5, [R1+0x2e00] ;  /* 0x002e000001057983 */ /* 0x000ee80000300800 */
[----:B------:R2:W-:Y:S04]  /*8c9c0*/  STL [R1+0x2dd4], R9 ;  /* 0x002dd40901007387 */ /* 0x0005e80000100800 */
[----:B------:R-:W3:Y:S04]  /*8c9d0*/  LDL.LU R16, [R1+0x2e08] ;  /* 0x002e080001107983 */ /* 0x000ee80000300800 */
[----:B-1----:R-:W3:Y:S04]  /*8c9e0*/  LDL.LU R15, [R1+0x2dfc] ;  /* 0x002dfc00010f7983 */ /* 0x002ee80000300800 */
[----:B------:R-:W3:Y:S04]  /*8c9f0*/  LDL.LU R17, [R1+0x2e04] ;  /* 0x002e040001117983 */ /* 0x000ee80000300800 */
[----:B------:R1:W-:Y:S01]  /*8ca00*/  LDGSTS.E [R188+0xf000], desc[UR36][R190.64], P0 ;  /* 0x0f000000bebc7fae */ /* 0x0003e200081a1024 */
[----:B--2---:R-:W-:Y:S01]  /*8ca10*/  IADD3 R11, P1, PT, R11, R2, RZ ;  /* 0x000000020b0b7210 */ /* 0x004fe20007f3e0ff */
[----:B-1----:R-:W-:-:S02]  /*8ca20*/  IMAD.MOV.U32 R190, RZ, RZ, R6 ;  /* 0x000000ffffbe7224 */ /* 0x002fc400078e0006 */
[----:B------:R-:W-:Y:S01]  /*8ca30*/  IMAD.MOV.U32 R191, RZ, RZ, R9 ;  /* 0x000000ffffbf7224 */ /* 0x000fe200078e0009 */
[----:B------:R-:W-:Y:S01]  /*8ca40*/  IADD3 R7, P2, PT, R7, R2, RZ ;  /* 0x0000000207077210 */ /* 0x000fe20007f5e0ff */
[----:B------:R-:W2:Y:S01]  /*8ca50*/  LDL.LU R9, [R1+0x2e10] ;  /* 0x002e100001097983 */ /* 0x000ea20000300800 */
[----:B------:R-:W-:-:S03]  /*8ca60*/  IADD3.X R12, PT, PT, R12, R3, RZ, P1, !PT ;  /* 0x000000030c0c7210 */ /* 0x000fc60000ffe4ff */
[----:B------:R-:W2:Y:S04]  /*8ca70*/  LDL.LU R6, [R1+0x2e18] ;  /* 0x002e180001067983 */ /* 0x000ea80000300800 */
[----:B------:R-:W-:Y:S01]  /*8ca80*/  STL [R1+0x2de0], R11 ;  /* 0x002de00b01007387 */ /* 0x000fe20000100800 */
[----:B------:R-:W-:-:S03]  /*8ca90*/  IMAD.X R8, R8, 0x1, R3, P2 ;  /* 0x0000000108087824 */ /* 0x000fc600010e0603 */
[----:B------:R1:W-:Y:S04]  /*8caa0*/  LDGSTS.E [R188+0xf080], desc[UR36][R190.64], P0 ;  /* 0x0f080000bebc7fae */ /* 0x0003e800081a1024 */
[----:B------:R1:W-:Y:S04]  /*8cab0*/  STL [R1+0x2ddc], R12 ;  /* 0x002ddc0c01007387 */ /* 0x0003e80000100800 */
[----:B------:R-:W-:Y:S01]  /*8cac0*/  STL [R1+0x2de8], R7 ;  /* 0x002de80701007387 */ /* 0x000fe20000100800 */
[----:B-1----:R-:W-:-:S03]  /*8cad0*/  MOV R191, R12 ;  /* 0x0000000c00bf7202 */ /* 0x002fc60000000f00 */
[----:B------:R-:W2:Y:S01]  /*8cae0*/  LDL.LU R12, [R1+0x2e0c] ;  /* 0x002e0c00010c7983 */ /* 0x000ea20000300800 */
[----:B------:R-:W-:-:S03]  /*8caf0*/  IMAD.MOV.U32 R190, RZ, RZ, R11 ;  /* 0x000000ffffbe7224 */ /* 0x000fc600078e000b */
[----:B------:R1:W-:Y:S04]  /*8cb00*/  STL [R1+0x2de4], R8 ;  /* 0x002de40801007387 */ /* 0x0003e80000100800 */
[----:B------:R-:W2:Y:S04]  /*8cb10*/  LDL.LU R11, [R1+0x2e14] ;  /* 0x002e1400010b7983 */ /* 0x000ea80000300800 */
[----:B------:R1:W-:Y:S02]  /*8cb20*/  LDGSTS.E [R188+0xf100], desc[UR36][R190.64], P0 ;  /* 0x0f100000bebc7fae */ /* 0x0003e400081a1024 */
[----:B-1----:R-:W-:-:S02]  /*8cb30*/  IMAD.MOV.U32 R190, RZ, RZ, R7 ;  /* 0x000000ffffbe7224 */ /* 0x002fc400078e0007 */
[----:B------:R-:W-:Y:S02]  /*8cb40*/  IMAD.MOV.U32 R191, RZ, RZ, R8 ;  /* 0x000000ffffbf7224 */ /* 0x000fe400078e0008 */
[----:B------:R-:W2:Y:S04]  /*8cb50*/  LDL.LU R8, [R1+0x2e20] ;  /* 0x002e200001087983 */ /* 0x000ea80000300800 */
[----:B------:R-:W2:Y:S01]  /*8cb60*/  LDL.LU R7, [R1+0x2e28] ;  /* 0x002e280001077983 */ /* 0x000ea20000300800 */
[----:B----4-:R-:W-:-:S03]  /*8cb70*/  IADD3 R13, P1, PT, R13, R2, RZ ;  /* 0x000000020d0d7210 */ /* 0x010fc60007f3e0ff */
[----:B------:R1:W-:Y:S01]  /*8cb80*/  LDGSTS.E [R188+0xf180], desc[UR36][R190.64], P0 ;  /* 0x0f180000bebc7fae */ /* 0x0003e200081a1024 */
[----:B---3--:R-:W-:-:S03]  /*8cb90*/  IADD3.X R14, PT, PT, R14, R3, RZ, P1, !PT ;  /* 0x000000030e0e7210 */ /* 0x008fc60000ffe4ff */
[----:B------:R-:W-:Y:S01]  /*8cba0*/  STL [R1+0x2df0], R13 ;  /* 0x002df00d01007387 */ /* 0x000fe20000100800 */
[----:B------:R-:W-:-:S03]  /*8cbb0*/  IADD3 R4, P2, PT, R4, R2, RZ ;  /* 0x0000000204047210 */ /* 0x000fc60007f5e0ff */
[----:B------:R3:W-:Y:S02]  /*8cbc0*/  STL [R1+0x2dec], R14 ;  /* 0x002dec0e01007387 */ /* 0x0007e40000100800 */
[----:B------:R-:W-:Y:S01]  /*8cbd0*/  IMAD.X R10, R10, 0x1, R3, P2 ;  /* 0x000000010a0a7824 */ /* 0x000fe200010e0603 */
[----:B-1----:R-:W-:Y:S01]  /*8cbe0*/  MOV R191, R14 ;  /* 0x0000000e00bf7202 */ /* 0x002fe20000000f00 */
[----:B------:R-:W-:Y:S04]  /*8cbf0*/  STL [R1+0x2df8], R4 ;  /* 0x002df80401007387 */ /* 0x000fe80000100800 */
[----:B---3--:R-:W3:Y:S01]  /*8cc00*/  LDL.LU R14, [R1+0x2e1c] ;  /* 0x002e1c00010e7983 */ /* 0x008ee20000300800 */
        /* <DEDUP_REMOVED lines=9> */
[----:B------:R-:W-:-:S05]  /*8cca0*/  IADD3 R5, P1, PT, R5, R2, RZ ;  /* 0x0000000205057210 */ /* 0x000fca0007f3e0ff */
[----:B------:R-:W-:Y:S01]  /*8ccb0*/  STL [R1+0x2e00], R5 ;  /* 0x002e000501007387 */ /* 0x000fe20000100800 */
[----:B------:R-:W-:Y:S02]  /*8ccc0*/  IADD3 R16, P2, PT, R16, R2, RZ ;  /* 0x0000000210107210 */ /* 0x000fe40007f5e0ff */
[----:B------:R-:W-:-:S03]  /*8ccd0*/  IADD3.X R15, PT, PT, R15, R3, RZ, P1, !PT ;  /* 0x000000030f0f7210 */ /* 0x000fc60000ffe4ff */
[----:B------:R-:W-:Y:S02]  /*8cce0*/  IMAD.X R17, R17, 0x1, R3, P2 ;  /* 0x0000000111117824 */ /* 0x000fe400010e0603 */
[----:B------:R1:W-:Y:S02]  /*8ccf0*/  STL [R1+0x2dfc], R15 ;  /* 0x002dfc0f01007387 */ /* 0x0003e40000100800 */
[----:B-1----:R-:W-:Y:S02]  /*8cd00*/  MOV R191, R15 ;  /* 0x0000000f00bf7202 */ /* 0x002fe40000000f00 */
[----:B------:R-:W-:Y:S01]  /*8cd10*/  STL [R1+0x2e08], R16 ;  /* 0x002e081001007387 */ /* 0x000fe20000100800 */
[----:B------:R-:W-:-:S03]  /*8cd20*/  IMAD.MOV.U32 R190, RZ, RZ, R5 ;  /* 0x000000ffffbe7224 */ /* 0x000fc600078e0005 */
[----:B------:R-:W4:Y:S04]  /*8cd30*/  LDL.LU R15, [R1+0x2e2c] ;  /* 0x002e2c00010f7983 */ /* 0x000f280000300800 */
[----:B------:R-:W-:Y:S04]  /*8cd40*/  STL [R1+0x2e04], R17 ;  /* 0x002e041101007387 */ /* 0x000fe80000100800 */
[----:B------:R-:W4:Y:S01]  /*8cd50*/  LDL.LU R5, [R1+0x2e34] ;  /* 0x002e340001057983 */ /* 0x000f220000300800 */
[----:B--2---:R-:W-:-:S03]  /*8cd60*/  IADD3 R9, P1, PT, R9, R2, RZ ;  /* 0x0000000209097210 */ /* 0x004fc60007f3e0ff */
[----:B------:R1:W-:Y:S01]  /*8cd70*/  LDGSTS.E [R188+0xf300], desc[UR36][R190.64], P0 ;  /* 0x0f300000bebc7fae */ /* 0x0003e200081a1024 */
[----:B------:R-:W-:-:S03]  /*8cd80*/  IADD3 R6, P2, PT, R6, R2, RZ ;  /* 0x0000000206067210 */ /* 0x000fc60007f5e0ff */
[----:B------:R2:W-:Y:S01]  /*8cd90*/  STL [R1+0x2e10], R9 ;  /* 0x002e100901007387 */ /* 0x0005e20000100800 */
[----:B-1----:R-:W-:Y:S02]  /*8cda0*/  IMAD.MOV.U32 R190, RZ, RZ, R16 ;  /* 0x000000ffffbe7224 */ /* 0x002fe400078e0010 */
[----:B------:R-:W-:-:S05]  /*8cdb0*/  IMAD.MOV.U32 R191, RZ, RZ, R17 ;  /* 0x000000ffffbf7224 */ /* 0x000fca00078e0011 */
[----:B------:R1:W-:Y:S01]  /*8cdc0*/  LDGSTS.E [R188+0xf380], desc[UR36][R190.64], P0 ;  /* 0x0f380000bebc7fae */ /* 0x0003e200081a1024 */
[----:B------:R-:W-:-:S05]  /*8cdd0*/  IADD3.X R12, PT, PT, R12, R3, RZ, P1, !PT ;  /* 0x000000030c0c7210 */ /* 0x000fca0000ffe4ff */
[----:B------:R-:W-:Y:S01]  /*8cde0*/  STL [R1+0x2e0c], R12 ;  /* 0x002e0c0c01007387 */ /* 0x000fe20000100800 */
[----:B-1----:R-:W-:Y:S01]  /*8cdf0*/  IMAD.MOV.U32 R190, RZ, RZ, R9 ;  /* 0x000000ffffbe7224 */ /* 0x002fe200078e0009 */
[----:B------:R-:W-:Y:S01]  /*8ce00*/  MOV R191, R12 ;  /* 0x0000000c00bf7202 */ /* 0x000fe20000000f00 */
[----:B------:R-:W-:Y:S01]  /*8ce10*/  IMAD.X R11, R11, 0x1, R3, P2 ;  /* 0x000000010b0b7824 */ /* 0x000fe200010e0603 */
[----:B------:R-:W-:Y:S04]  /*8ce20*/  STL [R1+0x2e18], R6 ;  /* 0x002e180601007387 */ /* 0x000fe80000100800 */
[----:B--2---:R-:W2:Y:S04]  /*8ce30*/  LDL.LU R9, [R1+0x2e40] ;  /* 0x002e400001097983 */ /* 0x004ea80000300800 */
[----:B------:R1:W-:Y:S04]  /*8ce40*/  LDGSTS.E [R188+0xf400], desc[UR36][R190.64], P0 ;  /* 0x0f400000bebc7fae */ /* 0x0003e800081a1024 */
[----:B------:R1:W-:Y:S02]  /*8ce50*/  STL [R1+0x2e14], R11 ;  /* 0x002e140b01007387 */ /* 0x0003e40000100800 */
[----:B-1----:R-:W-:-:S02]  /*8ce60*/  IMAD.MOV.U32 R191, RZ, RZ, R11 ;  /* 0x000000ffffbf7224 */ /* 0x002fc400078e000b */
[----:B------:R-:W2:Y:S01]  /*8ce70*/  LDL.LU R11, [R1+0x2e3c] ;  /* 0x002e3c00010b7983 */ /* 0x000ea20000300800 */
[-C--:B------:R-:W-:Y:S01]  /*8ce80*/  IADD3 R8, P1, PT, R8, R2.reuse, RZ ;  /* 0x0000000208087210 */ /* 0x080fe20007f3e0ff */
[----:B------:R-:W-:Y:S01]  /*8ce90*/  IMAD.MOV.U32 R190, RZ, RZ, R6 ;  /* 0x000000ffffbe7224 */ /* 0x000fe200078e0006 */
[----:B------:R-:W-:Y:S01]  /*8cea0*/  IADD3 R7, P2, PT, R7, R2, RZ ;  /* 0x0000000207077210 */ /* 0x000fe20007f5e0ff */
[----:B------:R-:W2:Y:S04]  /*8ceb0*/  LDL.LU R6, [R1+0x2e48] ;  /* 0x002e480001067983 */ /* 0x000ea80000300800 */
[----:B------:R-:W2:Y:S04]  /*8cec0*/  LDL.LU R12, [R1+0x2fd8] ;  /* 0x002fd800010c7983 */ /* 0x000ea80000300800 */
[----:B------:R1:W-:Y:S04]  /*8ced0*/  STL [R1+0x2e20], R8 ;  /* 0x002e200801007387 */ /* 0x0003e80000100800 */
[----:B------:R1:W-:Y:S01]  /*8cee0*/  LDGSTS.E [R188+0xf480], desc[UR36][R190.64], P0 ;  /* 0x0f480000bebc7fae */ /* 0x0003e200081a1024 */
[----:B---3--:R-:W-:-:S05]  /*8cef0*/  IADD3.X R14, PT, PT, R14, R3, RZ, P1, !PT ;  /* 0x000000030e0e7210 */ /* 0x008fca0000ffe4ff */
[----:B------:R3:W-:Y:S01]  /*8cf00*/  STL [R1+0x2e1c], R14 ;  /* 0x002e1c0e01007387 */ /* 0x0007e20000100800 */
[----:B-1----:R-:W-:Y:S02]  /*8cf10*/  IMAD.MOV.U32 R190, RZ, RZ, R8 ;  /* 0x000000ffffbe7224 */ /* 0x002fe400078e0008 */
[----:B----4-:R-:W-:Y:S01]  /*8cf20*/  IMAD.X R13, R13, 0x1, R3, P2 ;  /* 0x000000010d0d7824 */ /* 0x010fe200010e0603 */
[----:B------:R1:W-:Y:S01]  /*8cf30*/  STL [R1+0x2e28], R7 ;  /* 0x002e280701007387 */ /* 0x0003e20000100800 */
[----:B------:R-:W-:-:S03]  /*8cf40*/  MOV R191, R14 ;  /* 0x0000000e00bf7202 */ /* 0x000fc60000000f00 */
[----:B------:R-:W4:Y:S04]  /*8cf50*/  LDL.LU R8, [R1+0x2e44] ;  /* 0x002e440001087983 */ /* 0x000f280000300800 */
[----:B------:R1:W-:Y:S04]  /*8cf60*/  STL [R1+0x2e24], R13 ;  /* 0x002e240d01007387 */ /* 0x0003e80000100800 */
[----:B---3--:R-:W3:Y:S04]  /*8cf70*/  LDL.LU R14, [R1+0x2fd4] ;  /* 0x002fd400010e7983 */ /* 0x008ee80000300800 */
        /* <DEDUP_REMOVED lines=10> */
[----:B------:R-:W-:-:S05]  /*8d020*/  IADD3.X R15, PT, PT, R15, R3, RZ, P1, !PT ;  /* 0x000000030f0f7210 */ /* 0x000fca0000ffe4ff */
[----:B------:R1:W-:Y:S01]  /*8d030*/  STL [R1+0x2e2c], R15 ;  /* 0x002e2c0f01007387 */ /* 0x0003e20000100800 */
[----:B------:R-:W-:-:S03]  /*8d040*/  IMAD.X R5, R5, 0x1, R3, P2 ;  /* 0x0000000105057824 */ /* 0x000fc600010e0603 */
[----:B------:R1:W-:Y:S01]  /*8d050*/  STL [R1+0x2e38], R4 ;  /* 0x002e380401007387 */ /* 0x0003e20000100800 */
[----:B------:R-:W-:-:S03]  /*8d060*/  MOV R191, R15 ;  /* 0x0000000f00bf7202 */ /* 0x000fc60000000f00 */
[----:B------:R-:W3:Y:S04]  /*8d070*/  LDL.LU R10, [R1+0x2fdc] ;  /* 0x002fdc00010a7983 */ /* 0x000ee80000300800 */
[----:B------:R1:W-:Y:S04]  /*8d080*/  STL [R1+0x2e34], R5 ;  /* 0x002e340501007387 */ /* 0x0003e80000100800 */
[----:B-1----:R-:W3:Y:S04]  /*8d090*/  LDL.LU R15, [R1+0x2fe4] ;  /* 0x002fe400010f7983 */ /* 0x002ee80000300800 */
[----:B------:R1:W-:Y:S02]  /*8d0a0*/  LDGSTS.E [R188+0xf600], desc[UR36][R190.64], P0 ;  /* 0x0f600000bebc7fae */ /* 0x0003e400081a1024 */
[----:B-1----:R-:W-:-:S02]  /*8d0b0*/  IMAD.MOV.U32 R190, RZ, RZ, R4 ;  /* 0x000000ffffbe7224 */ /* 0x002fc400078e0004 */
[----:B------:R-:W-:Y:S01]  /*8d0c0*/  IMAD.MOV.U32 R191, RZ, RZ, R5 ;  /* 0x000000ffffbf7224 */ /* 0x000fe200078e0005 */
[----:B------:R-:W3:Y:S04]  /*8d0d0*/  LDL.LU R4, [R1+0x2ff0] ;  /* 0x002ff00001047983 */ /* 0x000ee80000300800 */
[----:B------:R-:W3:Y:S04]  /*8d0e0*/  LDL.LU R5, [R1+0x2ff8] ;  /* 0x002ff80001057983 */ /* 0x000ee80000300800 */
[----:B------:R1:W-:Y:S01]  /*8d0f0*/  LDGSTS.E [R188+0xf680], desc[UR36][R190.64], P0 ;  /* 0x0f680000bebc7fae */ /* 0x0003e200081a1024 */
[----:B--2---:R-:W-:-:S05]  /*8d100*/  IADD3 R9, P1, PT, R9, R2, RZ ;  /* 0x0000000209097210 */ /* 0x004fca0007f3e0ff */
[----:B------:R2:W-:Y:S01]  /*8d110*/  STL [R1+0x2e40], R9 ;  /* 0x002e400901007387 */ /* 0x0005e20000100800 */
[----:B-1----:R-:W-:Y:S01]  /*8d120*/  IMAD.MOV.U32 R190, RZ, RZ, R9 ;  /* 0x000000ffffbe7224 */ /* 0x002fe200078e0009 */
[----:B------:R-:W-:-:S05]  /*8d130*/  IADD3.X R11, PT, PT, R11, R3, RZ, P1, !PT ;  /* 0x000000030b0b7210 */ /* 0x000fca0000ffe4ff */
[----:B------:R1:W-:Y:S01]  /*8d140*/  STL [R1+0x2e3c], R11 ;  /* 0x002e3c0b01007387 */ /* 0x0003e20000100800 */
[----:B------:R-:W-:-:S03]  /*8d150*/  IMAD.MOV.U32 R191, RZ, RZ, R11 ;  /* 0x000000ffffbf7224 */ /* 0x000fc600078e000b */
[----:B--2---:R-:W2:Y:S01]  /*8d160*/  LDL.LU R9, [R1+0x2fec] ;  /* 0x002fec0001097983 */ /* 0x004ea20000300800 */
[-C--:B------:R-:W-:Y:S02]  /*8d170*/  IADD3 R6, P2, PT, R6, R2.reuse, RZ ;  /* 0x0000000206067210 */ /* 0x080fe40007f5e0ff */
[----:B------:R-:W-:Y:S01]  /*8d180*/  IADD3 R12, P3, PT, R12, R2, RZ ;  /* 0x000000020c0c7210 */ /* 0x000fe20007f7e0ff */
[----:B------:R1:W-:Y:S04]  /*8d190*/  LDGSTS.E [R188+0xf700], desc[UR36][R190.64], P0 ;  /* 0x0f700000bebc7fae */ /* 0x0003e800081a1024 */
[----:B-1----:R-:W2:Y:S01]  /*8d1a0*/  LDL.LU R11, [R1+0x2ff4] ;  /* 0x002ff400010b7983 */ /* 0x002ea20000300800 */
[----:B------:R-:W-:-:S03]  /*8d1b0*/  UISETP.GT.AND UP1, UPT, UR16, 0x22, UPT ;  /* 0x000000221000788c */ /* 0x000fc6000bf24270 */
[----:B------:R1:W-:Y:S01]  /*8d1c0*/  STL [R1+0x2e48], R6 ;  /* 0x002e480601007387 */ /* 0x0003e20000100800 */
[----:B------:R-:W-:Y:S01]  /*8d1d0*/  IMAD.MOV.U32 R190, RZ, RZ, R6 ;  /* 0x000000ffffbe7224 */ /* 0x000fe200078e0006 */
[----:B------:R-:W-:Y:S01]  /*8d1e0*/  USEL UR10, URZ, 0x4, !UP1 ;  /* 0x00000004ff0a7887 */ /* 0x000fe2000c800000 */
[----:B----4-:R-:W-:-:S04]  /*8d1f0*/  IADD3.X R8, PT, PT, R8, R3, RZ, P2, !PT ;  /* 0x0000000308087210 */ /* 0x010fc800017fe4ff */
[----:B------:R-:W-:Y:S01]  /*8d200*/  MOV R191, R8 ;  /* 0x0000000800bf7202 */ /* 0x000fe20000000f00 */
[----:B------:R4:W-:Y:S01]  /*8d210*/  STL [R1+0x2e44], R8 ;  /* 0x002e440801007387 */ /* 0x0009e20000100800 */
[----:B---3--:R-:W-:-:S03]  /*8d220*/  IMAD.X R14, R14, 0x1, R3, P3 ;  /* 0x000000010e0e7824 */ /* 0x008fc600018e0603 */
[----:B------:R-:W-:Y:S04]  /*8d230*/  STL [R1+0x2fd8], R12 ;  /* 0x002fd80c01007387 */ /* 0x000fe80000100800 */
[----:B-1----:R-:W3:Y:S04]  /*8d240*/  LDL.LU R6, [R1+0x3000] ;  /* 0x0030000001067983 */ /* 0x002ee80000300800 */
[----:B------:R1:W-:Y:S04]  /*8d250*/  STL [R1+0x2fd4], R14 ;  /* 0x002fd40e01007387 */ /* 0x0003e80000100800 */
[----:B------:R1:W-:Y:S04]  /*8d260*/  LDGSTS.E [R188+0xf780], desc[UR36][R190.64], P0 ;  /* 0x0f780000bebc7fae */ /* 0x0003e800081a1024 */
[----:B----4-:R-:W4:Y:S01]  /*8d270*/  LDL.LU R8, [R1+0x3008] ;  /* 0x0030080001087983 */ /* 0x010f220000300800 */
[----:B------:R-:W-:Y:S01]  /*8d280*/  USEL UR10, UR10, URZ, !UP0 ;  /* 0x000000ff0a0a7287 */ /* 0x000fe2000c000000 */
[----:B-1----:R-:W-:-:S02]  /*8d290*/  IMAD.MOV.U32 R191, RZ, RZ, R14 ;  /* 0x000000ffffbf7224 */ /* 0x002fc400078e000e */
[----:B------:R-:W4:Y:S01]  /*8d2a0*/  LDL.LU R14, [R1+0x2ffc] ;  /* 0x002ffc00010e7983 */ /* 0x000f220000300800 */
[----:B------:R-:W-:-:S03]  /*8d2b0*/  IMAD.MOV.U32 R190, RZ, RZ, R12 ;  /* 0x000000ffffbe7224 */ /* 0x000fc600078e000c */
[----:B------:R-:W4:Y:S01]  /*8d2c0*/  LDL.LU R12, [R1+0x3004] ;  /* 0x00300400010c7983 */ /* 0x000f220000300800 */
[----:B------:R-:W-:Y:S02]  /*8d2d0*/  ISETP.NE.U32.AND P1, PT, RZ, UR10, PT ;  /* 0x0000000aff007c0c */ /* 0x000fe4000bf25070 */
[-C--:B------:R-:W-:Y:S02]  /*8d2e0*/  IADD3 R7, P0, PT, R7, R2.reuse, RZ ;  /* 0x0000000207077210 */ /* 0x080fe40007f1e0ff */
[----:B------:R-:W-:-:S03]  /*8d2f0*/  IADD3 R13, P2, PT, R13, R2, RZ ;  /* 0x000000020d0d7210 */ /* 0x000fc60007f5e0ff */
[----:B------:R-:W-:Y:S06]  /*8d300*/  STL [R1+0x2fe0], R7 ;  /* 0x002fe00701007387 */ /* 0x000fec0000100800 */
        /* <DEDUP_REMOVED lines=11> */
[----:B------:R-:W-:-:S03]  /*8d3c0*/  IMAD.MOV.U32 R191, RZ, RZ, R15 ;  /* 0x000000ffffbf7224 */ /* 0x000fc600078e000f */
[----:B-1----:R-:W4:Y:S04]  /*8d3d0*/  LDL.LU R15, [R1+0x300c] ;  /* 0x00300c00010f7983 */ /* 0x002f280000300800 */
[----:B------:R-:W4:Y:S01]  /*8d3e0*/  LDL.LU R17, [R1+0x3014] ;  /* 0x0030140001117983 */ /* 0x000f220000300800 */
[-C--:B------:R-:W-:Y:S01]  /*8d3f0*/  IADD3 R4, P0, PT, R4, R2.reuse, RZ ;  /* 0x0000000204047210 */ /* 0x080fe20007f1e0ff */
[----:B------:R-:W-:Y:S01]  /*8d400*/  IMAD.MOV.U32 R190, RZ, RZ, R13 ;  /* 0x000000ffffbe7224 */ /* 0x000fe200078e000d */
[----:B------:R-:W-:-:S03]  /*8d410*/  IADD3 R5, P2, PT, R5, R2, RZ ;  /* 0x0000000205057210 */ /* 0x000fc60007f5e0ff */
[----:B------:R-:W-:Y:S04]  /*8d420*/  STL [R1+0x2ff0], R4 ;  /* 0x002ff00401007387 */ /* 0x000fe80000100800 */
[----:B------:R1:W-:Y:S01]  /*8d430*/  LDGSTS.E [R188+0x11100], desc[UR36][R190.64], P1 ;  /* 0x11100000bebc7fae */ /* 0x0003e200089a1024 */
[----:B--2---:R-:W-:Y:S01]  /*8d440*/  IADD3.X R9, PT, PT, R9, R3, RZ, P0, !PT ;  /* 0x0000000309097210 */ /* 0x004fe200007fe4ff */
[----:B-1----:R-:W-:-:S03]  /*8d450*/  IMAD.MOV.U32 R190, RZ, RZ, R4 ;  /* 0x000000ffffbe7224 */ /* 0x002fc600078e0004 */
[----:B------:R-:W-:Y:S01]  /*8d460*/  MOV R191, R9 ;  /* 0x0000000900bf7202 */ /* 0x000fe20000000f00 */
[----:B------:R1:W-:Y:S01]  /*8d470*/  STL [R1+0x2fec], R9 ;  /* 0x002fec0901007387 */ /* 0x0003e20000100800 */
[----:B------:R-:W-:-:S03]  /*8d480*/  IMAD.X R11, R11, 0x1, R3, P2 ;  /* 0x000000010b0b7824 */ /* 0x000fc600010e0603 */
[----:B------:R-:W-:Y:S04]  /*8d490*/  STL [R1+0x2ff8], R5 ;  /* 0x002ff80501007387 */ /* 0x000fe80000100800 */
[----:B------:R2:W-:Y:S04]  /*8d4a0*/  LDGSTS.E [R188+0x11180], desc[UR36][R190.64], P1 ;  /* 0x11180000bebc7fae */ /* 0x0005e800089a1024 */
[----:B-1----:R-:W4:Y:S04]  /*8d4b0*/  LDL.LU R9, [R1+0x3020] ;  /* 0x0030200001097983 */ /* 0x002f280000300800 */
[----:B------:R1:W-:Y:S04]  /*8d4c0*/  STL [R1+0x2ff4], R11 ;  /* 0x002ff40b01007387 */ /* 0x0003e80000100800 */
[----:B------:R-:W4:Y:S04]  /*8d4d0*/  LDL.LU R4, [R1+0x3028] ;  /* 0x0030280001047983 */ /* 0x000f280000300800 */
[----:B------:R-:W4:Y:S01]  /*8d4e0*/  LDL.LU R16, [R1+0x301c] ;  /* 0x00301c0001107983 */ /* 0x000f220000300800 */
[----:B--2---:R-:W-:-:S02]  /*8d4f0*/  IMAD.MOV.U32 R190, RZ, RZ, R5 ;  /* 0x000000ffffbe7224 */ /* 0x004fc400078e0005 */
[----:B------:R-:W-:Y:S02]  /*8d500*/  IMAD.MOV.U32 R191, RZ, RZ, R11 ;  /* 0x000000ffffbf7224 */ /* 0x000fe400078e000b */
[----:B-1----:R-:W2:Y:S04]  /*8d510*/  LDL.LU R11, [R1+0x3024] ;  /* 0x00302400010b7983 */ /* 0x002ea80000300800 */
[----:B------:R-:W2:Y:S01]  /*8d520*/  LDL.LU R13, [R1+0x3030] ;  /* 0x00303000010d7983 */ /* 0x000ea20000300800 */
[----:B---3--:R-:W-:-:S03]  /*8d530*/  IADD3 R6, P0, PT, R6, R2, RZ ;  /* 0x0000000206067210 */ /* 0x008fc60007f1e0ff */
[----:B------:R-:W3:Y:S04]  /*8d540*/  LDL.LU R5, [R1+0x3038] ;  /* 0x0030380001057983 */ /* 0x000ee80000300800 */
[----:B------:R-:W-:Y:S04]  /*8d550*/  STL [R1+0x3000], R6 ;  /* 0x0030000601007387 */ /* 0x000fe80000100800 */
[----:B------:R1:W-:Y:S01]  /*8d560*/  LDGSTS.E [R188+0x11200], desc[UR36][R190.64], P1 ;  /* 0x11200000bebc7fae */ /* 0x0003e200089a1024 */
[----:B----4-:R-:W-:Y:S02]  /*8d570*/  IADD3 R8, P2, PT, R8, R2, RZ ;  /* 0x0000000208087210 */ /* 0x010fe40007f5e0ff */
[----:B------:R-:W-:-:S03]  /*8d580*/  IADD3.X R14, PT, PT, R14, R3, RZ, P0, !PT ;  /* 0x000000030e0e7210 */ /* 0x000fc600007fe4ff */
[----:B------:R-:W-:Y:S02]  /*8d590*/  IMAD.X R12, R12, 0x1, R3, P2 ;  /* 0x000000010c0c7824 */ /* 0x000fe400010e0603 */
[----:B------:R4:W-:Y:S01]  /*8d5a0*/  STL [R1+0x2ffc], R14 ;  /* 0x002ffc0e01007387 */ /* 0x0009e20000100800 */
[----:B-1----:R-:W-:-:S03]  /*8d5b0*/  MOV R191, R14 ;  /* 0x0000000e00bf7202 */ /* 0x002fc60000000f00 */
[----:B------:R1:W-:Y:S01]  /*8d5c0*/  STL [R1+0x3008], R8 ;  /* 0x0030080801007387 */ /* 0x0003e20000100800 */
[----:B------:R-:W-:-:S03]  /*8d5d0*/  IMAD.MOV.U32 R190, RZ, RZ, R6 ;  /* 0x000000ffffbe7224 */ /* 0x000fc600078e0006 */
[----:B----4-:R-:W4:Y:S04]  /*8d5e0*/  LDL.LU R14, [R1+0x302c] ;  /* 0x00302c00010e7983 */ /* 0x010f280000300800 */
[----:B------:R1:W-:Y:S04]  /*8d5f0*/  STL [R1+0x3004], R12 ;  /* 0x0030040c01007387 */ /* 0x0003e80000100800 */
[----:B------:R-:W4:Y:S04]  /*8d600*/  LDL.LU R6, [R1+0x3034] ;  /* 0x0030340001067983 */ /* 0x000f280000300800 */
[----:B------:R1:W-:Y:S02]  /*8d610*/  LDGSTS.E [R188+0x11280], desc[UR36][R190.64], P1 ;  /* 0x11280000bebc7fae */ /* 0x0003e400089a1024 */
[----:B-1----:R-:W-:-:S02]  /*8d620*/  IMAD.MOV.U32 R190, RZ, RZ, R8 ;  /* 0x000000ffffbe7224 */ /* 0x002fc400078e0008 */
[----:B------:R-:W-:Y:S01]  /*8d630*/  IMAD.MOV.U32 R191, RZ, RZ, R12 ;  /* 0x000000ffffbf7224 */ /* 0x000fe200078e000c */
[----:B------:R-:W4:Y:S04]  /*8d640*/  LDL.LU R8, [R1+0x3040] ;  /* 0x0030400001087983 */ /* 0x000f280000300800 */
[----:B------:R-:W4:Y:S04]  /*8d650*/  LDL.LU R12, [R1+0x3048] ;  /* 0x00304800010c7983 */ /* 0x000f280000300800 */
[----:B------:R1:W-:Y:S01]  /*8d660*/  LDGSTS.E [R188+0x11300], desc[UR36][R190.64], P1 ;  /* 0x11300000bebc7fae */ /* 0x0003e200089a1024 */
[----:B------:R-:W-:-:S05]  /*8d670*/  IADD3 R10, P0, PT, R10, R2, RZ ;  /* 0x000000020a0a7210 */ /* 0x000fca0007f1e0ff */
[----:B------:R1:W-:Y:S01]  /*8d680*/  STL [R1+0x3010], R10 ;  /* 0x0030100a01007387 */ /* 0x0003e20000100800 */
[----:B------:R-:W-:Y:S02]  /*8d690*/  IADD3 R7, P2, PT, R7, R2, RZ ;  /* 0x0000000207077210 */ /* 0x000fe40007f5e0ff */
[----:B------:R-:W-:Y:S01]  /*8d6a0*/  IADD3.X R15, PT, PT, R15, R3, RZ, P0, !PT ;  /* 0x000000030f0f7210 */ /* 0x000fe200007fe4ff */
[----:B-1----:R-:W-:Y:S02]  /*8d6b0*/  IMAD.MOV.U32 R190, RZ, RZ, R10 ;  /* 0x000000ffffbe7224 */ /* 0x002fe400078e000a */
[----:B------:R-:W-:Y:S02]  /*8d6c0*/  IMAD.X R17, R17, 0x1, R3, P2 ;  /* 0x0000000111117824 */ /* 0x000fe400010e0603 */
[----:B------:R1:W-:Y:S04]  /*8d6d0*/  STL [R1+0x300c], R15 ;  /* 0x00300c0f01007387 */ /* 0x0003e80000100800 */
[----:B------:R1:W-:Y:S04]  /*8d6e0*/  STL [R1+0x3018], R7 ;  /* 0x0030180701007387 */ /* 0x0003e80000100800 */
[----:B------:R-:W4:Y:S01]  /*8d6f0*/  LDL.LU R10, [R1+0x303c] ;  /* 0x00303c00010a7983 */ /* 0x000f220000300800 */
[----:B------:R-:W-:-:S03]  /*8d700*/  MOV R191, R15 ;  /* 0x0000000f00bf7202 */ /* 0x000fc60000000f00 */
[----:B------:R-:W-:Y:S04]  /*8d710*/  STL [R1+0x3014], R17 ;  /* 0x0030141101007387 */ /* 0x000fe80000100800 */
[----:B-1----:R-:W4:Y:S04]  /*8d720*/  LDL.LU R15, [R1+0x3044] ;  /* 0x00304400010f7983 */ /* 0x002f280000300800 */
[----:B------:R1:W-:Y:S02]  /*8d730*/  LDGSTS.E [R188+0x11380], desc[UR36][R190.64], P1 ;  /* 0x11380000bebc7fae */ /* 0x0003e400089a1024 */
[----:B-1----:R-:W-:-:S02]  /*8d740*/  IMAD.MOV.U32 R190, RZ, RZ, R7 ;  /* 0x000000ffffbe7224 */ /* 0x002fc400078e0007 */
[----:B------:R-:W-:Y:S01]  /*8d750*/  IMAD.MOV.U32 R191, RZ, RZ, R17 ;  /* 0x000000ffffbf7224 */ /* 0x000fe200078e0011 */
[----:B------:R-:W4:Y:S04]  /*8d760*/  LDL.LU R7, [R1+0x3050] ;  /* 0x0030500001077983 */ /* 0x000f280000300800 */
[----:B------:R1:W-:Y:S01]  /*8d770*/  LDGSTS.E [R188+0x11400], desc[UR36][R190.64], P1 ;  /* 0x11400000bebc7fae */ /* 0x0003e200089a1024 */
[----:B------:R-:W-:-:S05]  /*8d780*/  IADD3 R9, P0, PT, R9, R2, RZ ;  /* 0x0000000209097210 */ /* 0x000fca0007f1e0ff */
[----:B------:R2:W-:Y:S01]  /*8d790*/  STL [R1+0x3020], R9 ;  /* 0x0030200901007387 */ /* 0x0005e20000100800 */
[----:B------:R-:W-:Y:S02]  /*8d7a0*/  IADD3 R4, P2, PT, R4, R2, RZ ;  /* 0x0000000204047210 */ /* 0x000fe40007f5e0ff */
[----:B------:R-:W-:Y:S01]  /*8d7b0*/  IADD3.X R16, PT, PT, R16, R3, RZ, P0, !PT ;  /* 0x0000000310107210 */ /* 0x000fe200007fe4ff */
[----:B-1----:R-:W-:-:S04]  /*8d7c0*/  IMAD.MOV.U32 R190, RZ, RZ, R9 ;  /* 0x000000ffffbe7224 */ /* 0x002fc800078e0009 */
[----:B------:R-:W-:Y:S04]  /*8d7d0*/  STL [R1+0x301c], R16 ;  /* 0x00301c1001007387 */ /* 0x000fe80000100800 */
[----:B------:R1:W-:Y:S04]  /*8d7e0*/  STL [R1+0x3028], R4 ;  /* 0x0030280401007387 */ /* 0x0003e80000100800 */
[----:B--2---:R-:W2:Y:S01]  /*8d7f0*/  LDL.LU R9, [R1+0x304c] ;  /* 0x00304c0001097983 */ /* 0x004ea20000300800 */
[----:B------:R-:W-:Y:S01]  /*8d800*/  MOV R191, R16 ;  /* 0x0000001000bf7202 */ /* 0x000fe20000000f00 */
[----:B------:R-:W-:Y:S01]  /*8d810*/  IMAD.X R11, R11, 0x1, R3, P2 ;  /* 0x000000010b0b7824 */ /* 0x000fe200010e0603 */
[----:B------:R-:W-:-:S02]  /*8d820*/  IADD3 R13, P0, PT, R13, R2, RZ ;  /* 0x000000020d0d7210 */ /* 0x000fc40007f1e0ff */
[----:B---3--:R-:W-:Y:S01]  /*8d830*/  IADD3 R5, P2, PT, R5, R2, RZ ;  /* 0x0000000205057210 */ /* 0x008fe20007f5e0ff */
[----:B------:R3:W-:Y:S04]  /*8d840*/  LDGSTS.E [R188+0x11480], desc[UR36][R190.64], P1 ;  /* 0x11480000bebc7fae */ /* 0x0007e800089a1024 */
[----:B------:R1:W-:Y:S01]  /*8d850*/  STL [R1+0x3024], R11 ;  /* 0x0030240b01007387 */ /* 0x0003e20000100800 */
[----:B---3--:R-:W-:Y:S02]  /*8d860*/  IMAD.MOV.U32 R190, RZ, RZ, R4 ;  /* 0x000000ffffbe7224 */ /* 0x008fe400078e0004 */
[----:B------:R-:W-:Y:S01]  /*8d870*/  IMAD.MOV.U32 R191, RZ, RZ, R11 ;  /* 0x000000ffffbf7224 */ /* 0x000fe200078e000b */
[----:B-1----:R-:W3:Y:S04]  /*8d880*/  LDL.LU R4, [R1+0x31d8] ;  /* 0x0031d80001047983 */ /* 0x002ee80000300800 */
[----:B------:R-:W3:Y:S04]  /*8d890*/  LDL.LU R11, [R1+0x31e0] ;  /* 0x0031e000010b7983 */ /* 0x000ee80000300800 */
[----:B------:R1:W-:Y:S04]  /*8d8a0*/  STL [R1+0x3030], R13 ;  /* 0x0030300d01007387 */ /* 0x0003e80000100800 */
[----:B------:R1:W-:Y:S01]  /*8d8b0*/  LDGSTS.E [R188+0x11500], desc[UR36][R190.64], P1 ;  /* 0x11500000bebc7fae */ /* 0x0003e200089a1024 */
[----:B----4-:R-:W-:-:S05]  /*8d8c0*/  IADD3.X R14, PT, PT, R14, R3, RZ, P0, !PT ;  /* 0x000000030e0e7210 */ /* 0x010fca00007fe4ff */
[----:B------:R4:W-:Y:S01]  /*8d8d0*/  STL [R1+0x302c], R14 ;  /* 0x00302c0e01007387 */ /* 0x0009e20000100800 */
[----:B------:R-:W-:-:S03]  /*8d8e0*/  IMAD.X R6, R6, 0x1, R3, P2 ;  /* 0x0000000106067824 */ /* 0x000fc600010e0603 */
[----:B------:R4:W-:Y:S01]  /*8d8f0*/  STL [R1+0x3038], R5 ;  /* 0x0030380501007387 */ /* 0x0009e20000100800 */
[----:B-1----:R-:W-:-:S03]  /*8d900*/  IMAD.MOV.U32 R190, RZ, RZ, R13 ;  /* 0x000000ffffbe7224 */ /* 0x002fc600078e000d */
[----:B------:R-:W3:Y:S01]  /*8d910*/  LDL.LU R13, [R1+0x31d4] ;  /* 0x0031d400010d7983 */ /* 0x000ee20000300800 */
[----:B------:R-:W-:-:S03]  /*8d920*/  MOV R191, R14 ;  /* 0x0000000e00bf7202 */ /* 0x000fc60000000f00 */
[----:B------:R1:W-:Y:S04]  /*8d930*/  STL [R1+0x3034], R6 ;  /* 0x0030340601007387 */ /* 0x0003e80000100800 */
[----:B----4-:R-:W4:Y:S04]  /*8d940*/  LDL.LU R14, [R1+0x31dc] ;  /* 0x0031dc00010e7983 */ /* 0x010f280000300800 */
[----:B------:R1:W-:Y:S01]  /*8d950*/  LDGSTS.E [R188+0x11580], desc[UR36][R190.64], P1 ;  /* 0x11580000bebc7fae */ /* 0x0003e200089a1024 */
[-C--:B------:R-:W-:Y:S02]  /*8d960*/  IADD3 R8, P0, PT, R8, R2.reuse, RZ ;  /* 0x0000000208087210 */ /* 0x080fe40007f1e0ff */
[----:B------:R-:W-:Y:S01]  /*8d970*/  IADD3 R12, P2, PT, R12, R2, RZ ;  /* 0x000000020c0c7210 */ /* 0x000fe20007f5e0ff */
[----:B-1----:R-:W-:-:S02]  /*8d980*/  IMAD.MOV.U32 R190, RZ, RZ, R5 ;  /* 0x000000ffffbe7224 */ /* 0x002fc400078e0005 */
        /* <DEDUP_REMOVED lines=15> */
[----:B------:R-:W-:Y:S01]  /*8da80*/  IADD3 R7, P0, PT, R7, R2, RZ ;  /* 0x0000000207077210 */ /* 0x000fe20007f1e0ff */
[----:B------:R-:W-:-:S02]  /*8da90*/  IMAD.MOV.U32 R190, RZ, RZ, R12 ;  /* 0x000000ffffbe7224 */ /* 0x000fc400078e000c */
[----:B------:R-:W-:Y:S02]  /*8daa0*/  IMAD.MOV.U32 R191, RZ, RZ, R15 ;  /* 0x000000ffffbf7224 */ /* 0x000fe400078e000f */
[----:B------:R-:W-:Y:S04]  /*8dab0*/  STL [R1+0x3050], R7 ;  /* 0x0030500701007387 */ /* 0x000fe80000100800 */
[----:B------:R1:W-:Y:S02]  /*8dac0*/  LDGSTS.E [R188+0x11700], desc[UR36][R190.64], P1 ;  /* 0x11700000bebc7fae */ /* 0x0003e400089a1024 */
[----:B-1----:R-:W-:Y:S01]  /*8dad0*/  IMAD.MOV.U32 R190, RZ, RZ, R7 ;  /* 0x000000ffffbe7224 */ /* 0x002fe200078e0007 */
[----:B--2---:R-:W-:-:S05]  /*8dae0*/  IADD3.X R9, PT, PT, R9, R3, RZ, P0, !PT ;  /* 0x0000000309097210 */ /* 0x004fca00007fe4ff */
[----:B------:R1:W-:Y:S01]  /*8daf0*/  STL [R1+0x304c], R9 ;  /* 0x00304c0901007387 */ /* 0x0003e20000100800 */
[----:B------:R-:W-:Y:S01]  /*8db00*/  IMAD.MOV.U32 R191, RZ, RZ, R9 ;  /* 0x000000ffffbf7224 */ /* 0x000fe200078e0009 */
[----:B------:R-:W-:Y:S02]  /*8db10*/  UISETP.GT.AND UP1, UPT, UR16, 0x26, UPT ;  /* 0x000000261000788c */ /* 0x000fe4000bf24270 */
[----:B-1----:R-:W2:Y:S04]  /*8db20*/  LDL.LU R9, [R1+0x31f4] ;  /* 0x0031f40001097983 */ /* 0x002ea80000300800 */
[----:B------:R-:W2:Y:S04]  /*8db30*/  LDL.LU R7, [R1+0x31f8] ;  /* 0x0031f80001077983 */ /* 0x000ea80000300800 */
[----:B------:R-:W2:Y:S04]  /*8db40*/  LDL.LU R16, [R1+0x31fc] ;  /* 0x0031fc0001107983 */ /* 0x000ea80000300800 */
[----:B------:R-:W2:Y:S01]  /*8db50*/  LDL.LU R12, [R1+0x3200] ;  /* 0x00320000010c7983 */ /* 0x000ea20000300800 */
[----:B------:R-:W-:-:S03]  /*8db60*/  USEL UR10, URZ, 0x4, !UP1 ;  /* 0x00000004ff0a7887 */ /* 0x000fc6000c800000 */
[----:B------:R1:W-:Y:S01]  /*8db70*/  LDGSTS.E [R188+0x11780], desc[UR36][R190.64], P1 ;  /* 0x11780000bebc7fae */ /* 0x0003e200089a1024 */
[-C--:B---3--:R-:W-:Y:S01]  /*8db80*/  IADD3 R4, P1, PT, R4, R2.reuse, RZ ;  /* 0x0000000204047210 */ /* 0x088fe20007f3e0ff */
[----:B------:R-:W-:Y:S01]  /*8db90*/  USEL UR10, UR10, URZ, !UP0 ;  /* 0x000000ff0a0a7287 */ /* 0x000fe2000c000000 */
[----:B------:R-:W-:-:S03]  /*8dba0*/  IADD3 R11, P2, PT, R11, R2, RZ ;  /* 0x000000020b0b7210 */ /* 0x000fc60007f5e0ff */
[----:B------:R-:W-:Y:S02]  /*8dbb0*/  STL [R1+0x31d8], R4 ;  /* 0x0031d80401007387 */ /* 0x000fe40000100800 */
[----:B------:R-:W-:Y:S02]  /*8dbc0*/  ISETP.NE.U32.AND P0, PT, RZ, UR10, PT ;  /* 0x0000000aff007c0c */ /* 0x000fe4000bf05070 */
[----:B------:R-:W-:Y:S01]  /*8dbd0*/  IADD3.X R13, PT, PT, R13, R3, RZ, P1, !PT ;  /* 0x000000030d0d7210 */ /* 0x000fe20000ffe4ff */
[----:B-1----:R-:W-:-:S03]  /*8dbe0*/  IMAD.MOV.U32 R190, RZ, RZ, R4 ;  /* 0x000000ffffbe7224 */ /* 0x002fc600078e0004 */
[----:B------:R-:W-:Y:S01]  /*8dbf0*/  MOV R191, R13 ;  /* 0x0000000d00bf7202 */ /* 0x000fe20000000f00 */
[----:B------:R1:W-:Y:S01]  /*8dc00*/  STL [R1+0x31d4], R13 ;  /* 0x0031d40d01007387 */ /* 0x0003e20000100800 */
[----:B----4-:R-:W-:-:S03]  /*8dc10*/  IMAD.X R14, R14, 0x1, R3, P2 ;  /* 0x000000010e0e7824 */ /* 0x010fc600010e0603 */
[----:B------:R-:W-:Y:S04]  /*8dc20*/  STL [R1+0x31e0], R11 ;  /* 0x0031e00b01007387 */ /* 0x000fe80000100800 */
[----:B------:R3:W-:Y:S04]  /*8dc30*/  LDGSTS.E [R188+0x13000], desc[UR36][R190.64], P0 ;  /* 0x13000000bebc7fae */ /* 0x0007e800081a1024 */
[----:B-1----:R-:W4:Y:S04]  /*8dc40*/  LDL.LU R13, [R1+0x3208] ;  /* 0x00320800010d7983 */ /* 0x002f280000300800 */
[----:B------:R1:W-:Y:S04]  /*8dc50*/  STL [R1+0x31dc], R14 ;  /* 0x0031dc0e01007387 */ /* 0x0003e80000100800 */
[----:B------:R-:W4:Y:S04]  /*8dc60*/  LDL.LU R4, [R1+0x3210] ;  /* 0x0032100001047983 */ /* 0x000f280000300800 */
[----:B------:R-:W4:Y:S01]  /*8dc70*/  LDL.LU R17, [R1+0x3204] ;  /* 0x0032040001117983 */ /* 0x000f220000300800 */
[----:B---3--:R-:W-:-:S03]  /*8dc80*/  IMAD.MOV.U32 R191, RZ, RZ, R14 ;  /* 0x000000ffffbf7224 */ /* 0x008fc600078e000e */
[----:B-1----:R-:W3:Y:S01]  /*8dc90*/  LDL.LU R14, [R1+0x320c] ;  /* 0x00320c00010e7983 */ /* 0x002ee20000300800 */
[-C--:B------:R-:W-:Y:S01]  /*8dca0*/  IADD3 R5, P1, PT, R5, R2.reuse, RZ ;  /* 0x0000000205057210 */ /* 0x080fe20007f3e0ff */
[----:B------:R-:W-:Y:S01]  /*8dcb0*/  IMAD.MOV.U32 R190, RZ, RZ, R11 ;  /* 0x000000ffffbe7224 */ /* 0x000fe200078e000b */
[----:B------:R-:W-:-:S03]  /*8dcc0*/  IADD3 R6, P2, PT, R6, R2, RZ ;  /* 0x0000000206067210 */ /* 0x000fc60007f5e0ff */
[----:B------:R1:W-:Y:S04]  /*8dcd0*/  STL [R1+0x31e8], R5 ;  /* 0x0031e80501007387 */ /* 0x0003e80000100800 */
[----:B------:R1:W-:Y:S02]  /*8dce0*/  LDGSTS.E [R188+0x13080], desc[UR36][R190.64], P0 ;  /* 0x13080000bebc7fae */ /* 0x0003e400081a1024 */
[----:B-1----:R-:W-:Y:S01]  /*8dcf0*/  IMAD.MOV.U32 R190, RZ, RZ, R5 ;  /* 0x000000ffffbe7224 */ /* 0x002fe200078e0005 */
[----:B------:R-:W-:-:S05]  /*8dd00*/  IADD3.X R10, PT, PT, R10, R3, RZ, P1, !PT ;  /* 0x000000030a0a7210 */ /* 0x000fca0000ffe4ff */
[----:B------:R1:W-:Y:S01]  /*8dd10*/  STL [R1+0x31e4], R10 ;  /* 0x0031e40a01007387 */ /* 0x0003e20000100800 */
[----:B------:R-:W-:-:S03]  /*8dd20*/  IMAD.X R8, R8, 0x1, R3, P2 ;  /* 0x0000000108087824 */ /* 0x000fc600010e0603 */
[----:B------:R-:W-:Y:S01]  /*8dd30*/  STL [R1+0x31f0], R6 ;  /* 0x0031f00601007387 */ /* 0x000fe20000100800 */
[----:B------:R-:W-:-:S03]  /*8dd40*/  MOV R191, R10 ;  /* 0x0000000a00bf7202 */ /* 0x000fc60000000f00 */
[----:B------:R-:W3:Y:S04]  /*8dd50*/  LDL.LU R5, [R1+0x3218] ;  /* 0x0032180001057983 */ /* 0x000ee80000300800 */
[----:B------:R1:W-:Y:S04]  /*8dd60*/  STL [R1+0x31ec], R8 ;  /* 0x0031ec0801007387 */ /* 0x0003e80000100800 */
[----:B-1----:R-:W3:Y:S04]  /*8dd70*/  LDL.LU R10, [R1+0x3220] ;  /* 0x00322000010a7983 */ /* 0x002ee80000300800 */
[----:B------:R-:W3:Y:S04]  /*8dd80*/  LDL.LU R15, [R1+0x3214] ;  /* 0x00321400010f7983 */ /* 0x000ee80000300800 */
        /* <DEDUP_REMOVED lines=9> */
[----:B------:R-:W-:Y:S01]  /*8de20*/  STL [R1+0x31f8], R7 ;  /* 0x0031f80701007387 */ /* 0x000fe20000100800 */
[----:B------:R-:W-:-:S03]  /*8de30*/  IADD3 R12, P2, PT, R12, R2, RZ ;  /* 0x000000020c0c7210 */ /* 0x000fc60007f5e0ff */
[----:B------:R2:W-:Y:S01]  /*8de40*/  STL [R1+0x31f4], R9 ;  /* 0x0031f40901007387 */ /* 0x0005e20000100800 */
[----:B-1----:R-:W-:-:S03]  /*8de50*/  MOV R191, R9 ;  /* 0x0000000900bf7202 */ /* 0x002fc60000000f00 */
[----:B------:R-:W-:Y:S01]  /*8de60*/  STL [R1+0x3200], R12 ;  /* 0x0032000c01007387 */ /* 0x000fe20000100800 */
[----:B------:R-:W-:-:S03]  /*8de70*/  IMAD.X R16, R16, 0x1, R3, P2 ;  /* 0x0000000110107824 */ /* 0x000fc600010e0603 */
[----:B--2---:R-:W2:Y:S01]  /*8de80*/  LDL.LU R9, [R1+0x3224] ;  /* 0x0032240001097983 */ /* 0x004ea20000300800 */
[----:B------:R-:W-:-:S03]  /*8de90*/  IMAD.MOV.U32 R190, RZ, RZ, R7 ;  /* 0x000000ffffbe7224 */ /* 0x000fc600078e0007 */
[----:B------:R1:W-:Y:S04]  /*8dea0*/  STL [R1+0x31fc], R16 ;  /* 0x0031fc1001007387 */ /* 0x0003e80000100800 */
[----:B------:R-:W2:Y:S04]  /*8deb0*/  LDL.LU R7, [R1+0x322c] ;  /* 0x00322c0001077983 */ /* 0x000ea80000300800 */
[----:B------:R1:W-:Y:S01]  /*8dec0*/  LDGSTS.E [R188+0x13200], desc[UR36][R190.64], P0 ;  /* 0x13200000bebc7fae */ /* 0x0003e200081a1024 */
[----:B----4-:R-:W-:Y:S01]  /*8ded0*/  IADD3 R13, P1, PT, R13, R2, RZ ;  /* 0x000000020d0d7210 */ /* 0x010fe20007f3e0ff */
[----:B-1----:R-:W-:-:S02]  /*8dee0*/  IMAD.MOV.U32 R190, RZ, RZ, R12 ;  /* 0x000000ffffbe7224 */ /* 0x002fc400078e000c */
[----:B------:R-:W-:Y:S02]  /*8def0*/  IMAD.MOV.U32 R191, RZ, RZ, R16 ;  /* 0x000000ffffbf7224 */ /* 0x000fe400078e0010 */
[----:B------:R-:W4:Y:S01]  /*8df00*/  LDL.LU R16, [R1+0x3238] ;  /* 0x0032380001107983 */ /* 0x000f220000300800 */
[----:B------:R-:W-:-:S03]  /*8df10*/  IADD3 R4, P2, PT, R4, R2, RZ ;  /* 0x0000000204047210 */ /* 0x000fc60007f5e0ff */
[----:B------:R-:W4:Y:S01]  /*8df20*/  LDL.LU R12, [R1+0x3240] ;  /* 0x00324000010c7983 */ /* 0x000f220000300800 */
[----:B------:R-:W-:-:S03]  /*8df30*/  IADD3.X R17, PT, PT, R17, R3, RZ, P1, !PT ;  /* 0x0000000311117210 */ /* 0x000fc60000ffe4ff */
[----:B------:R-:W-:Y:S04]  /*8df40*/  STL [R1+0x3208], R13 ;  /* 0x0032080d01007387 */ /* 0x000fe80000100800 */
[----:B------:R1:W-:Y:S01]  /*8df50*/  LDGSTS.E [R188+0x13280], desc[UR36][R190.64], P0 ;  /* 0x13280000bebc7fae */ /* 0x0003e200081a1024 */
[----:B---3--:R-:W-:-:S03]  /*8df60*/  IMAD.X R14, R14, 0x1, R3, P2 ;  /* 0x000000010e0e7824 */ /* 0x008fc600010e0603 */
[----:B------:R3:W-:Y:S04]  /*8df70*/  STL [R1+0x3204], R17 ;  /* 0x0032041101007387 */ /* 0x0007e80000100800 */
[----:B------:R3:W-:Y:S01]  /*8df80*/  STL [R1+0x3210], R4 ;  /* 0x0032100401007387 */ /* 0x0007e20000100800 */
[----:B-1----:R-:W-:-:S03]  /*8df90*/  MOV R191, R17 ;  /* 0x0000001100bf7202 */ /* 0x002fc60000000f00 */
[----:B---3--:R-:W3:Y:S01]  /*8dfa0*/  LDL.LU R17, [R1+0x3234] ;  /* 0x0032340001117983 */ /* 0x008ee20000300800 */
[----:B------:R-:W-:-:S03]  /*8dfb0*/  IMAD.MOV.U32 R190, RZ, RZ, R13 ;  /* 0x000000ffffbe7224 */ /* 0x000fc600078e000d */
[----:B------:R1:W-:Y:S04]  /*8dfc0*/  STL [R1+0x320c], R14 ;  /* 0x00320c0e01007387 */ /* 0x0003e80000100800 */
[----:B------:R-:W3:Y:S04]  /*8dfd0*/  LDL.LU R13, [R1+0x323c] ;  /* 0x00323c00010d7983 */ /* 0x000ee80000300800 */
[----:B------:R1:W-:Y:S02]  /*8dfe0*/  LDGSTS.E [R188+0x13300], desc[UR36][R190.64], P0 ;  /* 0x13300000bebc7fae */ /* 0x0003e400081a1024 */
[----:B-1----:R-:W-:-:S02]  /*8dff0*/  IMAD.MOV.U32 R190, RZ, RZ, R4 ;  /* 0x000000ffffbe7224 */ /* 0x002fc400078e0004 */
[----:B------:R-:W-:Y:S01]  /*8e000*/  IMAD.MOV.U32 R191, RZ, RZ, R14 ;  /* 0x000000ffffbf7224 */ /* 0x000fe200078e000e */
[----:B------:R-:W3:Y:S04]  /*8e010*/  LDL.LU R4, [R1+0x3248] ;  /* 0x0032480001047983 */ /* 0x000ee80000300800 */
[----:B------:R-:W3:Y:S04]  /*8e020*/  LDL.LU R14, [R1+0x3250] ;  /* 0x00325000010e7983 */ /* 0x000ee80000300800 */
[----:B------:R1:W-:Y:S01]  /*8e030*/  LDGSTS.E [R188+0x13380], desc[UR36][R190.64], P0 ;  /* 0x13380000bebc7fae */ /* 0x0003e200081a1024 */
[----:B------:R-:W-:-:S05]  /*8e040*/  IADD3 R5, P1, PT, R5, R2, RZ ;  /* 0x0000000205057210 */ /* 0x000fca0007f3e0ff */
[----:B------:R1:W-:Y:S01]  /*8e050*/  STL [R1+0x3218], R5 ;  /* 0x0032180501007387 */ /* 0x0003e20000100800 */
[----:B------:R-:W-:Y:S02]  /*8e060*/  IADD3 R10, P2, PT, R10, R2, RZ ;  /* 0x000000020a0a7210 */ /* 0x000fe40007f5e0ff */
[----:B------:R-:W-:Y:S01]  /*8e070*/  IADD3.X R15, PT, PT, R15, R3, RZ, P1, !PT ;  /* 0x000000030f0f7210 */ /* 0x000fe20000ffe4ff */
[----:B-1----:R-:W-:-:S04]  /*8e080*/  IMAD.MOV.U32 R190, RZ, RZ, R5 ;  /* 0x000000ffffbe7224 */ /* 0x002fc800078e0005 */
[----:B------:R1:W-:Y:S04]  /*8e090*/  STL [R1+0x3214], R15 ;  /* 0x0032140f01007387 */ /* 0x0003e80000100800 */
[----:B------:R-:W-:Y:S04]  /*8e0a0*/  STL [R1+0x3220], R10 ;  /* 0x0032200a01007387 */ /* 0x000fe80000100800 */
[----:B------:R-:W3:Y:S01]  /*8e0b0*/  LDL.LU R5, [R1+0x3244] ;  /* 0x0032440001057983 */ /* 0x000ee20000300800 */
[----:B------:R-:W-:Y:S01]  /*8e0c0*/  IMAD.X R11, R11, 0x1, R3, P2 ;  /* 0x000000010b0b7824 */ /* 0x000fe200010e0603 */
[----:B------:R-:W-:-:S04]  /*8e0d0*/  MOV R191, R15 ;  /* 0x0000000f00bf7202 */ /* 0x000fc80000000f00 */
[----:B------:R2:W-:Y:S04]  /*8e0e0*/  STL [R1+0x321c], R11 ;  /* 0x00321c0b01007387 */ /* 0x0005e80000100800 */
[----:B-1----:R-:W3:Y:S01]  /*8e0f0*/  LDL.LU R15, [R1+0x324c] ;  /* 0x00324c00010f7983 */ /* 0x002ee20000300800 */
[----:B------:R-:W-:-:S03]  /*8e100*/  IADD3 R8, P1, PT, R8, R2, RZ ;  /* 0x0000000208087210 */ /* 0x000fc60007f3e0ff */
[----:B------:R1:W-:Y:S01]  /*8e110*/  LDGSTS.E [R188+0x13400], desc[UR36][R190.64], P0 ;  /* 0x13400000bebc7fae */ /* 0x0003e200081a1024 */
[----:B------:R-:W-:-:S03]  /*8e120*/  IADD3 R6, P2, PT, R6, R2, RZ ;  /* 0x0000000206067210 */ /* 0x000fc60007f5e0ff */
[----:B------:R-:W-:Y:S01]  /*8e130*/  STL [R1+0x3228], R8 ;  /* 0x0032280801007387 */ /* 0x000fe20000100800 */
[----:B-1----:R-:W-:Y:S02]  /*8e140*/  IMAD.MOV.U32 R190, RZ, RZ, R10 ;  /* 0x000000ffffbe7224 */ /* 0x002fe400078e000a */
[----:B------:R-:W-:-:S05]  /*8e150*/  IMAD.MOV.U32 R191, RZ, RZ, R11 ;  /* 0x000000ffffbf7224 */ /* 0x000fca00078e000b */
[----:B------:R1:W-:Y:S01]  /*8e160*/  LDGSTS.E [R188+0x13480], desc[UR36][R190.64], P0 ;  /* 0x13480000bebc7fae */ /* 0x0003e200081a1024 */
[----:B--2---:R-:W-:-:S05]  /*8e170*/  IADD3.X R9, PT, PT, R9, R3, RZ, P1, !PT ;  /* 0x0000000309097210 */ /* 0x004fca0000ffe4ff */
[----:B------:R2:W-:Y:S01]  /*8e180*/  STL [R1+0x3224], R9 ;  /* 0x0032240901007387 */ /* 0x0005e20000100800 */
[----:B------:R-:W-:-:S03]  /*8e190*/  IMAD.X R7, R7, 0x1, R3, P2 ;  /* 0x0000000107077824 */ /* 0x000fc600010e0603 */
[----:B------:R-:W-:Y:S04]  /*8e1a0*/  STL [R1+0x3230], R6 ;  /* 0x0032300601007387 */ /* 0x000fe80000100800 */
[----:B------:R-:W3:Y:S01]  /*8e1b0*/  LDL.LU.64 R10, [R1+0x2580] ;  /* 0x00258000010a7983 */ /* 0x000ee20000300a00 */
[----:B-1----:R-:W-:Y:S01]  /*8e1c0*/  IMAD.MOV.U32 R190, RZ, RZ, R8 ;  /* 0x000000ffffbe7224 */ /* 0x002fe200078e0008 */
[----:B------:R-:W-:Y:S02]  /*8e1d0*/  MOV R191, R9 ;  /* 0x0000000900bf7202 */ /* 0x000fe40000000f00 */
[----:B------:R1:W-:Y:S04]  /*8e1e0*/  STL [R1+0x322c], R7 ;  /* 0x00322c0701007387 */ /* 0x0003e80000100800 */
[----:B--2---:R-:W2:Y:S04]  /*8e1f0*/  LDL.LU.64 R8, [R1+0x2578] ;  /* 0x0025780001087983 */ /* 0x004ea80000300a00 */
[----:B------:R1:W-:Y:S02]  /*8e200*/  LDGSTS.E [R188+0x13500], desc[UR36][R190.64], P0 ;  /* 0x13500000bebc7fae */ /* 0x0003e400081a1024 */
[----:B-1----:R-:W-:-:S02]  /*8e210*/  IMAD.MOV.U32 R190, RZ, RZ, R6 ;  /* 0x000000ffffbe7224 */ /* 0x002fc400078e0006 */
[----:B------:R-:W-:Y:S02]  /*8e220*/  IMAD.MOV.U32 R191, RZ, RZ, R7 ;  /* 0x000000ffffbf7224 */ /* 0x000fe400078e0007 */
[----:B------:R-:W2:Y:S01]  /*8e230*/  LDL.LU.64 R6, [R1+0x2570] ;  /* 0x0025700001067983 */ /* 0x000ea20000300a00 */
[-C--:B----4-:R-:W-:Y:S02]  /*8e240*/  IADD3 R16, P1, PT, R16, R2.reuse, RZ ;  /* 0x0000000210107210 */ /* 0x090fe40007f3e0ff */
[----:B------:R-:W-:Y:S01]  /*8e250*/  IADD3 R12, P2, PT, R12, R2, RZ ;  /* 0x000000020c0c7210 */ /* 0x000fe20007f5e0ff */
[----:B------:R-:W4:Y:S04]  /*8e260*/  LDL.LU.64 R24, [R1+0x2568] ;  /* 0x0025680001187983 */ /* 0x000f280000300a00 */
[----:B------:R-:W-:Y:S04]  /*8e270*/  STL [R1+0x3238], R16 ;  /* 0x0032381001007387 */ /* 0x000fe80000100800 */
[----:B------:R1:W-:Y:S01]  /*8e280*/  LDGSTS.E [R188+0x13580], desc[UR36][R190.64], P0 ;  /* 0x13580000bebc7fae */ /* 0x0003e200081a1024 */
[----:B---3--:R-:W-:-:S05]  /*8e290*/  IADD3.X R17, PT, PT, R17, R3, RZ, P1, !PT ;  /* 0x0000000311117210 */ /* 0x008fca0000ffe4ff */
[----:B------:R-:W-:Y:S01]  /*8e2a0*/  STL [R1+0x3234], R17 ;  /* 0x0032341101007387 */ /* 0x000fe20000100800 */
[----:B------:R-:W-:-:S03]  /*8e2b0*/  IMAD.X R13, R13, 0x1, R3, P2 ;  /* 0x000000010d0d7824 */ /* 0x000fc600010e0603 */
[----:B------:R-:W-:Y:S04]  /*8e2c0*/  STL [R1+0x3240], R12 ;  /* 0x0032400c01007387 */ /* 0x000fe80000100800 */
[----:B------:R-:W3:Y:S01]  /*8e2d0*/  LDL.LU.64 R18, [R1+0x2560] ;  /* 0x0025600001127983 */ /* 0x000ee20000300a00 */
[----:B-1----:R-:W-:Y:S01]  /*8e2e0*/  IMAD.MOV.U32 R190, RZ, RZ, R16 ;  /* 0x000000ffffbe7224 */ /* 0x002fe200078e0010 */
[----:B------:R-:W-:Y:S02]  /*8e2f0*/  MOV R191, R17 ;  /* 0x0000001100bf7202 */ /* 0x000fe40000000f00 */
[----:B------:R1:W-:Y:S04]  /*8e300*/  STL [R1+0x323c], R13 ;  /* 0x00323c0d01007387 */ /* 0x0003e80000100800 */
[----:B------:R-:W3:Y:S04]  /*8e310*/  LDL.LU.64 R20, [R1+0x2558] ;  /* 0x0025580001147983 */ /* 0x000ee80000300a00 */
[----:B------:R1:W-:Y:S01]  /*8e320*/  LDGSTS.E [R188+0x13600], desc[UR36][R190.64], P0 ;  /* 0x13600000bebc7fae */ /* 0x0003e200081a1024 */
[----:B------:R-:W-:Y:S01]  /*8e330*/  IADD3 R4, P1, PT, R4, R2, RZ ;  /* 0x0000000204047210 */ /* 0x000fe20007f3e0ff */
[----:B-1----:R-:W-:-:S02]  /*8e340*/  IMAD.MOV.U32 R190, RZ, RZ, R12 ;  /* 0x000000ffffbe7224 */ /* 0x002fc400078e000c */
[----:B------:R-:W-:Y:S02]  /*8e350*/  IMAD.MOV.U32 R191, RZ, RZ, R13 ;  /* 0x000000ffffbf7224 */ /* 0x000fe400078e000d */
[----:B------:R-:W3:Y:S04]  /*8e360*/  LDL.LU.64 R12, [R1+0x2550] ;  /* 0x00255000010c7983 */ /* 0x000ee80000300a00 */
[----:B------:R-:W3:Y:S01]  /*8e370*/  LDL.LU.64 R16, [R1+0x2548] ;  /* 0x0025480001107983 */ /* 0x000ee20000300a00 */
[----:B------:R-:W-:-:S03]  /*8e380*/  IADD3 R14, P2, PT, R14, R2, RZ ;  /* 0x000000020e0e7210 */ /* 0x000fc60007f5e0ff */
[----:B------:R-:W-:Y:S04]  /*8e390*/  STL [R1+0x3248], R4 ;  /* 0x0032480401007387 */ /* 0x000fe80000100800 */
[----:B------:R1:W-:Y:S02]  /*8e3a0*/  LDGSTS.E [R188+0x13680], desc[UR36][R190.64], P0 ;  /* 0x13680000bebc7fae */ /* 0x0003e400081a1024 */
[----:B-1----:R-:W-:Y:S01]  /*8e3b0*/  IMAD.MOV.U32 R190, RZ, RZ, R4 ;  /* 0x000000ffffbe7224 */ /* 0x002fe200078e0004 */
[----:B------:R-:W-:-:S04]  /*8e3c0*/  IADD3.X R5, PT, PT, R5, R3, RZ, P1, !PT ;  /* 0x0000000305057210 */ /* 0x000fc80000ffe4ff */
[----:B------:R-:W-:Y:S01]  /*8e3d0*/  MOV R191, R5 ;  /* 0x0000000500bf7202 */ /* 0x000fe20000000f00 */
[----:B------:R1:W-:Y:S04]  /*8e3e0*/  STL [R1+0x3244], R5 ;  /* 0x0032440501007387 */ /* 0x0003e80000100800 */
[----:B------:R-:W-:Y:S01]  /*8e3f0*/  STL [R1+0x3250], R14 ;  /* 0x0032500e01007387 */ /* 0x000fe20000100800 */
[----:B------:R-:W-:-:S03]  /*8e400*/  IMAD.X R15, R15, 0x1, R3, P2 ;  /* 0x000000010f0f7824 */ /* 0x000fc600010e0603 */
[----:B------:R1:W-:Y:S04]  /*8e410*/  LDGSTS.E [R188+0x13700], desc[UR36][R190.64], P0 ;  /* 0x13700000bebc7fae */ /* 0x0003e800081a1024 */
[----:B-1----:R-:W3:Y:S04]  /*8e420*/  LDL.LU.64 R4, [R1+0x2540] ;  /* 0x0025400001047983 */ /* 0x002ee80000300a00 */
[----:B------:R1:W-:Y:S01]  /*8e430*/  STL [R1+0x324c], R15 ;  /* 0x00324c0f01007387 */ /* 0x0003e20000100800 */
[----:B------:R-:W-:Y:S02]  /*8e440*/  IMAD.MOV.U32 R190, RZ, RZ, R14 ;  /* 0x000000ffffbe7224 */ /* 0x000fe400078e000e */
[----:B------:R-:W-:-:S02]  /*8e450*/  IMAD.MOV.U32 R191, RZ, RZ, R15 ;  /* 0x000000ffffbf7224 */ /* 0x000fc400078e000f */
[----:B-1----:R-:W3:Y:S04]  /*8e460*/  LDL.LU.64 R14, [R1+0x2538] ;  /* 0x00253800010e7983 */ /* 0x002ee80000300a00 */
[----:B------:R-:W3:Y:S04]  /*8e470*/  LDL.LU.64 R22, [R1+0x2530] ;  /* 0x0025300001167983 */ /* 0x000ee80000300a00 */
[----:B------:R1:W-:Y:S02]  /*8e480*/  LDGSTS.E [R188+0x13780], desc[UR36][R190.64], P0 ;  /* 0x13780000bebc7fae */ /* 0x0003e400081a1024 */
[----:B-1----:R-:W-:-:S04]  /*8e490*/  IADD3 R190, P0, PT, R10, R2, RZ ;  /* 0x000000020abe7210 */ /* 0x002fc80007f1e0ff */
[----:B------:R-:W-:Y:S02]  /*8e4a0*/  IADD3.X R189, PT, PT, R11, R3, RZ, P0, !PT ;  /* 0x000000030bbd7210 */ /* 0x000fe400007fe4ff */
[----:B------:R-:W3:Y:S01]  /*8e4b0*/  LDL.LU.64 R10, [R1+0x2528] ;  /* 0x00252800010a7983 */ /* 0x000ee20000300a00 */
[----:B--2---:R-:W-:-:S05]  /*8e4c0*/  IADD3 R192, P0, PT, R8, R2, RZ ;  /* 0x0000000208c07210 */ /* 0x004fca0007f1e0ff */
[----:B------:R-:W-:Y:S02]  /*8e4d0*/  IMAD.X R191, R9, 0x1, R3, P0 ;  /* 0x0000000109bf7824 */ /* 0x000fe400000e0603 */
[----:B------:R-:W2:Y:S01]  /*8e4e0*/  LDL.LU.64 R8, [R1+0x2520] ;  /* 0x0025200001087983 */ /* 0x000ea20000300a00 */
[----:B------:R-:W-:-:S05]  /*8e4f0*/  IADD3 R194, P0, PT, R6, R2, RZ ;  /* 0x0000000206c27210 */ /* 0x000fca0007f1e0ff */
[----:B------:R-:W-:Y:S02]  /*8e500*/  IMAD.X R193, R7, 0x1, R3, P0 ;  /* 0x0000000107c17824 */ /* 0x000fe400000e0603 */
[----:B------:R-:W2:Y:S01]  /*8e510*/  LDL.LU.64 R6, [R1+0x2518] ;  /* 0x0025180001067983 */ /* 0x000ea20000300a00 */
[----:B----4-:R-:W-:-:S04]  /*8e520*/  IADD3 R196, P0, PT, R24, R2, RZ ;  /* 0x0000000218c47210 */ /* 0x010fc80007f1e0ff */
[----:B------:R-:W-:Y:S02]  /*8e530*/  IADD3.X R195, PT, PT, R25, R3, RZ, P0, !PT ;  /* 0x0000000319c37210 */ /* 0x000fe400007fe4ff */
[----:B------:R-:W4:Y:S01]  /*8e540*/  LDL.LU.64 R24, [R1+0x2510] ;  /* 0x0025100001187983 */ /* 0x000f220000300a00 */
[----:B---3--:R-:W-:-:S05]  /*8e550*/  IADD3 R198, P0, PT, R18, R2, RZ ;  /* 0x0000000212c67210 */ /* 0x008fca0007f1e0ff */
[----:B------:R-:W-:Y:S02]  /*8e560*/  IMAD.X R197, R19, 0x1, R3, P0 ;  /* 0x0000000113c57824 */ /* 0x000fe400000e0603 */
[----:B------:R-:W3:Y:S01]  /*8e570*/  LDL.LU.64 R18, [R1+0x2508] ;  /* 0x0025080001127983 */ /* 0x000ee20000300a00 */
[----:B------:R-:W-:-:S05]  /*8e580*/  IADD3 R200, P0, PT, R20, R2, RZ ;  /* 0x0000000214c87210 */ /* 0x000fca0007f1e0ff */
        /* <DEDUP_REMOVED lines=22> */
[----:B------:R-:W2:Y:S01]  /*8e6f0*/  LDL.LU.64 R8, [R1+0x2348] ;  /* 0x0023480001087983 */ /* 0x000ea20000300a00 */
[----:B------:R-:W-:-:S05]  /*8e700*/  IADD3 R216, P0, PT, R6, R2, RZ ;  /* 0x0000000206d87210 */ /* 0x000fca0007f1e0ff */
[----:B------:R-:W-:Y:S02]  /*8e710*/  IMAD.X R215, R7, 0x1, R3, P0 ;  /* 0x0000000107d77824 */ /* 0x000fe400000e0603 */
[----:B------:R-:W2:Y:S01]  /*8e720*/  LDL.LU.64 R6, [R1+0x2340] ;  /* 0x0023400001067983 */ /* 0x000ea20000300a00 */
[----:B----4-:R-:W-:-:S05]  /*8e730*/  IADD3 R218, P0, PT, R24, R2, RZ ;  /* 0x0000000218da7210 */ /* 0x010fca0007f1e0ff */
        /* <DEDUP_REMOVED lines=29> */
[----:B------:R-:W-:-:S04]  /*8e910*/  IADD3 R238, P0, PT, R6, R2, RZ ;  /* 0x0000000206ee7210 */ /* 0x000fc80007f1e0ff */
[----:B------:R-:W-:Y:S02]  /*8e920*/  IADD3.X R237, PT, PT, R7, R3, RZ, P0, !PT ;  /* 0x0000000307ed7210 */ /* 0x000fe400007fe4ff */
[----:B------:R-:W2:Y:S01]  /*8e930*/  LDL.LU.64 R6, [R1+0x2168] ;  /* 0x0021680001067983 */ /* 0x000ea20000300a00 */
[----:B----4-:R-:W-:-:S05]  /*8e940*/  IADD3 R242, P0, PT, R24, R2, RZ ;  /* 0x0000000218f27210 */ /* 0x010fca0007f1e0ff */
        /* <DEDUP_REMOVED lines=66> */
[----:B------:R-:W-:Y:S01]  /*8ed70*/  IMAD.X R101, R25, 0x1, R3, P0 ;  /* 0x0000000119657824 */ /* 0x000fe200000e0603 */
[----:B---3--:R-:W-:-:S04]  /*8ed80*/  IADD3 R98, P0, PT, R18, R2, RZ ;  /* 0x0000000212627210 */ /* 0x008fc80007f1e0ff */
[----:B------:R-:W-:Y:S02]  /*8ed90*/  IADD3.X R99, PT, PT, R19, R3, RZ, P0, !PT ;  /* 0x0000000313637210 */ /* 0x000fe400007fe4ff */
[----:B------:R-:W3:Y:S01]  /*8eda0*/  LDL.LU.64 R18, [R1+0x1f30] ;  /* 0x001f300001127983 */ /* 0x000ee20000300a00 */
        /* <DEDUP_REMOVED lines=8> */
[----:B------:R-:W4:Y:S04]  /*8ee30*/  LDL.LU.64 R16, [R1+0x1f18] ;  /* 0x001f180001107983 */ /* 0x000f280000300a00 */
[----:B------:R-:W4:Y:S01]  /*8ee40*/  LDL.LU.64 R26, [R1+0x1f10] ;  /* 0x001f1000011a7983 */ /* 0x000f220000300a00 */
[----:B------:R-:W-:-:S05]  /*8ee50*/  IADD3 R90, P0, PT, R4, R2, RZ ;  /* 0x00000002045a7210 */ /* 0x000fca0007f1e0ff */
[----:B------:R-:W-:Y:S02]  /*8ee60*/  IMAD.X R91, R5, 0x1, R3, P0 ;  /* 0x00000001055b7824 */ /* 0x000fe400000e0603 */
[----:B------:R-:W4:Y:S01]  /*8ee70*/  LDL.LU.64 R4, [R1+0x1f08] ;  /* 0x001f080001047983 */ /* 0x000f220000300a00 */
[----:B------:R-:W-:-:S05]  /*8ee80*/  IADD3 R88, P0, PT, R14, R2, RZ ;  /* 0x000000020e587210 */ /* 0x000fca0007f1e0ff */
[----:B------:R-:W-:Y:S02]  /*8ee90*/  IMAD.X R89, R15, 0x1, R3, P0 ;  /* 0x000000010f597824 */ /* 0x000fe400000e0603 */
[----:B------:R-:W4:Y:S01]  /*8eea0*/  LDL.LU.64 R14, [R1+0x1c80] ;  /* 0x001c8000010e7983 */ /* 0x000f220000300a00 */
[----:B------:R-:W-:-:S03]  /*8eeb0*/  IADD3 R86, P0, PT, R22, R2, RZ ;  /* 0x0000000216567210 */ /* 0x000fc60007f1e0ff */
[----:B------:R-:W4:Y:S01]  /*8eec0*/  LDL.LU.64 R24, [R1+0x1c78] ;  /* 0x001c780001187983 */ /* 0x000f220000300a00 */
[----:B------:R-:W-:Y:S02]  /*8eed0*/  IADD3.X R87, PT, PT, R23, R3, RZ, P0, !PT ;  /* 0x0000000317577210 */ /* 0x000fe400007fe4ff */
[----:B------:R-:W-:-:S05]  /*8eee0*/  IADD3 R84, P0, PT, R10, R2, RZ ;  /* 0x000000020a547210 */ /* 0x000fca0007f1e0ff */
[----:B------:R-:W-:Y:S02]  /*8eef0*/  IMAD.X R85, R11, 0x1, R3, P0 ;  /* 0x000000010b557824 */ /* 0x000fe400000e0603 */
[----:B------:R-:W4:Y:S01]  /*8ef00*/  LDL.LU.64 R10, [R1+0x1c70] ;  /* 0x001c7000010a7983 */ /* 0x000f220000300a00 */
[----:B--2---:R-:W-:-:S05]  /*8ef10*/  IADD3 R82, P0, PT, R8, R2, RZ ;  /* 0x0000000208527210 */ /* 0x004fca0007f1e0ff */
[----:B------:R-:W-:Y:S02]  /*8ef20*/  IMAD.X R83, R9, 0x1, R3, P0 ;  /* 0x0000000109537824 */ /* 0x000fe400000e0603 */
[----:B------:R-:W2:Y:S04]  /*8ef30*/  LDL.LU.64 R8, [R1+0x1c68] ;  /* 0x001c680001087983 */ /* 0x000ea80000300a00 */
[----:B------:R-:W2:Y:S01]  /*8ef40*/  LDL.LU.64 R22, [R1+0x1c60] ;  /* 0x001c600001167983 */ /* 0x000ea20000300a00 */
[----:B------:R-:W-:-:S04]  /*8ef50*/  IADD3 R80, P0, PT, R6, R2, RZ ;  /* 0x0000000206507210 */ /* 0x000fc80007f1e0ff */
[----:B------:R-:W-:Y:S02]  /*8ef60*/  IADD3.X R81, PT, PT, R7, R3, RZ, P0, !PT ;  /* 0x0000000307517210 */ /* 0x000fe400007fe4ff */
[----:B------:R-:W2:Y:S01]  /*8ef70*/  LDL.LU.64 R6, [R1+0x1c58] ;  /* 0x001c580001067983 */ /* 0x000ea20000300a00 */
[----:B---3--:R-:W-:-:S05]  /*8ef80*/  IADD3 R78, P0, PT, R18, R2, RZ ;  /* 0x00000002124e7210 */ /* 0x008fca0007f1e0ff */
[----:B------:R-:W-:Y:S02]  /*8ef90*/  IMAD.X R79, R19, 0x1, R3, P0 ;  /* 0x00000001134f7824 */ /* 0x000fe400000e0603 */
[----:B------:R-:W3:Y:S01]  /*8efa0*/  LDL.LU.64 R18, [R1+0x1c50] ;  /* 0x001c500001127983 */ /* 0x000ee20000300a00 */
[----:B----4-:R-:W-:-:S05]  /*8efb0*/  IADD3 R76, P0, PT, R20, R2, RZ ;  /* 0x00000002144c7210 */ /* 0x010fca0007f1e0ff */
        /* <DEDUP_REMOVED lines=18> */
[----:B------:R-:W-:-:S04]  /*8f0e0*/  IADD3 R62, P0, PT, R10, R2, RZ ;  /* 0x000000020a3e7210 */ /* 0x000fc80007f1e0ff */
[----:B------:R-:W-:Y:S02]  /*8f0f0*/  IADD3.X R63, PT, PT, R11, R3, RZ, P0, !PT ;  /* 0x000000030b3f7210 */ /* 0x000fe400007fe4ff */
[----:B------:R-:W4:Y:S01]  /*8f100*/  LDL.LU.64 R10, [R1+0x1c20] ;  /* 0x001c2000010a7983 */ /* 0x000f220000300a00 */
[----:B--2---:R-:W-:-:S05]  /*8f110*/  IADD3 R60, P0, PT, R8, R2, RZ ;  /* 0x00000002083c7210 */ /* 0x004fca0007f1e0ff */
[--C-:B------:R-:W-:Y:S01]  /*8f120*/  IMAD.X R61, R9, 0x1, R3.reuse, P0 ;  /* 0x00000001093d7824 */ /* 0x100fe200000e0603 */
[-C--:B------:R-:W-:Y:S01]  /*8f130*/  IADD3 R58, P0, PT, R22, R2.reuse, RZ ;  /* 0x00000002163a7210 */ /* 0x080fe20007f1e0ff */
[----:B------:R-:W2:Y:S04]  /*8f140*/  LDL.LU.64 R8, [R1+0x1c18] ;  /* 0x001c180001087983 */ /* 0x000ea80000300a00 */
[----:B------:R-:W-:Y:S01]  /*8f150*/  IMAD.X R59, R23, 0x1, R3, P0 ;  /* 0x00000001173b7824 */ /* 0x000fe200000e0603 */
[----:B------:R-:W-:-:S04]  /*8f160*/  IADD3 R56, P0, PT, R6, R2, RZ ;  /* 0x0000000206387210 */ /* 0x000fc80007f1e0ff */
[----:B------:R-:W-:Y:S02]  /*8f170*/  IADD3.X R57, PT, PT, R7, R3, RZ, P0, !PT ;  /* 0x0000000307397210 */ /* 0x000fe400007fe4ff */
[----:B------:R-:W2:Y:S01]  /*8f180*/  LDL.LU.64 R6, [R1+0x1c10] ;  /* 0x001c100001067983 */ /* 0x000ea20000300a00 */
[----:B---3--:R-:W-:-:S05]  /*8f190*/  IADD3 R54, P0, PT, R18, R2, RZ ;  /* 0x0000000212367210 */ /* 0x008fca0007f1e0ff */
[----:B------:R-:W-:Y:S02]  /*8f1a0*/  IMAD.X R55, R19, 0x1, R3, P0 ;  /* 0x0000000113377824 */ /* 0x000fe400000e0603 */
[----:B------:R-:W3:Y:S01]  /*8f1b0*/  LDL.LU.64 R18, [R1+0x1c08] ;  /* 0x001c080001127983 */ /* 0x000ee20000300a00 */
[----:B----4-:R-:W-:-:S03]  /*8f1c0*/  IADD3 R52, P0, PT, R20, R2, RZ ;  /* 0x0000000214347210 */ /* 0x010fc60007f1e0ff */
[----:B------:R-:W4:Y:S02]  /*8f1d0*/  LDL.LU.64 R36, [R1+0x1b88] ;  /* 0x001b880001247983 */ /* 0x000f240000300a00 */
[----:B------:R-:W-:Y:S01]  /*8f1e0*/  IMAD.X R53, R21, 0x1, R3, P0 ;  /* 0x0000000115357824 */ /* 0x000fe200000e0603 */
[----:B------:R-:W-:-:S04]  /*8f1f0*/  IADD3 R50, P0, PT, R12, R2, RZ ;  /* 0x000000020c327210 */ /* 0x000fc80007f1e0ff */
[----:B------:R-:W-:Y:S02]  /*8f200*/  IADD3.X R51, PT, PT, R13, R3, RZ, P0, !PT ;  /* 0x000000030d337210 */ /* 0x000fe400007fe4ff */
[----:B------:R-:W4:Y:S01]  /*8f210*/  LDL.LU.64 R12, [R1+0x1c00] ;  /* 0x001c0000010c7983 */ /* 0x000f220000300a00 */
[----:B------:R-:W-:-:S03]  /*8f220*/  IADD3 R48, P0, PT, R16, R2, RZ ;  /* 0x0000000210307210 */ /* 0x000fc60007f1e0ff */
[----:B------:R-:W4:Y:S02]  /*8f230*/  LDL.LU.64 R34, [R1+0x1bf8] ;  /* 0x001bf80001227983 */ /* 0x000f240000300a00 */
        /* <DEDUP_REMOVED lines=8> */
[----:B------:R-:W4:Y:S04]  /*8f2c0*/  LDL.LU.64 R14, [R1+0x1bd8] ;  /* 0x001bd800010e7983 */ /* 0x000f280000300a00 */
[----:B------:R-:W4:Y:S04]  /*8f2d0*/  LDL.LU.64 R30, [R1+0x1bd0] ;  /* 0x001bd000011e7983 */ /* 0x000f280000300a00 */
[----:B------:R-:W4:Y:S04]  /*8f2e0*/  LDL.LU.64 R28, [R1+0x1bc8] ;  /* 0x001bc800011c7983 */ /* 0x000f280000300a00 */
[----:B------:R-:W4:Y:S04]  /*8f2f0*/  LDL.LU.64 R26, [R1+0x1bc0] ;  /* 0x001bc000011a7983 */ /* 0x000f280000300a00 */
[----:B------:R-:W4:Y:S01]  /*8f300*/  LDL.LU.64 R24, [R1+0x1bb8] ;  /* 0x001bb80001187983 */ /* 0x000f220000300a00 */
[----:B------:R-:W-:-:S05]  /*8f310*/  IADD3 R42, P0, PT, R10, R2, RZ ;  /* 0x000000020a2a7210 */ /* 0x000fca0007f1e0ff */
[----:B------:R-:W-:Y:S01]  /*8f320*/  IMAD.X R43, R11, 0x1, R3, P0 ;  /* 0x000000010b2b7824 */ /* 0x000fe200000e0603 */
[----:B--2---:R-:W-:-:S05]  /*8f330*/  IADD3 R40, P0, PT, R8, R2, RZ ;  /* 0x0000000208287210 */ /* 0x004fca0007f1e0ff */
[----:B------:R-:W-:Y:S02]  /*8f340*/  IMAD.X R41, R9, 0x1, R3, P0 ;  /* 0x0000000109297824 */ /* 0x000fe400000e0603 */
[----:B------:R-:W2:Y:S01]  /*8f350*/  LDL.LU.64 R8, [R1+0x1bb0] ;  /* 0x001bb00001087983 */ /* 0x000ea20000300a00 */
[----:B------:R-:W-:-:S04]  /*8f360*/  IADD3 R38, P0, PT, R6, R2, RZ ;  /* 0x0000000206267210 */ /* 0x000fc80007f1e0ff */
[----:B------:R-:W-:Y:S02]  /*8f370*/  IADD3.X R39, PT, PT, R7, R3, RZ, P0, !PT ;  /* 0x0000000307277210 */ /* 0x000fe400007fe4ff */
[----:B------:R-:W2:Y:S04]  /*8f380*/  LDL.LU.64 R6, [R1+0x1ba8] ;  /* 0x001ba80001067983 */ /* 0x000ea80000300a00 */
[----:B------:R-:W2:Y:S04]  /*8f390*/  LDL.LU.64 R22, [R1+0x1ba0] ;  /* 0x001ba00001167983 */ /* 0x000ea80000300a00 */
[----:B------:R-:W2:Y:S04]  /*8f3a0*/  LDL.LU.64 R20, [R1+0x1b98] ;  /* 0x001b980001147983 */ /* 0x000ea80000300a00 */
[----:B------:R-:W2:Y:S01]  /*8f3b0*/  LDL.LU.64 R142, [R1+0x1b90] ;  /* 0x001b9000018e7983 */ /* 0x000ea20000300a00 */
[----:B---3--:R-:W-:-:S05]  /*8f3c0*/  IADD3 R10, P0, PT, R18, R2, RZ ;  /* 0x00000002120a7210 */ /* 0x008fca0007f1e0ff */
[----:B------:R-:W-:Y:S01]  /*8f3d0*/  IMAD.X R11, R19, 0x1, R3, P0 ;  /* 0x00000001130b7824 */ /* 0x000fe200000e0603 */
[----:B----4-:R-:W-:-:S05]  /*8f3e0*/  IADD3 R18, P0, PT, R36, R2, RZ ;  /* 0x0000000224127210 */ /* 0x010fca0007f1e0ff */
[----:B------:R-:W-:Y:S01]  /*8f3f0*/  IMAD.X R19, R37, 0x1, R3, P0 ;  /* 0x0000000125137824 */ /* 0x000fe200000e0603 */
[----:B------:R-:W-:-:S04]  /*8f400*/  IADD3 R36, P0, PT, R12, R2, RZ ;  /* 0x000000020c247210 */ /* 0x000fc80007f1e0ff */
[----:B------:R-:W-:Y:S02]  /*8f410*/  IADD3.X R37, PT, PT, R13, R3, RZ, P0, !PT ;  /* 0x000000030d257210 */ /* 0x000fe400007fe4ff */
[----:B------:R-:W-:-:S05]  /*8f420*/  IADD3 R12, P0, PT, R34, R2, RZ ;  /* 0x00000002220c7210 */ /* 0x000fca0007f1e0ff */
[----:B------:R-:W-:Y:S01]  /*8f430*/  IMAD.X R13, R35, 0x1, R3, P0 ;  /* 0x00000001230d7824 */ /* 0x000fe200000e0603 */
[----:B------:R-:W-:-:S05]  /*8f440*/  IADD3 R34, P0, PT, R16, R2, RZ ;  /* 0x0000000210227210 */ /* 0x000fca0007f1e0ff */
[----:B------:R-:W-:Y:S01]  /*8f450*/  IMAD.X R35, R17, 0x1, R3, P0 ;  /* 0x0000000111237824 */ /* 0x000fe200000e0603 */
[----:B------:R-:W-:Y:S01]  /*8f460*/  UISETP.GT.AND UP6, UPT, UR16, 0x2a, UPT ;  /* 0x0000002a1000788c */ /* 0x000fe2000bfc4270 */
[----:B------:R-:W-:Y:S01]  /*8f470*/  MOV R248, R190 ;  /* 0x000000be00f87202 */ /* 0x000fe20000000f00 */
[----:B------:R-:W-:Y:S02]  /*8f480*/  IMAD.MOV.U32 R249, RZ, RZ, R189 ;  /* 0x000000fffff97224 */ /* 0x000fe400078e00bd */
[----:B------:R-:W-:Y:S01]  /*8f490*/  USEL UR10, URZ, 0x4, !UP6 ;  /* 0x00000004ff0a7887 */ /* 0x000fe2000f000000 */
        /* <DEDUP_REMOVED lines=8> */
[----:B------:R-:W-:Y:S01]  /*8f520*/  IMAD.MOV.U32 R186, RZ, RZ, R198 ;  /* 0x000000ffffba7224 */ /* 0x000fe200078e00c6 */
[----:B------:R-:W-:Y:S01]  /*8f530*/  STL.64 [R1+0x2580], R248 ;  /* 0x002580f801007387 */ /* 0x000fe20000100a00 */
        /* <DEDUP_REMOVED lines=13> */
[----:B------:R-:W-:Y:S01]  /*8f610*/  UISETP.GT.AND UP5, UPT, UR16, 0x2e, UPT ;  /* 0x0000002e1000788c */ /* 0x000fe2000bfa4270 */
[----:B------:R-:W-:Y:S01]  /*8f620*/  IMAD.MOV.U32 R174, RZ, RZ, R210 ;  /* 0x000000ffffae7224 */ /* 0x000fe200078e00d2 */
[----:B------:R-:W-:Y:S01]  /*8f630*/  STL.64 [R1+0x2560], R186 ;  /* 0x002560ba01007387 */ /* 0x000fe20000100a00 */
[----:B------:R-:W-:Y:S01]  /*8f640*/  MOV R175, R209 ;  /* 0x000000d100af7202 */ /* 0x000fe20000000f00 */
[----:B------:R-:W-:-:S02]  /*8f650*/  IMAD.MOV.U32 R172, RZ, RZ, R212 ;  /* 0x000000ffffac7224 */ /* 0x000fc400078e00d4 */
        /* <DEDUP_REMOVED lines=9> */
[----:B------:R-:W-:Y:S01]  /*8f6f0*/  USEL UR11, URZ, 0x4, !UP5 ;  /* 0x00000004ff0b7887 */ /* 0x000fe2000e800000 */
[----:B------:R-:W-:Y:S01]  /*8f700*/  IMAD.MOV.U32 R167, RZ, RZ, R217 ;  /* 0x000000ffffa77224 */ /* 0x000fe200078e00d9 */
[----:B------:R-:W-:Y:S01]  /*8f710*/  STL.64 [R1+0x2540], R178 ;  /* 0x002540b201007387 */ /* 0x000fe20000100a00 */
[----:B------:R-:W-:Y:S01]  /*8f720*/  MOV R164, R220 ;  /* 0x000000dc00a47202 */ /* 0x000fe20000000f00 */
[----:B------:R-:W-:-:S02]  /*8f730*/  IMAD.MOV.U32 R165, RZ, RZ, R219 ;  /* 0x000000ffffa57224 */ /* 0x000fc400078e00db */
[----:B------:R-:W-:Y:S01]  /*8f740*/  STL.64 [R1+0x2538], R176 ;  /* 0x002538b001007387 */ /* 0x000fe20000100a00 */
[----:B------:R-:W-:Y:S01]  /*8f750*/  IMAD.MOV.U32 R162, RZ, RZ, R222 ;  /* 0x000000ffffa27224 */ /* 0x000fe200078e00de */
[----:B------:R-:W-:Y:S02]  /*8f760*/  MOV R163, R221 ;  /* 0x000000dd00a37202 */ /* 0x000fe40000000f00 */
[----:B------:R-:W-:Y:S01]  /*8f770*/  STL.64 [R1+0x2530], R174 ;  /* 0x002530ae01007387 */ /* 0x000fe20000100a00 */
[----:B------:R-:W-:Y:S01]  /*8f780*/  IMAD.MOV.U32 R160, RZ, RZ, R224 ;  /* 0x000000ffffa07224 */ /* 0x000fe200078e00e0 */
[----:B------:R-:W-:Y:S01]  /*8f790*/  MOV R158, R226 ;  /* 0x000000e2009e7202 */ /* 0x000fe20000000f00 */
[----:B------:R-:W-:Y:S01]  /*8f7a0*/  IMAD.MOV.U32 R161, RZ, RZ, R223 ;  /* 0x000000ffffa17224 */ /* 0x000fe200078e00df */
[----:B------:R-:W-:Y:S01]  /*8f7b0*/  STL.64 [R1+0x2528], R172 ;  /* 0x002528ac01007387 */ /* 0x000fe20000100a00 */
[----:B------:R-:W-:Y:S01]  /*8f7c0*/  IMAD.MOV.U32 R159, RZ, RZ, R225 ;  /* 0x000000ffff9f7224 */ /* 0x000fe200078e00e1 */
[----:B------:R-:W-:-:S02]  /*8f7d0*/  USEL UR11, UR11, URZ, !UP0 ;  /* 0x000000ff0b0b7287 */ /* 0x000fc4000c000000 */
        /* <DEDUP_REMOVED lines=9> */
[----:B------:R-:W-:-:S02]  /*8f870*/  MOV R151, R233 ;  /* 0x000000e900977202 */ /* 0x000fc40000000f00 */
[----:B------:R-:W-:Y:S01]  /*8f880*/  STL.64 [R1+0x2508], R164 ;  /* 0x002508a401007387 */ /* 0x000fe20000100a00 */
        /* <DEDUP_REMOVED lines=14> */
[----:B--2---:R-:W-:-:S05]  /*8f970*/  IADD3 R24, P0, PT, R8, R2, RZ ;  /* 0x0000000208187210 */ /* 0x004fca0007f1e0ff */
        /* <DEDUP_REMOVED lines=9> */
[----:B------:R-:W-:Y:S01]  /*8fa10*/  ISETP.NE.U32.AND P0, PT, RZ, UR10, PT ;  /* 0x0000000aff007c0c */ /* 0x000fe2000bf05070 */
[----:B------:R-:W-:Y:S01]  /*8fa20*/  STL.64 [R1+0x2380], R162 ;  /* 0x002380a201007387 */ /* 0x000fe20000100a00 */
[----:B------:R-:W-:Y:S01]  /*8fa30*/  IMAD.MOV.U32 R150, RZ, RZ, R234 ;  /* 0x000000ffff967224 */ /* 0x000fe200078e00ea */
[----:B------:R-:W-:Y:S01]  /*8fa40*/  MOV R146, R238 ;  /* 0x000000ee00927202 */ /* 0x000fe20000000f00 */
[----:B------:R-:W-:Y:S01]  /*8fa50*/  IMAD.MOV.U32 R148, RZ, RZ, R236 ;  /* 0x000000ffff947224 */ /* 0x000fe200078e00ec */
[----:B------:R-:W-:Y:S01]  /*8fa60*/  STL.64 [R1+0x2378], R160 ;  /* 0x002378a001007387 */ /* 0x000fe20000100a00 */
[----:B------:R-:W-:Y:S01]  /*8fa70*/  IMAD.MOV.U32 R149, RZ, RZ, R235 ;  /* 0x000000ffff957224 */ /* 0x000fe200078e00eb */
[----:B------:R-:W-:Y:S01]  /*8fa80*/  ISETP.NE.U32.AND P1, PT, RZ, UR11, PT ;  /* 0x0000000bff007c0c */ /* 0x000fe2000bf25070 */
[----:B------:R-:W-:Y:S01]  /*8fa90*/  IMAD.MOV.U32 R147, RZ, RZ, R237 ;  /* 0x000000ffff937224 */ /* 0x000fe200078e00ed */
[----:B------:R-:W-:Y:S04]  /*8faa0*/  STL.64 [R1+0x2370], R158 ;  /* 0x0023709e01007387 */ /* 0x000fe80000100a00 */
[----:B------:R-:W-:Y:S01]  /*8fab0*/  LDGSTS.E [R188+0x15000], desc[UR36][R248.64], P0 ;  /* 0x15000000f8bc7fae */ /* 0x000fe200081a1024 */
[----:B------:R-:W-:-:S03]  /*8fac0*/  IMAD.MOV.U32 R144, RZ, RZ, R242 ;  /* 0x000000ffff907224 */ /* 0x000fc600078e00f2 */
[----:B------:R-:W-:Y:S01]  /*8fad0*/  LDGSTS.E [R188+0x15080], desc[UR36][R246.64], P0 ;  /* 0x15080000f6bc7fae */ /* 0x000fe200081a1024 */
[----:B------:R-:W-:-:S03]  /*8fae0*/  MOV R145, R239 ;  /* 0x000000ef00917202 */ /* 0x000fc60000000f00 */
[----:B------:R-:W-:Y:S01]  /*8faf0*/  LDGSTS.E [R188+0x15100], desc[UR36][R244.64], P0 ;  /* 0x15100000f4bc7fae */ /* 0x000fe200081a1024 */
[----:B------:R-:W-:Y:S01]  /*8fb00*/  UISETP.GT.AND UP4, UPT, UR16, 0x32, UPT ;  /* 0x000000321000788c */ /* 0x000fe2000bf84270 */
[----:B------:R-:W-:Y:S02]  /*8fb10*/  IMAD.MOV.U32 R142, RZ, RZ, R252 ;  /* 0x000000ffff8e7224 */ /* 0x000fe400078e00fc */
[----:B------:R-:W-:Y:S01]  /*8fb20*/  STL.64 [R1+0x2368], R156 ;  /* 0x0023689c01007387 */ /* 0x000fe20000100a00 */
[----:B------:R-:W-:-:S03]  /*8fb30*/  IMAD.MOV.U32 R143, RZ, RZ, R243 ;  /* 0x000000ffff8f7224 */ /* 0x000fc600078e00f3 */
[----:B------:R-:W-:Y:S04]  /*8fb40*/  LDGSTS.E [R188+0x15180], desc[UR36][R240.64], P0 ;  /* 0x15180000f0bc7fae */ /* 0x000fe800081a1024 */
[----:B------:R-:W-:Y:S04]  /*8fb50*/  STL.64 [R1+0x2360], R154 ;  /* 0x0023609a01007387 */ /* 0x000fe80000100a00 */
[----:B------:R-:W-:Y:S04]  /*8fb60*/  LDGSTS.E [R188+0x15200], desc[UR36][R186.64], P0 ;  /* 0x15200000babc7fae */ /* 0x000fe800081a1024 */
[----:B------:R-:W-:Y:S04]  /*8fb70*/  STL.64 [R1+0x2358], R152 ;  /* 0x0023589801007387 */ /* 0x000fe80000100a00 */
[----:B------:R-:W-:Y:S01]  /*8fb80*/  LDGSTS.E [R188+0x15280], desc[UR36][R184.64], P0 ;  /* 0x15280000b8bc7fae */ /* 0x000fe200081a1024 */
[----:B------:R-:W-:-:S03]  /*8fb90*/  USEL UR12, URZ, 0x4, !UP4 ;  /* 0x00000004ff0c7887 */ /* 0x000fc6000e000000 */
[----:B------:R-:W-:Y:S04]  /*8fba0*/  STL.64 [R1+0x2350], R150 ;  /* 0x0023509601007387 */ /* 0x000fe80000100a00 */
[----:B------:R-:W-:Y:S04]  /*8fbb0*/  LDGSTS.E [R188+0x15300], desc[UR36][R182.64], P0 ;  /* 0x15300000b6bc7fae */ /* 0x000fe800081a1024 */
[----:B------:R-:W-:Y:S04]  /*8fbc0*/  STL.64 [R1+0x2348], R148 ;  /* 0x0023489401007387 */ /* 0x000fe80000100a00 */
[----:B------:R-:W-:Y:S04]  /*8fbd0*/  LDGSTS.E [R188+0x15380], desc[UR36][R180.64], P0 ;  /* 0x15380000b4bc7fae */ /* 0x000fe800081a1024 */
[----:B------:R-:W-:Y:S04]  /*8fbe0*/  STL.64 [R1+0x2340], R146 ;  /* 0x0023409201007387 */ /* 0x000fe80000100a00 */
[----:B------:R-:W-:Y:S04]  /*8fbf0*/  LDGSTS.E [R188+0x15400], desc[UR36][R178.64], P0 ;  /* 0x15400000b2bc7fae */ /* 0x000fe800081a1024 */
[----:B------:R-:W-:Y:S04]  /*8fc00*/  STL.64 [R1+0x2338], R144 ;  /* 0x0023389001007387 */ /* 0x000fe80000100a00 */
[----:B------:R-:W-:Y:S01]  /*8fc10*/  LDGSTS.E [R188+0x15480], desc[UR36][R176.64], P0 ;  /* 0x15480000b0bc7fae */ /* 0x000fe200081a1024 */
[----:B------:R-:W-:-:S03]  /*8fc20*/  USEL UR12, UR12, URZ, !UP0 ;  /* 0x000000ff0c0c7287 */ /* 0x000fc6000c000000 */
        /* <DEDUP_REMOVED lines=16> */
[----:B------:R-:W-:Y:S01]  /*8fd30*/  LDGSTS.E [R188+0x17080], desc[UR36][R160.64], P1 ;  /* 0x17080000a0bc7fae */ /* 0x000fe200089a1024 */
[----:B------:R-:W-:-:S03]  /*8fd40*/  UISETP.GT.AND UP3, UPT, UR16, 0x36, UPT ;  /* 0x000000361000788c */ /* 0x000fc6000bf64270 */
        /* <DEDUP_REMOVED lines=100> */
[----:B------:R1:W-:Y:S04]  /*90390*/  STL.64 [R1+0x1c08], R10 ;  /* 0x001c080a01007387 */ /* 0x0003e80000100a00 */
[----:B------:R-:W-:Y:S04]  /*903a0*/  LDGSTS.E [R188+0x1b780], desc[UR36][R68.64], P3 ;  /* 0x1b78000044bc7fae */ /* 0x000fe800099a1024 */
[----:B------:R-:W-:Y:S04]  /*903b0*/  STL.64 [R1+0x1b88], R18 ;  /* 0x001b881201007387 */ /* 0x000fe80000100a00 */
[----:B------:R-:W-:Y:S04]  /*903c0*/  LDGSTS.E [R188+0x1d000], desc[UR36][R66.64], P4 ;  /* 0x1d00000042bc7fae */ /* 0x000fe8000a1a1024 */
[----:B------:R-:W-:Y:S04]  /*903d0*/  STL.64 [R1+0x1c00], R36 ;  /* 0x001c002401007387 */ /* 0x000fe80000100a00 */
[----:B------:R-:W-:Y:S04]  /*903e0*/  LDGSTS.E [R188+0x1d080], desc[UR36][R64.64], P4 ;  /* 0x1d08000040bc7fae */ /* 0x000fe8000a1a1024 */
[----:B------:R2:W-:Y:S04]  /*903f0*/  STL.64 [R1+0x1bf8], R12 ;  /* 0x001bf80c01007387 */ /* 0x0005e80000100a00 */
[----:B------:R-:W-:Y:S01]  /*90400*/  LDGSTS.E [R188+0x1d100], desc[UR36][R62.64], P4 ;  /* 0x1d1000003ebc7fae */ /* 0x000fe2000a1a1024 */
[----:B------:R-:W-:-:S03]  /*90410*/  ISETP.NE.U32.AND P5, PT, RZ, UR15, PT ;  /* 0x0000000fff007c0c */ /* 0x000fc6000bfa5070 */
[----:B------:R-:W-:Y:S04]  /*90420*/  STL.64 [R1+0x1bf0], R34 ;  /* 0x001bf02201007387 */ /* 0x000fe80000100a00 */
[----:B------:R-:W-:Y:S04]  /*90430*/  LDGSTS.E [R188+0x1d180], desc[UR36][R60.64], P4 ;  /* 0x1d1800003cbc7fae */ /* 0x000fe8000a1a1024 */
[----:B------:R3:W-:Y:S04]  /*90440*/  STL.64 [R1+0x1be8], R16 ;  /* 0x001be81001007387 */ /* 0x0007e80000100a00 */
[----:B------:R-:W-:Y:S04]  /*90450*/  LDGSTS.E [R188+0x1d200], desc[UR36][R58.64], P4 ;  /* 0x1d2000003abc7fae */ /* 0x000fe8000a1a1024 */
[----:B------:R4:W-:Y:S04]  /*90460*/  STL.64 [R1+0x1be0], R4 ;  /* 0x001be00401007387 */ /* 0x0009e80000100a00 */
        /* <DEDUP_REMOVED lines=21> */
[----:B------:R-:W-:Y:S04]  /*905c0*/  LDGSTS.E [R188+0x1f000], desc[UR36][R36.64], P5 ;  /* 0x1f00000024bc7fae */ /* 0x000fe8000a9a1024 */
[----:B------:R-:W-:Y:S04]  /*905d0*/  LDGSTS.E [R188+0x1f080], desc[UR36][R12.64], P5 ;  /* 0x1f0800000cbc7fae */ /* 0x000fe8000a9a1024 */
[----:B-1----:R-:W4:Y:S04]  /*905e0*/  LDL.LU R11, [R1+0x3948] ;  /* 0x00394800010b7983 */ /* 0x002f280000300800 */
[----:B------:R-:W-:Y:S04]  /*905f0*/  LDGSTS.E [R188+0x1f100], desc[UR36][R34.64], P5 ;  /* 0x1f10000022bc7fae */ /* 0x000fe8000a9a1024 */
[----:B--2---:R-:W2:Y:S04]  /*90600*/  LDL.LU R13, [R1+0x393c] ;  /* 0x00393c00010d7983 */ /* 0x004ea80000300800 */
[----:B------:R-:W-:Y:S04]  /*90610*/  LDGSTS.E [R188+0x1f180], desc[UR36][R16.64], P5 ;  /* 0x1f18000010bc7fae */ /* 0x000fe8000a9a1024 */
[----:B------:R1:W-:Y:S04]  /*90620*/  LDGSTS.E [R188+0x1f200], desc[UR36][R4.64], P5 ;  /* 0x1f20000004bc7fae */ /* 0x0003e8000a9a1024 */
[----:B------:R-:W-:Y:S04]  /*90630*/  LDGSTS.E [R188+0x1f280], desc[UR36][R32.64], P5 ;  /* 0x1f28000020bc7fae */ /* 0x000fe8000a9a1024 */
[----:B---3--:R-:W3:Y:S04]  /*90640*/  LDL.LU R16, [R1+0x3940] ;  /* 0x0039400001107983 */ /* 0x008ee80000300800 */
[----:B----4-:R-:W4:Y:S04]  /*90650*/  LDL.LU R5, [R1+0x3938] ;  /* 0x0039380001057983 */ /* 0x010f280000300800 */
[----:B------:R-:W-:Y:S04]  /*90660*/  LDGSTS.E [R188+0x1f300], desc[UR36][R14.64], P5 ;  /* 0x1f3000000ebc7fae */ /* 0x000fe8000a9a1024 */
[----:B------:R-:W4:Y:S04]  /*90670*/  LDL.LU R17, [R1+0x3934] ;  /* 0x0039340001117983 */ /* 0x000f280000300800 */
[----:B------:R-:W-:Y:S04]  /*90680*/  LDGSTS.E [R188+0x1f380], desc[UR36][R30.64], P5 ;  /* 0x1f3800001ebc7fae */ /* 0x000fe8000a9a1024 */
[----:B------:R-:W4:Y:S04]  /*90690*/  LDL.LU R15, [R1+0x392c] ;  /* 0x00392c00010f7983 */ /* 0x000f280000300800 */
[----:B------:R-:W-:Y:S04]  /*906a0*/  LDGSTS.E [R188+0x1f400], desc[UR36][R28.64], P5 ;  /* 0x1f4000001cbc7fae */ /* 0x000fe8000a9a1024 */
[----:B------:R-:W-:Y:S04]  /*906b0*/  LDGSTS.E [R188+0x1f480], desc[UR36][R26.64], P5 ;  /* 0x1f4800001abc7fae */ /* 0x000fe8000a9a1024 */
[----:B------:R-:W-:Y:S04]  /*906c0*/  LDGSTS.E [R188+0x1f500], desc[UR36][R24.64], P5 ;  /* 0x1f50000018bc7fae */ /* 0x000fe8000a9a1024 */
[----:B------:R-:W-:Y:S04]  /*906d0*/  LDGSTS.E [R188+0x1f580], desc[UR36][R8.64], P5 ;  /* 0x1f58000008bc7fae */ /* 0x000fe8000a9a1024 */
[----:B------:R1:W-:Y:S01]  /*906e0*/  LDGSTS.E [R188+0x1f600], desc[UR36][R6.64], P5 ;  /* 0x1f60000006bc7fae */ /* 0x0003e2000a9a1024 */
[----:B------:R-:W1:Y:S01]  /*906f0*/  S2R R250, SR_TID.X ;  /* 0x0000000000fa7919 */ /* 0x000e620000002100 */
[----:B------:R-:W-:-:S02]  /*90700*/  UISETP.GT.AND UP6, UPT, UR16, 0x3, UPT ;  /* 0x000000031000788c */ /* 0x000fc4000bfc4270 */
[----:B------:R-:W-:Y:S04]  /*90710*/  LDGSTS.E [R188+0x1f680], desc[UR36][R22.64], P5 ;  /* 0x1f68000016bc7fae */ /* 0x000fe8000a9a1024 */
[----:B------:R-:W4:Y:S04]  /*90720*/  LDL.LU R7, [R1+0x3930] ;  /* 0x0039300001077983 */ /* 0x000f280000300800 */
[----:B------:R-:W4:Y:S04]  /*90730*/  LDL.LU R9, [R1+0x3928] ;  /* 0x0039280001097983 */ /* 0x000f280000300800 */
[----:B------:R-:W4:Y:S04]  /*90740*/  LDL.LU R14, [R1+0x3924] ;  /* 0x00392400010e7983 */ /* 0x000f280000300800 */
[----:B------:R-:W4:Y:S04]  /*90750*/  LDL.LU R10, [R1+0x391c] ;  /* 0x00391c00010a7983 */ /* 0x000f280000300800 */
[----:B------:R-:W4:Y:S04]  /*90760*/  LDL.LU R12, [R1+0x3920] ;  /* 0x00392000010c7983 */ /* 0x000f280000300800 */
[----:B------:R-:W4:Y:S01]  /*90770*/  LDL.LU R8, [R1+0x3918] ;  /* 0x0039180001087983 */ /* 0x000f220000300800 */
[----:B------:R-:W-:Y:S01]  /*90780*/  USEL UR17, URZ, 0x4, !UP6 ;  /* 0x00000004ff117887 */ /* 0x000fe2000f000000 */
[----:B-1----:R-:W-:-:S03]  /*90790*/  LOP3.LUT R250, R250, 0x1f, RZ, 0xc0, !PT ;  /* 0x0000001ffafa7812 */ /* 0x002fc600078ec0ff */
[----:B------:R-:W-:Y:S01]  /*907a0*/  USEL UR17, UR17, URZ, !UP0 ;  /* 0x000000ff11117287 */ /* 0x000fe2000c000000 */
[----:B------:R-:W-:Y:S01]  /*907b0*/  LDGSTS.E [R188+0x1f700], desc[UR36][R20.64], P5 ;  /* 0x1f70000014bc7fae */ /* 0x000fe2000a9a1024 */
[----:B------:R-:W-:-:S03]  /*907c0*/  SHF.L.U32 R4, R250, 0x2, RZ ;  /* 0x00000002fa047819 */ /* 0x000fc600000006ff */
[----:B------:R1:W-:Y:S01]  /*907d0*/  LDGSTS.E [R188+0x1f780], desc[UR36][R18.64], P5 ;  /* 0x1f78000012bc7fae */ /* 0x0003e2000a9a1024 */
[----:B------:R-:W-:Y:S02]  /*907e0*/  ISETP.NE.U32.AND P0, PT, RZ, UR17, PT ;  /* 0x00000011ff007c0c */ /* 0x000fe4000bf05070 */
[----:B------:R-:W-:-:S05]  /*907f0*/  LOP3.LUT R6, R4, 0x60, RZ, 0x3c, !PT ;  /* 0x0000006004067812 */ /* 0x000fca00078e3cff */
[----:B-1----:R-:W-:Y:S01]  /*90800*/  VIADD R188, R6, UR18 ;  /* 0x0000001206bc7c36 */ /* 0x002fe20008000000 */
[----:B------:R-:W-:-:S05]  /*90810*/  IADD3 R11, P1, PT, R11, R2, RZ ;  /* 0x000000020b0b7210 */ /* 0x000fca0007f3e0ff */
[----:B--2---:R-:W-:Y:S01]  /*90820*/  IMAD.X R13, R13, 0x1, R3, P1 ;  /* 0x000000010d0d7824 */ /* 0x004fe200008e0603 */
[----:B------:R-:W-:Y:S03]  /*90830*/  STL [R1+0x3948], R11 ;  /* 0x0039480b01007387 */ /* 0x000fe60000100800 */
[----:B------:R-:W-:Y:S01]  /*90840*/  IMAD.MOV.U32 R191, RZ, RZ, R13 ;  /* 0x000000ffffbf7224 */ /* 0x000fe200078e000d */
[----:B------:R1:W-:Y:S01]  /*90850*/  STL [R1+0x393c], R13 ;  /* 0x00393c0d01007387 */ /* 0x0003e20000100800 */
[----:B------:R-:W-:-:S05]  /*90860*/  MOV R190, R11 ;  /* 0x0000000b00be7202 */ /* 0x000fca0000000f00 */
[----:B------:R2:W-:Y:S04]  /*90870*/  LDGSTS.E [R188+0x1800], desc[UR36][R190.64], P0 ;  /* 0x01800000bebc7fae */ /* 0x0005e800081a1024 */
[----:B-1----:R-:W4:Y:S04]  /*90880*/  LDL.LU R13, [R1+0x3914] ;  /* 0x00391400010d7983 */ /* 0x002f280000300800 */
[----:B------:R-:W4:Y:S01]  /*90890*/  LDL.LU R11, [R1+0x390c] ;  /* 0x00390c00010b7983 */ /* 0x000f220000300800 */
[-C--:B---3--:R-:W-:Y:S02]  /*908a0*/  IADD3 R16, P1, PT, R16, R2.reuse, RZ ;  /* 0x0000000210107210 */ /* 0x088fe40007f3e0ff */
[----:B----4-:R-:W-:-:S03]  /*908b0*/  IADD3 R5, P2, PT, R5, R2, RZ ;  /* 0x0000000205057210 */ /* 0x010fc60007f5e0ff */
[----:B------:R-:W-:Y:S01]  /*908c0*/  IMAD.X R17, R17, 0x1, R3, P1 ;  /* 0x0000000111117824 */ /* 0x000fe200008e0603 */
[----:B------:R-:W-:Y:S01]  /*908d0*/  STL [R1+0x3940], R16 ;  /* 0x0039401001007387 */ /* 0x000fe20000100800 */
[----:B--2---:R-:W-:Y:S02]  /*908e0*/  IMAD.MOV.U32 R190, RZ, RZ, R16 ;  /* 0x000000ffffbe7224 */ /* 0x004fe400078e0010 */
[----:B------:R-:W-:Y:S01]  /*908f0*/  IMAD.MOV.U32 R191, RZ, RZ, R17 ;  /* 0x000000ffffbf7224 */ /* 0x000fe200078e0011 */
[----:B------:R-:W-:Y:S01]  /*90900*/  STL [R1+0x3934], R17 ;  /* 0x0039341101007387 */ /* 0x000fe20000100800 */
[----:B------:R-:W-:-:S03]  /*90910*/  IADD3.X R15, PT, PT, R15, R3, RZ, P2, !PT ;  /* 0x000000030f0f7210 */ /* 0x000fc600017fe4ff */
[----:B------:R1:W-:Y:S04]  /*90920*/  STL [R1+0x3938], R5 ;  /* 0x0039380501007387 */ /* 0x0003e80000100800 */
[----:B------:R-:W-:Y:S04]  /*90930*/  STL [R1+0x392c], R15 ;  /* 0x00392c0f01007387 */ /* 0x000fe80000100800 */
[----:B------:R-:W2:Y:S04]  /*90940*/  LDL.LU R21, [R1+0x3904] ;  /* 0x0039040001157983 */ /* 0x000ea80000300800 */
[----:B------:R-:W3:Y:S04]  /*90950*/  LDL.LU R20, [R1+0x3910] ;  /* 0x0039100001147983 */ /* 0x000ee80000300800 */
[----:B------:R4:W-:Y:S04]  /*90960*/  LDGSTS.E [R188+0x1880], desc[UR36][R190.64], P0 ;  /* 0x01880000bebc7fae */ /* 0x0009e800081a1024 */
[----:B------:R-:W2:Y:S01]  /*90970*/  LDL.LU R19, [R1+0x38fc] ;  /* 0x0038fc0001137983 */ /* 0x000ea20000300800 */
[----:B------:R-:W-:Y:S01]  /*90980*/  IADD3 R7, P1, PT, R7, R2, RZ ;  /* 0x0000000207077210 */ /* 0x000fe20007f3e0ff */
[----:B----4-:R-:W-:Y:S01]  /*90990*/  IMAD.MOV.U32 R191, RZ, RZ, R15 ;  /* 0x000000ffffbf7224 */ /* 0x010fe200078e000f */
[----:B------:R-:W-:-:S02]  /*909a0*/  MOV R190, R5 ;  /* 0x0000000500be7202 */ /* 0x000fc40000000f00 */
[----:B------:R-:W-:Y:S01]  /*909b0*/  IADD3 R9, P2, PT, R9, R2, RZ ;  /* 0x0000000209097210 */ /* 0x000fe20007f5e0ff */
[----:B-1----:R-:W4:Y:S01]  /*909c0*/  LDL.LU R5, [R1+0x3908] ;  /* 0x0039080001057983 */ /* 0x002f220000300800 */
        /* <DEDUP_REMOVED lines=14> */
[----:B------:R-:W-:Y:S02]  /*90ab0*/  IADD3 R8, P2, PT, R8, R2, RZ ;  /* 0x0000000208087210 */ /* 0x000fe40007f5e0ff */
[----:B-1----:R-:W-:Y:S01]  /*90ac0*/  MOV R190, R9 ;  /* 0x0000000900be7202 */ /* 0x002fe20000000f00 */
[----:B------:R-:W-:Y:S01]  /*90ad0*/  IMAD.MOV.U32 R191, RZ, RZ, R10 ;  /* 0x000000ffffbf7224 */ /* 0x000fe200078e000a */
[----:B------:R-:W4:Y:S04]  /*90ae0*/  LDL.LU R9, [R1+0x38ec] ;  /* 0x0038ec0001097983 */ /* 0x000f280000300800 */
[----:B------:R-:W4:Y:S04]  /*90af0*/  LDL.LU R10, [R1+0x38f0] ;  /* 0x0038f000010a7983 */ /* 0x000f280000300800 */
[----:B------:R-:W4:Y:S04]  /*90b00*/  LDL.LU R15, [R1+0x38e8] ;  /* 0x0038e800010f7983 */ /* 0x000f280000300800 */
[----:B------:R1:W-:Y:S04]  /*90b10*/  LDGSTS.E [R188+0x1a00], desc[UR36][R190.64], P0 ;  /* 0x01a00000bebc7fae */ /* 0x0003e800081a1024 */
[----:B------:R-:W-:Y:S01]  /*90b20*/  STL [R1+0x3920], R12 ;  /* 0x0039200c01007387 */ /* 0x000fe20000100800 */
[----:B-1----:R-:W-:-:S02]  /*90b30*/  IMAD.MOV.U32 R190, RZ, RZ, R12 ;  /* 0x000000ffffbe7224 */ /* 0x002fc400078e000c */
[----:B------:R-:W-:Y:S01]  /*90b40*/  IMAD.X R13, R13, 0x1, R3, P1 ;  /* 0x000000010d0d7824 */ /* 0x000fe200008e0603 */
[----:B------:R-:W-:-:S04]  /*90b50*/  IADD3.X R11, PT, PT, R11, R3, RZ, P2, !PT ;  /* 0x000000030b0b7210 */ /* 0x000fc800017fe4ff */
[----:B------:R-:W-:Y:S01]  /*90b60*/  STL [R1+0x3914], R13 ;  /* 0x0039140d01007387 */ /* 0x000fe20000100800 */
[----:B------:R-:W-:-:S03]  /*90b70*/  IMAD.MOV.U32 R191, RZ, RZ, R13 ;  /* 0x000000ffffbf7224 */ /* 0x000fc600078e000d */
[----:B------:R-:W-:Y:S04]  /*90b80*/  STL [R1+0x3918], R8 ;  /* 0x0039180801007387 */ /* 0x000fe80000100800 */
        /* <DEDUP_REMOVED lines=9> */
[----:B------:R-:W4:Y:S01]  /*90c20*/  LDL.LU R12, [R1+0x38d8] ;  /* 0x0038d800010c7983 */ /* 0x000f220000300800 */
[----:B---3--:R-:W-:-:S03]  /*90c30*/  IADD3 R20, P1, PT, R20, R2, RZ ;  /* 0x0000000214147210 */ /* 0x008fc60007f3e0ff */
[----:B------:R1:W-:Y:S02]  /*90c40*/  LDGSTS.E [R188+0x1b00], desc[UR36][R190.64], P0 ;  /* 0x01b00000bebc7fae */ /* 0x0003e400081a1024 */
[----:B--2---:R-:W-:Y:S01]  /*90c50*/  IMAD.X R21, R21, 0x1, R3, P1 ;  /* 0x0000000115157824 */ /* 0x004fe200008e0603 */
[-C--:B----4-:R-:W-:Y:S01]  /*90c60*/  IADD3 R5, P2, PT, R5, R2.reuse, RZ ;  /* 0x0000000205057210 */ /* 0x090fe20007f5e0ff */
[----:B------:R-:W-:Y:S03]  /*90c70*/  STL [R1+0x3910], R20 ;  /* 0x0039101401007387 */ /* 0x000fe60000100800 */
[----:B------:R-:W-:Y:S01]  /*90c80*/  IADD3.X R19, PT, PT, R19, R3, RZ, P2, !PT ;  /* 0x0000000313137210 */ /* 0x000fe200017fe4ff */
[----:B-1----:R-:W-:Y:S02]  /*90c90*/  IMAD.MOV.U32 R190, RZ, RZ, R20 ;  /* 0x000000ffffbe7224 */ /* 0x002fe400078e0014 */
[----:B------:R-:W-:Y:S01]  /*90ca0*/  IMAD.MOV.U32 R191, RZ, RZ, R21 ;  /* 0x000000ffffbf7224 */ /* 0x000fe200078e0015 */
[----:B------:R-:W-:Y:S04]  /*90cb0*/  STL [R1+0x3904], R21 ;  /* 0x0039041501007387 */ /* 0x000fe80000100800 */
[----:B------:R1:W-:Y:S04]  /*90cc0*/  LDGSTS.E [R188+0x1b80], desc[UR36][R190.64], P0 ;  /* 0x01b80000bebc7fae */ /* 0x0003e800081a1024 */
[----:B------:R2:W-:Y:S01]  /*90cd0*/  STL [R1+0x3908], R5 ;  /* 0x0039080501007387 */ /* 0x0005e20000100800 */
[----:B------:R-:W-:-:S03]  /*90ce0*/  IADD3 R14, P1, PT, R14, R2, RZ ;  /* 0x000000020e0e7210 */ /* 0x000fc60007f3e0ff */
[----:B------:R-:W-:Y:S01]  /*90cf0*/  STL [R1+0x38fc], R19 ;  /* 0x0038fc1301007387 */ /* 0x000fe20000100800 */
[----:B-1----:R-:W-:Y:S01]  /*90d00*/  MOV R190, R5 ;  /* 0x0000000500be7202 */ /* 0x002fe20000000f00 */
[----:B------:R-:W-:Y:S02]  /*90d10*/  IMAD.MOV.U32 R191, RZ, RZ, R19 ;  /* 0x000000ffffbf7224 */ /* 0x000fe400078e0013 */
[----:B--2---:R-:W2:Y:S01]  /*90d20*/  LDL.LU R5, [R1+0x38d0] ;  /* 0x0038d00001057983 */ /* 0x004ea20000300800 */
[----:B------:R-:W-:Y:S01]  /*90d30*/  IADD3 R7, P2, PT, R7, R2, RZ ;  /* 0x0000000207077210 */ /* 0x000fe20007f5e0ff */
[----:B------:R-:W-:Y:S02]  /*90d40*/  IMAD.X R18, R18, 0x1, R3, P1 ;  /* 0x0000000112127824 */ /* 0x000fe400008e0603 */
[----:B------:R1:W-:Y:S04]  /*90d50*/  STL [R1+0x3900], R14 ;  /* 0x0039000e01007387 */ /* 0x0003e80000100800 */
[----:B------:R3:W-:Y:S04]  /*90d60*/  LDGSTS.E [R188+0x1c00], desc[UR36][R190.64], P0 ;  /* 0x01c00000bebc7fae */ /* 0x0007e800081a1024 */
[----:B------:R-:W-:Y:S04]  /*90d70*/  STL [R1+0x38f4], R18 ;  /* 0x0038f41201007387 */ /* 0x000fe80000100800 */
[----:B------:R-:W-:Y:S01]  /*90d80*/  STL [R1+0x38f8], R7 ;  /* 0x0038f80701007387 */ /* 0x000fe20000100800 */
[----:B---3--:R-:W-:-:S03]  /*90d90*/  IMAD.MOV.U32 R190, RZ, RZ, R14 ;  /* 0x000000ffffbe7224 */ /* 0x008fc600078e000e */
[----:B-1----:R-:W3:Y:S01]  /*90da0*/  LDL.LU R14, [R1+0x37c4] ;  /* 0x0037c400010e7983 */ /* 0x002ee20000300800 */
[----:B------:R-:W-:Y:S01]  /*90db0*/  IMAD.MOV.U32 R191, RZ, RZ, R18 ;  /* 0x000000ffffbf7224 */ /* 0x000fe200078e0012 */
[----:B------:R-:W-:Y:S02]  /*90dc0*/  IADD3.X R9, PT, PT, R9, R3, RZ, P2, !PT ;  /* 0x0000000309097210 */ /* 0x000fe400017fe4ff */
[-C--:B------:R-:W-:Y:S02]  /*90dd0*/  IADD3 R10, P1, PT, R10, R2.reuse, RZ ;  /* 0x000000020a0a7210 */ /* 0x080fe40007f3e0ff */
[----:B------:R1:W-:Y:S01]  /*90de0*/  LDGSTS.E [R188+0x1c80], desc[UR36][R190.64], P0 ;  /* 0x01c80000bebc7fae */ /* 0x0003e200081a1024 */
[----:B------:R-:W-:-:S03]  /*90df0*/  IADD3 R15, P2, PT, R15, R2, RZ ;  /* 0x000000020f0f7210 */ /* 0x000fc60007f5e0ff */
[----:B------:R4:W-:Y:S01]  /*90e00*/  STL [R1+0x38ec], R9 ;  /* 0x0038ec0901007387 */ /* 0x0009e20000100800 */
[----:B-1----:R-:W-:Y:S01]  /*90e10*/  MOV R190, R7 ;  /* 0x0000000700be7202 */ /* 0x002fe20000000f00 */
[----:B------:R-:W-:Y:S02]  /*90e20*/  IMAD.MOV.U32 R191, RZ, RZ, R9 ;  /* 0x000000ffffbf7224 */ /* 0x000fe400078e0009 */
[----:B----4-:R-:W4:Y:S04]  /*90e30*/  LDL.LU R9, [R1+0x3744] ;  /* 0x0037440001097983 */ /* 0x010f280000300800 */
[----:B------:R1:W-:Y:S04]  /*90e40*/  LDGSTS.E [R188+0x1d00], desc[UR36][R190.64], P0 ;  /* 0x01d00000bebc7fae */ /* 0x0003e800081a1024 */
[----:B------:R-:W4:Y:S04]  /*90e50*/  LDL.LU R7, [R1+0x373c] ;  /* 0x00373c0001077983 */ /* 0x000f280000300800 */
[----:B------:R-:W-:Y:S01]  /*90e60*/  STL [R1+0x38f0], R10 ;  /* 0x0038f00a01007387 */ /* 0x000fe20000100800 */
[----:B-1----:R-:W-:-:S02]  /*90e70*/  IMAD.MOV.U32 R190, RZ, RZ, R10 ;  /* 0x000000ffffbe7224 */ /* 0x002fc400078e000a */
[----:B------:R-:W-:-:S04]  /*90e80*/  IMAD.X R17, R17, 0x1, R3, P1 ;  /* 0x0000000111117824 */ /* 0x000fc800008e0603 */
        /* <DEDUP_REMOVED lines=27> */
[----:B------:R-:W4:Y:S01]  /*91040*/  LDL.LU R12, [R1+0x3720] ;  /* 0x00372000010c7983 */ /* 0x000f220000300800 */
[----:B--2---:R-:W-:-:S03]  /*91050*/  IADD3 R5, P1, PT, R5, R2, RZ ;  /* 0x0000000205057210 */ /* 0x004fc60007f3e0ff */
[----:B------:R1:W-:Y:S04]  /*91060*/  LDGSTS.E [R188+0x1f00], desc[UR36][R190.64], P0 ;  /* 0x01f00000bebc7fae */ /* 0x0003e800081a1024 */
[----:B------:R-:W-:Y:S01]  /*91070*/  STL [R1+0x38d0], R5 ;  /* 0x0038d00501007387 */ /* 0x000fe20000100800 */
[----:B---3--:R-:W-:-:S04]  /*91080*/  IMAD.X R14, R14, 0x1, R3, P1 ;  /* 0x000000010e0e7824 */ /* 0x008fc800008e0603 */
[----:B-1----:R-:W-:Y:S01]  /*91090*/  IMAD.MOV.U32 R191, RZ, RZ, R14 ;  /* 0x000000ffffbf7224 */ /* 0x002fe200078e000e */
[----:B------:R1:W-:Y:S04]  /*910a0*/  STL [R1+0x37c4], R14 ;  /* 0x0037c40e01007387 */ /* 0x0003e80000100800 */
[----:B------:R-:W2:Y:S01]  /*910b0*/  LDL.LU R16, [R1+0x3718] ;  /* 0x0037180001107983 */ /* 0x000ea20000300800 */
[----:B------:R-:W-:-:S03]  /*910c0*/  MOV R190, R5 ;  /* 0x0000000500be7202 */ /* 0x000fc60000000f00 */
[----:B-1----:R-:W3:Y:S04]  /*910d0*/  LDL.LU R14, [R1+0x3724] ;  /* 0x00372400010e7983 */ /* 0x002ee80000300800 */
[----:B------:R-:W2:Y:S04]  /*910e0*/  LDL.LU R15, [R1+0x3710] ;  /* 0x00371000010f7983 */ /* 0x000ea80000300800 */
[----:B------:R-:W2:Y:S01]  /*910f0*/  LDL.LU R5, [R1+0x371c] ;  /* 0x00371c0001057983 */ /* 0x000ea20000300800 */
[----:B------:R-:W-:Y:S01]  /*91100*/  UISETP.GT.AND UP1, UPT, UR16, 0x7, UPT ;  /* 0x000000071000788c */ /* 0x000fe2000bf24270 */
[----:B----4-:R-:W-:-:S02]  /*91110*/  IADD3 R9, P1, PT, R9, R2, RZ ;  /* 0x0000000209097210 */ /* 0x010fc40007f3e0ff */
[----:B------:R1:W-:Y:S01]  /*91120*/  LDGSTS.E [R188+0x1f80], desc[UR36][R190.64], P0 ;  /* 0x01f80000bebc7fae */ /* 0x0003e200081a1024 */
[----:B------:R-:W-:-:S04]  /*91130*/  USEL UR10, URZ, 0x4, !UP1 ;  /* 0x00000004ff0a7887 */ /* 0x000fc8000c800000 */
[----:B------:R-:W-:Y:S01]  /*91140*/  USEL UR10, UR10, URZ, !UP0 ;  /* 0x000000ff0a0a7287 */ /* 0x000fe2000c000000 */
[----:B------:R-:W-:Y:S01]  /*91150*/  IADD3 R7, P2, PT, R7, R2, RZ ;  /* 0x0000000207077210 */ /* 0x000fe20007f5e0ff */
[----:B------:R4:W-:Y:S04]  /*91160*/  STL [R1+0x3744], R9 ;  /* 0x0037440901007387 */ /* 0x0009e80000100800 */
[----:B------:R-:W-:Y:S01]  /*91170*/  ISETP.NE.U32.AND P0, PT, RZ, UR10, PT ;  /* 0x0000000aff007c0c */ /* 0x000fe2000bf05070 */
[----:B-1----:R-:W-:Y:S02]  /*91180*/  IMAD.MOV.U32 R190, RZ, RZ, R9 ;  /* 0x000000ffffbe7224 */ /* 0x002fe400078e0009 */
[----:B------:R-:W-:-:S05]  /*91190*/  IMAD.X R17, R17, 0x1, R3, P1 ;  /* 0x0000000111117824 */ /* 0x000fca00008e0603 */
[----:B------:R1:W-:Y:S01]  /*911a0*/  STL [R1+0x3738], R17 ;  /* 0x0037381101007387 */ /* 0x0003e20000100800 */
[----:B------:R-:W-:-:S03]  /*911b0*/  IMAD.MOV.U32 R191, RZ, RZ, R17 ;  /* 0x000000ffffbf7224 */ /* 0x000fc600078e0011 */
[----:B------:R-:W-:Y:S04]  /*911c0*/  STL [R1+0x373c], R7 ;  /* 0x00373c0701007387 */ /* 0x000fe80000100800 */
[----:B----4-:R-:W4:Y:S01]  /*911d0*/  LDL.LU R9, [R1+0x3714] ;  /* 0x0037140001097983 */ /* 0x010f220000300800 */
[----:B------:R-:W-:-:S03]  /*911e0*/  IADD3.X R10, PT, PT, R10, R3, RZ, P2, !PT ;  /* 0x000000030a0a7210 */ /* 0x000fc600017fe4ff */
[----:B------:R1:W-:Y:S04]  /*911f0*/  LDGSTS.E [R188+0x3800], desc[UR36][R190.64], P0 ;  /* 0x03800000bebc7fae */ /* 0x0003e800081a1024 */
[----:B------:R1:W-:Y:S04]  /*91200*/  STL [R1+0x3730], R10 ;  /* 0x0037300a01007387 */ /* 0x0003e80000100800 */
[----:B------:R-:W4:Y:S04]  /*91210*/  LDL.LU R18, [R1+0x3708] ;  /* 0x0037080001127983 */ /* 0x000f280000300800 */
[----:B-1----:R-:W4:Y:S01]  /*91220*/  LDL.LU R17, [R1+0x3704] ;  /* 0x0037040001117983 */ /* 0x002f220000300800 */
[----:B------:R-:W-:Y:S01]  /*91230*/  MOV R190, R7 ;  /* 0x0000000700be7202 */ /* 0x000fe20000000f00 */
[----:B------:R-:W-:-:S02]  /*91240*/  IMAD.MOV.U32 R191, RZ, RZ, R10 ;  /* 0x000000ffffbf7224 */ /* 0x000fc400078e000a */
[----:B------:R-:W4:Y:S04]  /*91250*/  LDL.LU R19, [R1+0x36fc] ;  /* 0x0036fc0001137983 */ /* 0x000f280000300800 */
[----:B------:R-:W4:Y:S01]  /*91260*/  LDL.LU R10, [R1+0x3700] ;  /* 0x00370000010a7983 */ /* 0x000f220000300800 */
        /* <DEDUP_REMOVED lines=12> */
[----:B------:R1:W-:Y:S04]  /*91330*/  STL [R1+0x3720], R12 ;  /* 0x0037200c01007387 */ /* 0x0003e80000100800 */
[----:B------:R-:W4:Y:S04]  /*91340*/  LDL.LU R11, [R1+0x36ec] ;  /* 0x0036ec00010b7983 */ /* 0x000f280000300800 */
[----:B------:R1:W-:Y:S01]  /*91350*/  LDGSTS.E [R188+0x3900], desc[UR36][R190.64], P0 ;  /* 0x03900000bebc7fae */ /* 0x0003e200081a1024 */
[----:B---3--:R-:W-:-:S02]  /*91360*/  IADD3 R14, P1, PT, R14, R2, RZ ;  /* 0x000000020e0e7210 */ /* 0x008fc40007f3e0ff */
[----:B-1----:R-:W-:Y:S01]  /*91370*/  MOV R190, R8 ;  /* 0x0000000800be7202 */ /* 0x002fe20000000f00 */
[----:B------:R-:W-:Y:S02]  /*91380*/  IMAD.MOV.U32 R191, RZ, RZ, R12 ;  /* 0x000000ffffbf7224 */ /* 0x000fe400078e000c */
[----:B--2---:R-:W-:Y:S01]  /*91390*/  IMAD.X R16, R16, 0x1, R3, P1 ;  /* 0x0000000110107824 */ /* 0x004fe200008e0603 */
[----:B------:R-:W2:Y:S01]  /*913a0*/  LDL.LU R12, [R1+0x36f0] ;  /* 0x0036f000010c7983 */ /* 0x000ea20000300800 */
[----:B------:R-:W-:-:S03]  /*913b0*/  IADD3 R5, P2, PT, R5, R2, RZ ;  /* 0x0000000205057210 */ /* 0x000fc60007f5e0ff */
[----:B------:R-:W3:Y:S01]  /*913c0*/  LDL.LU R8, [R1+0x36e8] ;  /* 0x0036e80001087983 */ /* 0x000ee20000300800 */
[----:B------:R-:W-:-:S03]  /*913d0*/  IADD3.X R15, PT, PT, R15, R3, RZ, P2, !PT ;  /* 0x000000030f0f7210 */ /* 0x000fc600017fe4ff */
[----:B------:R1:W-:Y:S04]  /*913e0*/  STL [R1+0x3724], R14 ;  /* 0x0037240e01007387 */ /* 0x0003e80000100800 */
[----:B------:R1:W-:Y:S04]  /*913f0*/  LDGSTS.E [R188+0x3980], desc[UR36][R190.64], P0 ;  /* 0x03980000bebc7fae */ /* 0x0003e800081a1024 */
[----:B------:R1:W-:Y:S04]  /*91400*/  STL [R1+0x3718], R16 ;  /* 0x0037181001007387 */ /* 0x0003e80000100800 */
[----:B------:R-:W-:Y:S01]  /*91410*/  STL [R1+0x371c], R5 ;  /* 0x00371c0501007387 */ /* 0x000fe20000100800 */
[----:B-1----:R-:W-:-:S03]  /*91420*/  IMAD.MOV.U32 R190, RZ, RZ, R14 ;  /* 0x000000ffffbe7224 */ /* 0x002fc600078e000e */
[----:B------:R-:W3:Y:S01]  /*91430*/  LDL.LU R14, [R1+0x36e4] ;  /* 0x0036e400010e7983 */ /* 0x000ee20000300800 */
[----:B------:R-:W-:-:S03]  /*91440*/  IMAD.MOV.U32 R191, RZ, RZ, R16 ;  /* 0x000000ffffbf7224 */ /* 0x000fc600078e0010 */
[----:B------:R1:W-:Y:S04]  /*91450*/  STL [R1+0x3710], R15 ;  /* 0x0037100f01007387 */ /* 0x0003e80000100800 */
[----:B------:R-:W3:Y:S04]  /*91460*/  LDL.LU R16, [R1+0x36dc] ;  /* 0x0036dc0001107983 */ /* 0x000ee80000300800 */
[----:B------:R1:W-:Y:S02]  /*91470*/  LDGSTS.E [R188+0x3a00], desc[UR36][R190.64], P0 ;  /* 0x03a00000bebc7fae */ /* 0x0003e400081a1024 */
[----:B-1----:R-:W-:Y:S01]  /*91480*/  MOV R190, R5 ;  /* 0x0000000500be7202 */ /* 0x002fe20000000f00 */
[----:B------:R-:W-:-:S02]  /*91490*/  IMAD.MOV.U32 R191, RZ, RZ, R15 ;  /* 0x000000ffffbf7224 */ /* 0x000fc400078e000f */
[----:B------:R-:W3:Y:S04]  /*914a0*/  LDL.LU R15, [R1+0x36e0] ;  /* 0x0036e000010f7983 */ /* 0x000ee80000300800 */
[----:B------:R1:W-:Y:S04]  /*914b0*/  LDGSTS.E [R188+0x3a80], desc[UR36][R190.64], P0 ;  /* 0x03a80000bebc7fae */ /* 0x0003e800081a1024 */
[----:B------:R-:W3:Y:S01]  /*914c0*/  LDL.LU R5, [R1+0x36d8] ;  /* 0x0036d80001057983 */ /* 0x000ee20000300800 */
[----:B----4-:R-:W-:-:S05]  /*914d0*/  IADD3 R9, P1, PT, R9, R2, RZ ;  /* 0x0000000209097210 */ /* 0x010fca0007f3e0ff */
[----:B-1----:R-:W-:Y:S01]  /*914e0*/  IMAD.MOV.U32 R190, RZ, RZ, R9 ;  /* 0x000000ffffbe7224 */ /* 0x002fe200078e0009 */
[----:B------:R-:W-:Y:S01]  /*914f0*/  STL [R1+0x3714], R9 ;  /* 0x0037140901007387 */ /* 0x000fe20000100800 */
[----:B------:R-:W-:Y:S01]  /*91500*/  IADD3 R18, P2, PT, R18, R2, RZ ;  /* 0x0000000212127210 */ /* 0x000fe20007f5e0ff */
[----:B------:R-:W-:-:S04]  /*91510*/  IMAD.X R17, R17, 0x1, R3, P1 ;  /* 0x0000000111117824 */ /* 0x000fc800008e0603 */
[----:B------:R-:W-:Y:S01]  /*91520*/  IMAD.MOV.U32 R191, RZ, RZ, R17 ;  /* 0x000000ffffbf7224 */ /* 0x000fe200078e0011 */
[----:B------:R-:W-:Y:S01]  /*91530*/  IADD3.X R19, PT, PT, R19, R3, RZ, P2, !PT ;  /* 0x0000000313137210 */ /* 0x000fe200017fe4ff */
[----:B------:R1:W-:Y:S01]  /*91540*/  STL [R1+0x3704], R17 ;  /* 0x0037041101007387 */ /* 0x0003e20000100800 */
[----:B------:R-:W-:-:S03]  /*91550*/  IADD3 R10, P1, PT, R10, R2, RZ ;  /* 0x000000020a0a7210 */ /* 0x000fc60007f3e0ff */
[----:B------:R-:W-:Y:S01]  /*91560*/  STL [R1+0x3708], R18 ;  /* 0x0037081201007387 */ /* 0x000fe20000100800 */
[----:B------:R-:W-:-:S03]  /*91570*/  IADD3 R7, P2, PT, R7, R2, RZ ;  /* 0x0000000207077210 */ /* 0x000fc60007f5e0ff */
[----:B------:R4:W-:Y:S04]  /*91580*/  LDGSTS.E [R188+0x3b00], desc[UR36][R190.64], P0 ;  /* 0x03b00000bebc7fae */ /* 0x0009e800081a1024 */
[----:B-1----:R-:W3:Y:S04]  /*91590*/  LDL.LU R17, [R1+0x36d4] ;  /* 0x0036d40001117983 */ /* 0x002ee80000300800 */
[----:B------:R-:W-:Y:S01]  /*915a0*/  STL [R1+0x36fc], R19 ;  /* 0x0036fc1301007387 */ /* 0x000fe20000100800 */
[----:B----4-:R-:W-:Y:S01]  /*915b0*/  MOV R190, R18 ;  /* 0x0000001200be7202 */ /* 0x010fe20000000f00 */
[----:B------:R-:W-:-:S02]  /*915c0*/  IMAD.MOV.U32 R191, RZ, RZ, R19 ;  /* 0x000000ffffbf7224 */ /* 0x000fc400078e0013 */
[----:B------:R-:W4:Y:S04]  /*915d0*/  LDL.LU R9, [R1+0x36cc] ;  /* 0x0036cc0001097983 */ /* 0x000f280000300800 */
[----:B------:R1:W-:Y:S04]  /*915e0*/  STL [R1+0x3700], R10 ;  /* 0x0037000a01007387 */ /* 0x0003e80000100800 */
[----:B------:R1:W-:Y:S01]  /*915f0*/  LDGSTS.E [R188+0x3b80], desc[UR36][R190.64], P0 ;  /* 0x03b80000bebc7fae */ /* 0x0003e200081a1024 */
[----:B------:R-:W-:Y:S02]  /*91600*/  IMAD.X R13, R13, 0x1, R3, P1 ;  /* 0x000000010d0d7824 */ /* 0x000fe400008e0603 */
[----:B-1----:R-:W-:-:S03]  /*91610*/  IMAD.MOV.U32 R190, RZ, RZ, R10 ;  /* 0x000000ffffbe7224 */ /* 0x002fc600078e000a */
[----:B------:R1:W-:Y:S01]  /*91620*/  STL [R1+0x36f4], R13 ;  /* 0x0036f40d01007387 */ /* 0x0003e20000100800 */
[----:B------:R-:W-:-:S03]  /*91630*/  IADD3.X R11, PT, PT, R11, R3, RZ, P2, !PT ;  /* 0x000000030b0b7210 */ /* 0x000fc600017fe4ff */
[----:B------:R1:W-:Y:S04]  /*91640*/  STL [R1+0x36f8], R7 ;  /* 0x0036f80701007387 */ /* 0x0003e80000100800 */
[----:B------:R-:W4:Y:S01]  /*91650*/  LDL.LU R10, [R1+0x36d0] ;  /* 0x0036d000010a7983 */ /* 0x000f220000300800 */
[----:B------:R-:W-:-:S03]  /*91660*/  IMAD.MOV.U32 R191, RZ, RZ, R13 ;  /* 0x000000ffffbf7224 */ /* 0x000fc600078e000d */
[----:B------:R2:W-:Y:S04]  /*91670*/  STL [R1+0x36ec], R11 ;  /* 0x0036ec0b01007387 */ /* 0x0005e80000100800 */
[----:B-1----:R-:W4:Y:S04]  /*91680*/  LDL.LU R13, [R1+0x36c4] ;  /* 0x0036c400010d7983 */ /* 0x002f280000300800 */
[----:B------:R1:W-:Y:S01]  /*91690*/  LDGSTS.E [R188+0x3c00], desc[UR36][R190.64], P0 ;  /* 0x03c00000bebc7fae */ /* 0x0003e200081a1024 */
[-C--:B--2---:R-:W-:Y:S02]  /*916a0*/  IADD3 R12, P1, PT, R12, R2.reuse, RZ ;  /* 0x000000020c0c7210 */ /* 0x084fe40007f3e0ff */
[----:B---3--:R-:W-:-:S02]  /*916b0*/  IADD3 R8, P2, PT, R8, R2, RZ ;  /* 0x0000000208087210 */ /* 0x008fc40007f5e0ff */
[----:B-1----:R-:W-:Y:S01]  /*916c0*/  MOV R190, R7 ;  /* 0x0000000700be7202 */ /* 0x002fe20000000f00 */
[----:B------:R-:W-:Y:S01]  /*916d0*/  IMAD.MOV.U32 R191, RZ, RZ, R11 ;  /* 0x000000ffffbf7224 */ /* 0x000fe200078e000b */
[----:B------:R-:W2:Y:S04]  /*916e0*/  LDL.LU R7, [R1+0x36c8] ;  /* 0x0036c80001077983 */ /* 0x000ea80000300800 */
[----:B------:R-:W3:Y:S04]  /*916f0*/  LDL.LU R11, [R1+0x36c0] ;  /* 0x0036c000010b7983 */ /* 0x000ee80000300800 */
[----:B------:R1:W-:Y:S04]  /*91700*/  STL [R1+0x36f0], R12 ;  /* 0x0036f00c01007387 */ /* 0x0003e80000100800 */
[----:B------:R1:W-:Y:S01]  /*91710*/  LDGSTS.E [R188+0x3c80], desc[UR36][R190.64], P0 ;  /* 0x03c80000bebc7fae */ /* 0x0003e200081a1024 */
[----:B------:R-:W-:-:S05]  /*91720*/  IMAD.X R14, R14, 0x1, R3, P1 ;  /* 0x000000010e0e7824 */ /* 0x000fca00008e0603 */
[----:B------:R1:W-:Y:S01]  /*91730*/  STL [R1+0x36e4], R14 ;  /* 0x0036e40e01007387 */ /* 0x0003e20000100800 */
[----:B------:R-:W-:Y:S01]  /*91740*/  IADD3.X R16, PT, PT, R16, R3, RZ, P2, !PT ;  /* 0x0000000310107210 */ /* 0x000fe200017fe4ff */
[----:B-1----:R-:W-:Y:S02]  /*91750*/  IMAD.MOV.U32 R190, RZ, RZ, R12 ;  /* 0x000000ffffbe7224 */ /* 0x002fe400078e000c */
[----:B------:R-:W-:Y:S04]  /*91760*/  STL [R1+0x36e8], R8 ;  /* 0x0036e80801007387 */ /* 0x000fe80000100800 */
        /* <DEDUP_REMOVED lines=14> */
[----:B------:R-:W-:-:S04]  /*91850*/  IMAD.X R17, R17, 0x1, R3, P1 ;  /* 0x0000000111117824 */ /* 0x000fc800008e0603 */
[----:B------:R-:W-:Y:S01]  /*91860*/  IMAD.MOV.U32 R191, RZ, RZ, R17 ;  /* 0x000000ffffbf7224 */ /* 0x000fe200078e0011 */
[----:B------:R1:W-:Y:S01]  /*91870*/  STL [R1+0x36d4], R17 ;  /* 0x0036d41101007387 */ /* 0x0003e20000100800 */
[----:B----4-:R-:W-:-:S03]  /*91880*/  IADD3.X R9, PT, PT, R9, R3, RZ, P2, !PT ;  /* 0x0000000309097210 */ /* 0x010fc600017fe4ff */
[----:B------:R4:W-:Y:S04]  /*91890*/  STL [R1+0x36d8], R5 ;  /* 0x0036d80501007387 */ /* 0x0009e80000100800 */
[----:B-1----:R-:W3:Y:S04]  /*918a0*/  LDL.LU R17, [R1+0x352c] ;  /* 0x00352c0001117983 */ /* 0x002ee80000300800 */
[----:B------:R1:W-:Y:S04]  /*918b0*/  STL [R1+0x36cc], R9 ;  /* 0x0036cc0901007387 */ /* 0x0003e80000100800 */
[----:B------:R-:W3:Y:S04]  /*918c0*/  LDL.LU R15, [R1+0x3524] ;  /* 0x00352400010f7983 */ /* 0x000ee80000300800 */
[----:B------:R1:W-:Y:S01]  /*918d0*/  LDGSTS.E [R188+0x3e00], desc[UR36][R190.64], P0 ;  /* 0x03e00000bebc7fae */ /* 0x0003e200081a1024 */
[----:B------:R-:W-:Y:S01]  /*918e0*/  IADD3 R10, P1, PT, R10, R2, RZ ;  /* 0x000000020a0a7210 */ /* 0x000fe20007f3e0ff */
[----:B-1----:R-:W-:Y:S01]  /*918f0*/  IMAD.MOV.U32 R191, RZ, RZ, R9 ;  /* 0x000000ffffbf7224 */ /* 0x002fe200078e0009 */
[----:B------:R-:W-:-:S02]  /*91900*/  MOV R190, R5 ;  /* 0x0000000500be7202 */ /* 0x000fc40000000f00 */
[----:B----4-:R-:W4:Y:S01]  /*91910*/  LDL.LU R5, [R1+0x3528] ;  /* 0x0035280001057983 */ /* 0x010f220000300800 */
[----:B------:R-:W-:-:S03]  /*91920*/  IMAD.X R13, R13, 0x1, R3, P1 ;  /* 0x000000010d0d7824 */ /* 0x000fc600008e0603 */
[----:B------:R-:W4:Y:S04]  /*91930*/  LDL.LU R9, [R1+0x3520] ;  /* 0x0035200001097983 */ /* 0x000f280000300800 */
[----:B------:R1:W-:Y:S04]  /*91940*/  LDGSTS.E [R188+0x3e80], desc[UR36][R190.64], P0 ;  /* 0x03e80000bebc7fae */ /* 0x0003e800081a1024 */
[----:B------:R-:W-:Y:S04]  /*91950*/  STL [R1+0x36d0], R10 ;  /* 0x0036d00a01007387 */ /* 0x000fe80000100800 */
[----:B------:R2:W-:Y:S01]  /*91960*/  STL [R1+0x36c4], R13 ;  /* 0x0036c40d01007387 */ /* 0x0005e20000100800 */
[----:B-1----:R-:W-:Y:S01]  /*91970*/  IMAD.MOV.U32 R191, RZ, RZ, R13 ;  /* 0x000000ffffbf7224 */ /* 0x002fe200078e000d */
[----:B------:R-:W-:-:S02]  /*91980*/  MOV R190, R10 ;  /* 0x0000000a00be7202 */ /* 0x000fc40000000f00 */
[----:B--2---:R-:W2:Y:S04]  /*91990*/  LDL.LU R13, [R1+0x351c] ;  /* 0x00351c00010d7983 */ /* 0x004ea80000300800 */
[----:B------:R-:W2:Y:S01]  /*919a0*/  LDL.LU R10, [R1+0x3514] ;  /* 0x00351400010a7983 */ /* 0x000ea20000300800 */
[-C--:B------:R-:W-:Y:S02]  /*919b0*/  IADD3 R7, P2, PT, R7, R2.reuse, RZ ;  /* 0x0000000207077210 */ /* 0x080fe40007f5e0ff */
[----:B---3--:R-:W-:Y:S01]  /*919c0*/  IADD3 R11, P3, PT, R11, R2, RZ ;  /* 0x000000020b0b7210 */ /* 0x008fe20007f7e0ff */
[----:B------:R1:W-:Y:S04]  /*919d0*/  LDGSTS.E [R188+0x3f00], desc[UR36][R190.64], P0 ;  /* 0x03f00000bebc7fae */ /* 0x0003e800081a1024 */
[----:B------:R-:W-:Y:S01]  /*919e0*/  STL [R1+0x36c8], R7 ;  /* 0x0036c80701007387 */ /* 0x000fe20000100800 */
[----:B------:R-:W-:-:S02]  /*919f0*/  IMAD.X R12, R12, 0x1, R3, P2 ;  /* 0x000000010c0c7824 */ /* 0x000fc400010e0603 */
[----:B-1----:R-:W-:Y:S02]  /*91a00*/  IMAD.MOV.U32 R190, RZ, RZ, R7 ;  /* 0x000000ffffbe7224 */ /* 0x002fe400078e0007 */
        /* <DEDUP_REMOVED lines=9> */
[----:B------:R-:W-:-:S02]  /*91aa0*/  MOV R190, R11 ;  /* 0x0000000b00be7202 */ /* 0x000fc40000000f00 */
        /* <DEDUP_REMOVED lines=10> */
[----:B-1----:R-:W-:-:S02]  /*91b50*/  IMAD.MOV.U32 R190, RZ, RZ, R16 ;  /* 0x000000ffffbe7224 */ /* 0x002fc400078e0010 */
[----:B------:R-:W-:-:S04]  /*91b60*/  IMAD.X R17, R17, 0x1, R3, P0 ;  /* 0x0000000111117824 */ /* 0x000fc800000e0603 */
[----:B------:R-:W-:Y:S01]  /*91b70*/  IMAD.MOV.U32 R191, RZ, RZ, R17 ;  /* 0x000000ffffbf7224 */ /* 0x000fe200078e0011 */
[----:B------:R-:W-:Y:S01]  /*91b80*/  STL [R1+0x352c], R17 ;  /* 0x00352c1101007387 */ /* 0x000fe20000100800 */
[----:B------:R-:W-:-:S03]  /*91b90*/  IADD3.X R15, PT, PT, R15, R3, RZ, P2, !PT ;  /* 0x000000030f0f7210 */ /* 0x000fc600017fe4ff */
[----:B------:R1:W-:Y:S04]  /*91ba0*/  STL [R1+0x3530], R8 ;  /* 0x0035300801007387 */ /* 0x0003e80000100800 */
[----:B------:R-:W-:Y:S04]  /*91bb0*/  STL [R1+0x3524], R15 ;  /* 0x0035240f01007387 */ /* 0x000fe80000100800 */
[----:B------:R-:W3:Y:S04]  /*91bc0*/  LDL.LU R21, [R1+0x34fc] ;  /* 0x0034fc0001157983 */ /* 0x000ee80000300800 */
[----:B------:R-:W3:Y:S04]  /*91bd0*/  LDL.LU R20, [R1+0x3508] ;  /* 0x0035080001147983 */ /* 0x000ee80000300800 */
[----:B------:R1:W-:Y:S04]  /*91be0*/  LDGSTS.E [R188+0x5880], desc[UR36][R190.64], P1 ;  /* 0x05880000bebc7fae */ /* 0x0003e800089a1024 */
[----:B------:R-:W3:Y:S01]  /*91bf0*/  LDL.LU R19, [R1+0x34f4] ;  /* 0x0034f40001137983 */ /* 0x000ee20000300800 */
[----:B----4-:R-:W-:-:S02]  /*91c00*/  IADD3 R5, P0, PT, R5, R2, RZ ;  /* 0x0000000205057210 */ /* 0x010fc40007f1e0ff */
[----:B------:R-:W-:Y:S02]  /*91c10*/  IADD3 R9, P2, PT, R9, R2, RZ ;  /* 0x0000000209097210 */ /* 0x000fe40007f5e0ff */
[----:B-1----:R-:W-:Y:S01]  /*91c20*/  MOV R190, R8 ;  /* 0x0000000800be7202 */ /* 0x002fe20000000f00 */
[----:B------:R-:W-:Y:S01]  /*91c30*/  IMAD.MOV.U32 R191, RZ, RZ, R15 ;  /* 0x000000ffffbf7224 */ /* 0x000fe200078e000f */
[----:B------:R-:W4:Y:S04]  /*91c40*/  LDL.LU R8, [R1+0x3500] ;  /* 0x0035000001087983 */ /* 0x000f280000300800 */
[----:B------:R-:W-:Y:S04]  /*91c50*/  STL [R1+0x3528], R5 ;  /* 0x0035280501007387 */ /* 0x000fe80000100800 */
[----:B------:R1:W-:Y:S01]  /*91c60*/  LDGSTS.E [R188+0x5900], desc[UR36][R190.64], P1 ;  /* 0x05900000bebc7fae */ /* 0x0003e200089a1024 */
[----:B--2---:R-:W-:Y:S01]  /*91c70*/  IMAD.X R13, R13, 0x1, R3, P0 ;  /* 0x000000010d0d7824 */ /* 0x004fe200000e0603 */
[----:B------:R-:W-:-:S04]  /*91c80*/  IADD3.X R10, PT, PT, R10, R3, RZ, P2, !PT ;  /* 0x000000030a0a7210 */ /* 0x000fc800017fe4ff */
[----:B------:R2:W-:Y:S01]  /*91c90*/  STL [R1+0x351c], R13 ;  /* 0x00351c0d01007387 */ /* 0x0005e20000100800 */
[----:B-1----:R-:W-:-:S03]  /*91ca0*/  IMAD.MOV.U32 R191, RZ, RZ, R13 ;  /* 0x000000ffffbf7224 */ /* 0x002fc600078e000d */
[----:B------:R1:W-:Y:S01]  /*91cb0*/  STL [R1+0x3520], R9 ;  /* 0x0035200901007387 */ /* 0x0003e20000100800 */
[----:B------:R-:W-:-:S03]  /*91cc0*/  IMAD.MOV.U32 R190, RZ, RZ, R5 ;  /* 0x000000ffffbe7224 */ /* 0x000fc600078e0005 */
[----:B--2---:R-:W2:Y:S04]  /*91cd0*/  LDL.LU R13, [R1+0x34f8] ;  /* 0x0034f800010d7983 */ /* 0x004ea80000300800 */
[----:B------:R1:W-:Y:S04]  /*91ce0*/  STL [R1+0x3514], R10 ;  /* 0x0035140a01007387 */ /* 0x0003e80000100800 */
[----:B------:R-:W2:Y:S04]  /*91cf0*/  LDL.LU R5, [R1+0x34f0] ;  /* 0x0034f00001057983 */ /* 0x000ea80000300800 */
[----:B------:R-:W2:Y:S04]  /*91d00*/  LDL.LU R18, [R1+0x34ec] ;  /* 0x0034ec0001127983 */ /* 0x000ea80000300800 */
[----:B------:R1:W-:Y:S01]  /*91d10*/  LDGSTS.E [R188+0x5980], desc[UR36][R190.64], P1 ;  /* 0x05980000bebc7fae */ /* 0x0003e200089a1024 */
[----:B------:R-:W-:-:S02]  /*91d20*/  IADD3 R12, P0, PT, R12, R2, RZ ;  /* 0x000000020c0c7210 */ /* 0x000fc40007f1e0ff */
[----:B-1----:R-:W-:Y:S01]  /*91d30*/  MOV R190, R9 ;  /* 0x0000000900be7202 */ /* 0x002fe20000000f00 */
[----:B------:R-:W-:Y:S01]  /*91d40*/  IMAD.MOV.U32 R191, RZ, RZ, R10 ;  /* 0x000000ffffbf7224 */ /* 0x000fe200078e000a */
[----:B------:R-:W2:Y:S01]  /*91d50*/  LDL.LU R9, [R1+0x34e4] ;  /* 0x0034e40001097983 */ /* 0x000ea20000300800 */
[----:B------:R-:W-:-:S03]  /*91d60*/  IADD3 R7, P2, PT, R7, R2, RZ ;  /* 0x0000000207077210 */ /* 0x000fc60007f5e0ff */
[----:B------:R-:W2:Y:S04]  /*91d70*/  LDL.LU R10, [R1+0x34e8] ;  /* 0x0034e800010a7983 */ /* 0x000ea80000300800 */
        /* <DEDUP_REMOVED lines=20> */
[----:B------:R-:W-:-:S05]  /*91ec0*/  IADD3 R20, P0, PT, R20, R2, RZ ;  /* 0x0000000214147210 */ /* 0x000fca0007f1e0ff */
[----:B------:R-:W-:Y:S02]  /*91ed0*/  IMAD.X R21, R21, 0x1, R3, P0 ;  /* 0x0000000115157824 */ /* 0x000fe400000e0603 */
[----:B-1----:R-:W-:Y:S02]  /*91ee0*/  IMAD.MOV.U32 R190, RZ, RZ, R20 ;  /* 0x000000ffffbe7224 */ /* 0x002fe400078e0014 */
[----:B------:R-:W-:Y:S01]  /*91ef0*/  IMAD.MOV.U32 R191, RZ, RZ, R21 ;  /* 0x000000ffffbf7224 */ /* 0x000fe200078e0015 */
[----:B------:R-:W-:Y:S01]  /*91f00*/  STL [R1+0x3508], R20 ;  /* 0x0035081401007387 */ /* 0x000fe20000100800 */
[----:B----4-:R-:W-:-:S03]  /*91f10*/  IADD3 R8, P2, PT, R8, R2, RZ ;  /* 0x0000000208087210 */ /* 0x010fc60007f5e0ff */
[----:B------:R1:W-:Y:S01]  /*91f20*/  LDGSTS.E [R188+0x5b80], desc[UR36][R190.64], P1 ;  /* 0x05b80000bebc7fae */ /* 0x0003e200089a1024 */
[----:B------:R-:W-:-:S03]  /*91f30*/  IADD3.X R19, PT, PT, R19, R3, RZ, P2, !PT ;  /* 0x0000000313137210 */ /* 0x000fc600017fe4ff */
[----:B------:R-:W-:Y:S04]  /*91f40*/  STL [R1+0x34fc], R21 ;  /* 0x0034fc1501007387 */ /* 0x000fe80000100800 */
[----:B------:R4:W-:Y:S01]  /*91f50*/  STL [R1+0x3500], R8 ;  /* 0x0035000801007387 */ /* 0x0009e20000100800 */
[----:B-1----:R-:W-:Y:S01]  /*91f60*/  MOV R190, R8 ;  /* 0x0000000800be7202 */ /* 0x002fe20000000f00 */
[----:B------:R-:W-:Y:S02]  /*91f70*/  IMAD.MOV.U32 R191, RZ, RZ, R19 ;  /* 0x000000ffffbf7224 */ /* 0x000fe400078e0013 */
[----:B------:R-:W-:Y:S04]  /*91f80*/  STL [R1+0x34f4], R19 ;  /* 0x0034f41301007387 */ /* 0x000fe80000100800 */
[----:B----4-:R-:W4:Y:S04]  /*91f90*/  LDL.LU R8, [R1+0x34c8] ;  /* 0x0034c80001087983 */ /* 0x010f280000300800 */
[----:B------:R1:W-:Y:S01]  /*91fa0*/  LDGSTS.E [R188+0x5c00], desc[UR36][R190.64], P1 ;  /* 0x05c00000bebc7fae */ /* 0x0003e200089a1024 */
[----:B--2---:R-:W-:-:S05]  /*91fb0*/  IADD3 R13, P0, PT, R13, R2, RZ ;  /* 0x000000020d0d7210 */ /* 0x004fca0007f1e0ff */
[----:B------:R2:W-:Y:S01]  /*91fc0*/  STL [R1+0x34f8], R13 ;  /* 0x0034f80d01007387 */ /* 0x0005e20000100800 */
[----:B------:R-:W-:Y:S01]  /*91fd0*/  IADD3 R5, P2, PT, R5, R2, RZ ;  /* 0x0000000205057210 */ /* 0x000fe20007f5e0ff */
[----:B------:R-:W-:Y:S02]  /*91fe0*/  IMAD.X R18, R18, 0x1, R3, P0 ;  /* 0x0000000112127824 */ /* 0x000fe400000e0603 */
[----:B-1----:R-:W-:-:S03]  /*91ff0*/  IMAD.MOV.U32 R190, RZ, RZ, R13 ;  /* 0x000000ffffbe7224 */ /* 0x002fc600078e000d */
[----:B------:R-:W-:Y:S04]  /*92000*/  STL [R1+0x34ec], R18 ;  /* 0x0034ec1201007387 */ /* 0x000fe80000100800 */
[----:B------:R-:W-:Y:S04]  /*92010*/  STL [R1+0x34f0], R5 ;  /* 0x0034f00501007387 */ /* 0x000fe80000100800 */
[----:B--2---:R-:W2:Y:S01]  /*92020*/  LDL.LU R13, [R1+0x333c] ;  /* 0x00333c00010d7983 */ /* 0x004ea20000300800 */
        /* <DEDUP_REMOVED lines=8> */
[----:B------:R-:W2:Y:S04]  /*920b0*/  LDL.LU R9, [R1+0x34c0] ;  /* 0x0034c00001097983 */ /* 0x000ea80000300800 */
[----:B------:R1:W-:Y:S04]  /*920c0*/  LDGSTS.E [R188+0x5d00], desc[UR36][R190.64], P1 ;  /* 0x05d00000bebc7fae */ /* 0x0003e800089a1024 */
[----:B------:R-:W2:Y:S01]  /*920d0*/  LDL.LU R5, [R1+0x3338] ;  /* 0x0033380001057983 */ /* 0x000ea20000300800 */
        /* <DEDUP_REMOVED lines=8> */
[----:B-1----:R-:W2:Y:S01]  /*92160*/  LDL.LU R17, [R1+0x3334] ;  /* 0x0033340001117983 */ /* 0x002ea20000300800 */
        /* <DEDUP_REMOVED lines=23> */
[----:B------:R-:W-:-:S04]  /*922e0*/  UISETP.GT.AND UP1, UPT, UR16, 0xf, UPT ;  /* 0x0000000f1000788c */ /* 0x000fc8000bf24270 */
[----:B------:R-:W-:-:S04]  /*922f0*/  USEL UR10, URZ, 0x4, !UP1 ;  /* 0x00000004ff0a7887 */ /* 0x000fc8000c800000 */
[----:B------:R-:W-:Y:S01]  /*92300*/  USEL UR10, UR10, URZ, !UP0 ;  /* 0x000000ff0a0a7287 */ /* 0x000fe2000c000000 */
[----:B----4-:R-:W-:-:S05]  /*92310*/  IADD3 R8, P0, PT, R8, R2, RZ ;  /* 0x0000000208087210 */ /* 0x010fca0007f1e0ff */
[----:B------:R-:W-:Y:S01]  /*92320*/  STL [R1+0x34c8], R8 ;  /* 0x0034c80801007387 */ /* 0x000fe20000100800 */
[----:B-1----:R-:W-:Y:S01]  /*92330*/  MOV R190, R8 ;  /* 0x0000000800be7202 */ /* 0x002fe20000000f00 */
[----:B--2---:R-:W-:-:S04]  /*92340*/  IMAD.X R13, R13, 0x1, R3, P0 ;  /* 0x000000010d0d7824 */ /* 0x004fc800000e0603 */
[----:B------:R-:W-:Y:S01]  /*92350*/  IMAD.MOV.U32 R191, RZ, RZ, R13 ;  /* 0x000000ffffbf7224 */ /* 0x000fe200078e000d */
[----:B------:R1:W-:Y:S04]  /*92360*/  STL [R1+0x333c], R13 ;  /* 0x00333c0d01007387 */ /* 0x0003e80000100800 */
[----:B------:R-:W2:Y:S04]  /*92370*/  LDL.LU R16, [R1+0x3314] ;  /* 0x0033140001107983 */ /* 0x000ea80000300800 */
[----:B------:R4:W-:Y:S04]  /*92380*/  LDGSTS.E [R188+0x5f80], desc[UR36][R190.64], P1 ;  /* 0x05f80000bebc7fae */ /* 0x0009e800089a1024 */
[----:B-1----:R-:W2:Y:S04]  /*92390*/  LDL.LU R13, [R1+0x3320] ;  /* 0x00332000010d7983 */ /* 0x002ea80000300800 */
[----:B------:R-:W2:Y:S04]  /*923a0*/  LDL.LU R15, [R1+0x330c] ;  /* 0x00330c00010f7983 */ /* 0x000ea80000300800 */
[----:B------:R-:W2:Y:S01]  /*923b0*/  LDL.LU R8, [R1+0x3318] ;  /* 0x0033180001087983 */ /* 0x000ea20000300800 */
[----:B------:R-:W-:-:S02]  /*923c0*/  IADD3 R9, P1, PT, R9, R2, RZ ;  /* 0x0000000209097210 */ /* 0x000fc40007f3e0ff */
[----:B------:R-:W-:Y:S02]  /*923d0*/  ISETP.NE.U32.AND P0, PT, RZ, UR10, PT ;  /* 0x0000000aff007c0c */ /* 0x000fe4000bf05070 */
[----:B------:R-:W-:Y:S01]  /*923e0*/  IADD3 R5, P2, PT, R5, R2, RZ ;  /* 0x0000000205057210 */ /* 0x000fe20007f5e0ff */
[----:B------:R1:W-:Y:S01]  /*923f0*/  STL [R1+0x34c0], R9 ;  /* 0x0034c00901007387 */ /* 0x0003e20000100800 */
        /* <DEDUP_REMOVED lines=49> */
[-C--:B------:R-:W-:Y:S01]  /*92710*/  IADD3 R9, P1, PT, R9, R2.reuse, RZ ;  /* 0x0000000209097210 */ /* 0x080fe20007f3e0ff */
[----:B------:R-:W-:Y:S02]  /*92720*/  IMAD.MOV.U32 R191, RZ, RZ, R15 ;  /* 0x000000ffffbf7224 */ /* 0x000fe400078e000f */
[----:B------:R-:W2:Y:S04]  /*92730*/  LDL.LU R15, [R1+0x26b0] ;  /* 0x0026b000010f7983 */ /* 0x000ea80000300800 */
[----:B------:R1:W-:Y:S04]  /*92740*/  LDGSTS.E [R188+0x7a80], desc[UR36][R190.64], P0 ;  /* 0x07a80000bebc7fae */ /* 0x0003e800081a1024 */
[----:B------:R-:W2:Y:S01]  /*92750*/  LDL.LU R8, [R1+0x26b8] ;  /* 0x0026b80001087983 */ /* 0x000ea20000300800 */
[----:B------:R-:W-:Y:S01]  /*92760*/  IADD3 R18, P2, PT, R18, R2, RZ ;  /* 0x0000000212127210 */ /* 0x000fe20007f5e0ff */
[----:B----4-:R-:W-:-:S02]  /*92770*/  IMAD.X R17, R17, 0x1, R3, P1 ;  /* 0x0000000111117824 */ /* 0x010fc400008e0603 */
[----:B------:R-:W-:Y:S01]  /*92780*/  STL [R1+0x3310], R9 ;  /* 0x0033100901007387 */ /* 0x000fe20000100800 */
[----:B-1----:R-:W-:Y:S01]  /*92790*/  IMAD.MOV.U32 R190, RZ, RZ, R9 ;  /* 0x000000ffffbe7224 */ /* 0x002fe200078e0009 */
[----:B------:R-:W-:Y:S01]  /*927a0*/  IADD3.X R19, PT, PT, R19, R3, RZ, P2, !PT ;  /* 0x0000000313137210 */ /* 0x000fe200017fe4ff */
[----:B------:R-:W-:Y:S01]  /*927b0*/  IMAD.MOV.U32 R191, RZ, RZ, R17 ;  /* 0x000000ffffbf7224 */ /* 0x000fe200078e0011 */
[----:B------:R1:W-:Y:S01]  /*927c0*/  STL [R1+0x3304], R17 ;  /* 0x0033041101007387 */ /* 0x0003e20000100800 */
[----:B---3--:R-:W-:-:S03]  /*927d0*/  IADD3 R10, P1, PT, R10, R2, RZ ;  /* 0x000000020a0a7210 */ /* 0x008fc60007f3e0ff */
        /* <DEDUP_REMOVED lines=10> */
[----:B------:R-:W-:Y:S02]  /*92880*/  IMAD.X R14, R14, 0x1, R3, P1 ;  /* 0x000000010e0e7824 */ /* 0x000fe400008e0603 */
        /* <DEDUP_REMOVED lines=28> */
[----:B-1----:R-:W-:Y:S01]  /*92a50*/  MOV R190, R7 ;  /* 0x0000000700be7202 */ /* 0x002fe20000000f00 */
[----:B------:R-:W-:Y:S01]  /*92a60*/  IMAD.MOV.U32 R191, RZ, RZ, R16 ;  /* 0x000000ffffbf7224 */ /* 0x000fe200078e0010 */
[----:B------:R-:W-:Y:S01]  /*92a70*/  IADD3 R8, P2, PT, R8, R2, RZ ;  /* 0x0000000208087210 */ /* 0x000fe20007f5e0ff */
[----:B------:R-:W2:Y:S04]  /*92a80*/  LDL.LU R16, [R1+0x2858] ;  /* 0x0028580001107983 */ /* 0x000ea80000300800 */
[----:B------:R-:W2:Y:S04]  /*92a90*/  LDL.LU R7, [R1+0x2860] ;  /* 0x0028600001077983 */ /* 0x000ea80000300800 */
[----:B------:R-:W-:Y:S04]  /*92aa0*/  STL [R1+0x26b0], R15 ;  /* 0x0026b00f01007387 */ /* 0x000fe80000100800 */
[----:B------:R1:W-:Y:S01]  /*92ab0*/  LDGSTS.E [R188+0x7d80], desc[UR36][R190.64], P0 ;  /* 0x07d80000bebc7fae */ /* 0x0003e200081a1024 */
[----:B----4-:R-:W-:-:S02]  /*92ac0*/  IMAD.X R17, R17, 0x1, R3, P1 ;  /* 0x0000000111117824 */ /* 0x010fc400008e0603 */
        /* <DEDUP_REMOVED lines=26> */
[----:B-1----:R-:W-:Y:S01]  /*92c70*/  IMAD.MOV.U32 R190, RZ, RZ, R5 ;  /* 0x000000ffffbe7224 */ /* 0x002fe200078e0005 */
[----:B------:R-:W-:-:S04]  /*92c80*/  UISETP.GT.AND UP1, UPT, UR16, 0x13, UPT ;  /* 0x000000131000788c */ /* 0x000fc8000bf24270 */
[----:B------:R-:W-:-:S04]  /*92c90*/  USEL UR10, URZ, 0x4, !UP1 ;  /* 0x00000004ff0a7887 */ /* 0x000fc8000c800000 */
[----:B------:R-:W-:-:S06]  /*92ca0*/  USEL UR10, UR10, URZ, !UP0 ;  /* 0x000000ff0a0a7287 */ /* 0x000fcc000c000000 */
[----:B------:R-:W-:Y:S01]  /*92cb0*/  ISETP.NE.U32.AND P1, PT, RZ, UR10, PT ;  /* 0x0000000aff007c0c */ /* 0x000fe2000bf25070 */
        /* <DEDUP_REMOVED lines=13> */
[-C--:B------:R-:W-:Y:S02]  /*92d90*/  IADD3 R16, P0, PT, R16, R2.reuse, RZ ;  /* 0x0000000210107210 */ /* 0x080fe40007f1e0ff */
[----:B------:R-:W-:Y:S01]  /*92da0*/  IADD3 R7, P2, PT, R7, R2, RZ ;  /* 0x0000000207077210 */ /* 0x000fe20007f5e0ff */
[----:B------:R1:W-:Y:S04]  /*92db0*/  LDGSTS.E [R188+0x9800], desc[UR36][R190.64], P1 ;  /* 0x09800000bebc7fae */ /* 0x0003e800089a1024 */
[----:B------:R-:W-:Y:S01]  /*92dc0*/  STL [R1+0x2858], R16 ;  /* 0x0028581001007387 */ /* 0x000fe20000100800 */
[----:B-1----:R-:W-:-:S02]  /*92dd0*/  IMAD.MOV.U32 R190, RZ, RZ, R16 ;  /* 0x000000ffffbe7224 */ /* 0x002fc400078e0010 */
        /* <DEDUP_REMOVED lines=10> */
[----:B---3--:R-:W-:-:S02]  /*92e80*/  IADD3 R8, P0, PT, R8, R2, RZ ;  /* 0x0000000208087210 */ /* 0x008fc40007f1e0ff */
[----:B------:R-:W-:Y:S02]  /*92e90*/  IADD3 R9, P2, PT, R9, R2, RZ ;  /* 0x0000000209097210 */ /* 0x000fe40007f5e0ff */
[----:B-1----:R-:W-:Y:S01]  /*92ea0*/  MOV R190, R7 ;  /* 0x0000000700be7202 */ /* 0x002fe20000000f00 */
[----:B------:R-:W-:Y:S01]  /*92eb0*/  IMAD.MOV.U32 R191, RZ, RZ, R15 ;  /* 0x000000ffffbf7224 */ /* 0x000fe200078e000f */
[----:B------:R-:W3:Y:S04]  /*92ec0*/  LDL.LU R7, [R1+0x2890] ;  /* 0x0028900001077983 */ /* 0x000ee80000300800 */
        /* <DEDUP_REMOVED lines=39> */
[----:B----4-:R-:W-:-:S05]  /*93140*/  IADD3 R20, P0, PT, R20, R2, RZ ;  /* 0x0000000214147210 */ /* 0x010fca0007f1e0ff */
[----:B------:R-:W-:Y:S01]  /*93150*/  IMAD.X R21, R21, 0x1, R3, P0 ;  /* 0x0000000115157824 */ /* 0x000fe200000e0603 */
[----:B------:R-:W-:Y:S01]  /*93160*/  STL [R1+0x2888], R20 ;  /* 0x0028881401007387 */ /* 0x000fe20000100800 */
[----:B-1----:R-:W-:Y:S02]  /*93170*/  IMAD.MOV.U32 R190, RZ, RZ, R20 ;  /* 0x000000ffffbe7224 */ /* 0x002fe400078e0014 */
[----:B------:R-:W-:Y:S01]  /*93180*/  IMAD.MOV.U32 R191, RZ, RZ, R21 ;  /* 0x000000ffffbf7224 */ /* 0x000fe200078e0015 */
[----:B---3--:R-:W-:Y:S01]  /*93190*/  IADD3 R7, P2, PT, R7, R2, RZ ;  /* 0x0000000207077210 */ /* 0x008fe20007f5e0ff */
[----:B------:R-:W-:Y:S03]  /*931a0*/  STL [R1+0x2884], R21 ;  /* 0x0028841501007387 */ /* 0x000fe60000100800 */
[----:B------:R-:W-:Y:S01]  /*931b0*/  IADD3.X R19, PT, PT, R19, R3, RZ, P2, !PT ;  /* 0x0000000313137210 */ /* 0x000fe200017fe4ff */
        /* <DEDUP_REMOVED lines=24> */
[----:B------:R-:W4:Y:S04]  /*93340*/  LDL.LU R8, [R1+0x2a58] ;  /* 0x002a580001087983 */ /* 0x000f280000300800 */
[----:B------:R1:W-:Y:S04]  /*93350*/  LDGSTS.E [R188+0x9d00], desc[UR36][R190.64], P1 ;  /* 0x09d00000bebc7fae */ /* 0x0003e800089a1024 */
        /* <DEDUP_REMOVED lines=8> */
[----:B-1----:R-:W4:Y:S04]  /*933e0*/  LDL.LU R17, [R1+0x2a4c] ;  /* 0x002a4c0001117983 */ /* 0x002f280000300800 */
[----:B------:R-:W-:Y:S01]  /*933f0*/  STL [R1+0x28ac], R16 ;  /* 0x0028ac1001007387 */ /* 0x000fe20000100800 */
[----:B------:R-:W-:Y:S01]  /*93400*/  IADD3 R5, P0, PT, R5, R2, RZ ;  /* 0x0000000205057210 */ /* 0x000fe20007f1e0ff */
[----:B--2---:R-:W-:Y:S01]  /*93410*/  IMAD.MOV.U32 R191, RZ, RZ, R16 ;  /* 0x000000ffffbf7224 */ /* 0x004fe200078e0010 */
[----:B------:R-:W-:Y:S01]  /*93420*/  MOV R190, R15 ;  /* 0x0000000f00be7202 */ /* 0x000fe20000000f00 */
[----:B------:R-:W2:Y:S02]  /*93430*/  LDL.LU R10, [R1+0x2a54] ;  /* 0x002a5400010a7983 */ /* 0x000ea40000300800 */
[----:B------:R-:W-:-:S02]  /*93440*/  IMAD.X R11, R11, 0x1, R3, P0 ;  /* 0x000000010b0b7824 */ /* 0x000fc400000e0603 */
[----:B------:R1:W-:Y:S01]  /*93450*/  LDGSTS.E [R188+0x9e00], desc[UR36][R190.64], P1 ;  /* 0x09e00000bebc7fae */ /* 0x0003e200089a1024 */
[----:B------:R-:W-:-:S03]  /*93460*/  IADD3 R12, P2, PT, R12, R2, RZ ;  /* 0x000000020c0c7210 */ /* 0x000fc60007f5e0ff */
[----:B------:R-:W-:Y:S01]  /*93470*/  STL [R1+0x28b8], R5 ;  /* 0x0028b80501007387 */ /* 0x000fe20000100800 */
[----:B------:R-:W-:-:S03]  /*93480*/  IADD3.X R13, PT, PT, R13, R3, RZ, P2, !PT ;  /* 0x000000030d0d7210 */ /* 0x000fc600017fe4ff */
[----:B------:R1:W-:Y:S02]  /*93490*/  STL [R1+0x28b4], R11 ;  /* 0x0028b40b01007387 */ /* 0x0003e40000100800 */
[----:B-1----:R-:W-:Y:S02]  /*934a0*/  IMAD.MOV.U32 R190, RZ, RZ, R5 ;  /* 0x000000ffffbe7224 */ /* 0x002fe400078e0005 */
[----:B------:R1:W-:Y:S01]  /*934b0*/  STL [R1+0x28c0], R12 ;  /* 0x0028c00c01007387 */ /* 0x0003e20000100800 */
[----:B------:R-:W-:-:S03]  /*934c0*/  IMAD.MOV.U32 R191, RZ, RZ, R11 ;  /* 0x000000ffffbf7224 */ /* 0x000fc600078e000b */
[----:B------:R-:W2:Y:S04]  /*934d0*/  LDL.LU R11, [R1+0x2a60] ;  /* 0x002a6000010b7983 */ /* 0x000ea80000300800 */
[----:B------:R1:W-:Y:S04]  /*934e0*/  STL [R1+0x28bc], R13 ;  /* 0x0028bc0d01007387 */ /* 0x0003e80000100800 */
[----:B------:R1:W-:Y:S04]  /*934f0*/  LDGSTS.E [R188+0x9e80], desc[UR36][R190.64], P1 ;  /* 0x09e80000bebc7fae */ /* 0x0003e800089a1024 */
[----:B------:R-:W2:Y:S01]  /*93500*/  LDL.LU R5, [R1+0x2a68] ;  /* 0x002a680001057983 */ /* 0x000ea20000300800 */
[----:B-1----:R-:W-:-:S03]  /*93510*/  MOV R190, R12 ;  /* 0x0000000c00be7202 */ /* 0x002fc60000000f00 */
[----:B------:R-:W2:Y:S01]  /*93520*/  LDL.LU R12, [R1+0x2a5c] ;  /* 0x002a5c00010c7983 */ /* 0x000ea20000300800 */
[----:B------:R-:W-:-:S03]  /*93530*/  IMAD.MOV.U32 R191, RZ, RZ, R13 ;  /* 0x000000ffffbf7224 */ /* 0x000fc600078e000d */
[----:B------:R-:W2:Y:S01]  /*93540*/  LDL.LU R13, [R1+0x2a64] ;  /* 0x002a6400010d7983 */ /* 0x000ea20000300800 */
[----:B---3--:R-:W-:-:S03]  /*93550*/  IADD3 R7, P0, PT, R7, R2, RZ ;  /* 0x0000000207077210 */ /* 0x008fc60007f1e0ff */
[----:B------:R1:W-:Y:S04]  /*93560*/  LDGSTS.E [R188+0x9f00], desc[UR36][R190.64], P1 ;  /* 0x09f00000bebc7fae */ /* 0x0003e800089a1024 */
[----:B------:R-:W-:Y:S01]  /*93570*/  STL [R1+0x28c8], R7 ;  /* 0x0028c80701007387 */ /* 0x000fe20000100800 */
[----:B-1----:R-:W-:Y:S01]  /*93580*/  MOV R190, R7 ;  /* 0x0000000700be7202 */ /* 0x002fe20000000f00 */
[----:B----4-:R-:W-:-:S04]  /*93590*/  IMAD.X R14, R14, 0x1, R3, P0 ;  /* 0x000000010e0e7824 */ /* 0x010fc800000e0603 */
[----:B------:R-:W-:Y:S01]  /*935a0*/  IMAD.MOV.U32 R191, RZ, RZ, R14 ;  /* 0x000000ffffbf7224 */ /* 0x000fe200078e000e */
[----:B------:R1:W-:Y:S04]  /*935b0*/  STL [R1+0x28c4], R14 ;  /* 0x0028c40e01007387 */ /* 0x0003e80000100800 */
        /* <DEDUP_REMOVED lines=14> */
[----:B------:R4:W-:Y:S04]  /*936a0*/  STL [R1+0x2a4c], R17 ;  /* 0x002a4c1101007387 */ /* 0x0009e80000100800 */
[----:B------:R-:W-:Y:S01]  /*936b0*/  STL [R1+0x2a58], R8 ;  /* 0x002a580801007387 */ /* 0x000fe20000100800 */
[----:B--2---:R-:W-:-:S03]  /*936c0*/  IADD3.X R10, PT, PT, R10, R3, RZ, P2, !PT ;  /* 0x000000030a0a7210 */ /* 0x004fc600017fe4ff */
[----:B-1----:R-:W2:Y:S01]  /*936d0*/  LDL.LU R9, [R1+0x2a80] ;  /* 0x002a800001097983 */ /* 0x002ea20000300800 */
[----:B------:R-:W-:-:S03]  /*936e0*/  IMAD.MOV.U32 R191, RZ, RZ, R17 ;  /* 0x000000ffffbf7224 */ /* 0x000fc600078e0011 */
[----:B------:R1:W-:Y:S04]  /*936f0*/  STL [R1+0x2a54], R10 ;  /* 0x002a540a01007387 */ /* 0x0003e80000100800 */
[----:B------:R-:W2:Y:S04]  /*93700*/  LDL.LU R18, [R1+0x2a88] ;  /* 0x002a880001127983 */ /* 0x000ea80000300800 */
[----:B----4-:R-:W4:Y:S04]  /*93710*/  LDL.LU R17, [R1+0x2a7c] ;  /* 0x002a7c0001117983 */ /* 0x010f280000300800 */
[----:B------:R1:W-:Y:S04]  /*93720*/  LDGSTS.E [R188+0xb800], desc[UR36][R190.64], P0 ;  /* 0x0b800000bebc7fae */ /* 0x0003e800081a1024 */
[----:B------:R-:W4:Y:S01]  /*93730*/  LDL.LU R19, [R1+0x2a84] ;  /* 0x002a840001137983 */ /* 0x000f220000300800 */
[----:B------:R-:W-:-:S02]  /*93740*/  IADD3 R11, P1, PT, R11, R2, RZ ;  /* 0x000000020b0b7210 */ /* 0x000fc40007f3e0ff */
[----:B-1----:R-:W-:Y:S01]  /*93750*/  MOV R190, R8 ;  /* 0x0000000800be7202 */ /* 0x002fe20000000f00 */
[----:B------:R-:W-:Y:S02]  /*93760*/  IMAD.MOV.U32 R191, RZ, RZ, R10 ;  /* 0x000000ffffbf7224 */ /* 0x000fe400078e000a */
[----:B------:R-:W4:Y:S01]  /*93770*/  LDL.LU R10, [R1+0x2a90] ;  /* 0x002a9000010a7983 */ /* 0x000f220000300800 */
[----:B------:R-:W-:-:S03]  /*93780*/  IADD3 R5, P2, PT, R5, R2, RZ ;  /* 0x0000000205057210 */ /* 0x000fc60007f5e0ff */
[----:B------:R-:W4:Y:S04]  /*93790*/  LDL.LU R8, [R1+0x2a98] ;  /* 0x002a980001087983 */ /* 0x000f280000300800 */
[----:B------:R-:W-:Y:S01]  /*937a0*/  STL [R1+0x2a60], R11 ;  /* 0x002a600b01007387 */ /* 0x000fe20000100800 */
[----:B------:R-:W-:-:S03]  /*937b0*/  IMAD.X R12, R12, 0x1, R3, P1 ;  /* 0x000000010c0c7824 */ /* 0x000fc600008e0603 */
[----:B------:R1:W-:Y:S04]  /*937c0*/  LDGSTS.E [R188+0xb880], desc[UR36][R190.64], P0 ;  /* 0x0b880000bebc7fae */ /* 0x0003e800081a1024 */
[----:B------:R1:W-:Y:S01]  /*937d0*/  STL [R1+0x2a5c], R12 ;  /* 0x002a5c0c01007387 */ /* 0x0003e20000100800 */
[----:B------:R-:W-:-:S03]  /*937e0*/  IADD3.X R13, PT, PT, R13, R3, RZ, P2, !PT ;  /* 0x000000030d0d7210 */ /* 0x000fc600017fe4ff */
[----:B------:R-:W-:Y:S01]  /*937f0*/  STL [R1+0x2a68], R5 ;  /* 0x002a680501007387 */ /* 0x000fe20000100800 */
[----:B-1----:R-:W-:-:S03]  /*93800*/  IMAD.MOV.U32 R191, RZ, RZ, R12 ;  /* 0x000000ffffbf7224 */ /* 0x002fc600078e000c */
[----:B------:R-:W4:Y:S01]  /*93810*/  LDL.LU R12, [R1+0x2a8c] ;  /* 0x002a8c00010c7983 */ /* 0x000f220000300800 */
        /* <DEDUP_REMOVED lines=27> */
[----:B--2---:R-:W-:-:S05]  /*939d0*/  IADD3 R9, P1, PT, R9, R2, RZ ;  /* 0x0000000209097210 */ /* 0x004fca0007f3e0ff */
[----:B-1----:R-:W-:Y:S01]  /*939e0*/  IMAD.MOV.U32 R190, RZ, RZ, R9 ;  /* 0x000000ffffbe7224 */ /* 0x002fe200078e0009 */
[----:B------:R-:W-:Y:S01]  /*939f0*/  IADD3 R18, P2, PT, R18, R2, RZ ;  /* 0x0000000212127210 */ /* 0x000fe20007f5e0ff */
[----:B----4-:R-:W-:Y:S01]  /*93a00*/  IMAD.X R17, R17, 0x1, R3, P1 ;  /* 0x0000000111117824 */ /* 0x010fe200008e0603 */
[----:B------:R-:W-:Y:S03]  /*93a10*/  STL [R1+0x2a80], R9 ;  /* 0x002a800901007387 */ /* 0x000fe60000100800 */
[----:B------:R-:W-:Y:S01]  /*93a20*/  IMAD.MOV.U32 R191, RZ, RZ, R17 ;  /* 0x000000ffffbf7224 */ /* 0x000fe200078e0011 */
[----:B------:R1:W-:Y:S01]  /*93a30*/  STL [R1+0x2a7c], R17 ;  /* 0x002a7c1101007387 */ /* 0x0003e20000100800 */
[----:B------:R-:W-:-:S03]  /*93a40*/  IADD3.X R19, PT, PT, R19, R3, RZ, P2, !PT ;  /* 0x0000000313137210 */ /* 0x000fc600017fe4ff */
[----:B------:R-:W-:Y:S04]  /*93a50*/  STL [R1+0x2a88], R18 ;  /* 0x002a881201007387 */ /* 0x000fe80000100800 */
[----:B------:R2:W-:Y:S04]  /*93a60*/  LDGSTS.E [R188+0xbb00], desc[UR36][R190.64], P0 ;  /* 0x0bb00000bebc7fae */ /* 0x0005e800081a1024 */
[----:B-1----:R-:W4:Y:S01]  /*93a70*/  LDL.LU R17, [R1+0x2aac] ;  /* 0x002aac0001117983 */ /* 0x002f220000300800 */
[----:B------:R-:W-:-:S03]  /*93a80*/  IADD3 R10, P1, PT, R10, R2, RZ ;  /* 0x000000020a0a7210 */ /* 0x000fc60007f3e0ff */
[----:B------:R-:W-:Y:S01]  /*93a90*/  STL [R1+0x2a84], R19 ;  /* 0x002a841301007387 */ /* 0x000fe20000100800 */
[----:B------:R-:W-:Y:S02]  /*93aa0*/  IADD3 R8, P2, PT, R8, R2, RZ ;  /* 0x0000000208087210 */ /* 0x000fe40007f5e0ff */
[----:B--2---:R-:W-:Y:S01]  /*93ab0*/  MOV R190, R18 ;  /* 0x0000001200be7202 */ /* 0x004fe20000000f00 */
[----:B------:R-:W-:Y:S01]  /*93ac0*/  IMAD.MOV.U32 R191, RZ, RZ, R19 ;  /* 0x000000ffffbf7224 */ /* 0x000fe200078e0013 */
[----:B------:R-:W2:Y:S04]  /*93ad0*/  LDL.LU R9, [R1+0x2ab4] ;  /* 0x002ab40001097983 */ /* 0x000ea80000300800 */
[----:B------:R1:W-:Y:S04]  /*93ae0*/  LDGSTS.E [R188+0xbb80], desc[UR36][R190.64], P0 ;  /* 0x0bb80000bebc7fae */ /* 0x0003e800081a1024 */
[----:B------:R1:W-:Y:S01]  /*93af0*/  STL [R1+0x2a90], R10 ;  /* 0x002a900a01007387 */ /* 0x0003e20000100800 */
[----:B------:R-:W-:-:S02]  /*93b00*/  IMAD.X R12, R12, 0x1, R3, P1 ;  /* 0x000000010c0c7824 */ /* 0x000fc400008e0603 */
[----:B-1----:R-:W-:Y:S02]  /*93b10*/  IMAD.MOV.U32 R190, RZ, RZ, R10 ;  /* 0x000000ffffbe7224 */ /* 0x002fe400078e000a */
[----:B------:R-:W-:Y:S01]  /*93b20*/  IMAD.MOV.U32 R191, RZ, RZ, R12 ;  /* 0x000000ffffbf7224 */ /* 0x000fe200078e000c */
[----:B------:R-:W-:Y:S01]  /*93b30*/  STL [R1+0x2a8c], R12 ;  /* 0x002a8c0c01007387 */ /* 0x000fe20000100800 */
[----:B------:R-:W-:-:S03]  /*93b40*/  IADD3.X R11, PT, PT, R11, R3, RZ, P2, !PT ;  /* 0x000000030b0b7210 */ /* 0x000fc600017fe4ff */
[----:B------:R-:W-:Y:S04]  /*93b50*/  STL [R1+0x2a98], R8 ;  /* 0x002a980801007387 */ /* 0x000fe80000100800 */
[----:B------:R-:W2:Y:S04]  /*93b60*/  LDL.LU R10, [R1+0x2ac0] ;  /* 0x002ac000010a7983 */ /* 0x000ea80000300800 */
[----:B------:R1:W-:Y:S04]  /*93b70*/  LDGSTS.E [R188+0xbc00], desc[UR36][R190.64], P0 ;  /* 0x0bc00000bebc7fae */ /* 0x0003e800081a1024 */
[----:B------:R1:W-:Y:S02]  /*93b80*/  STL [R1+0x2a94], R11 ;  /* 0x002a940b01007387 */ /* 0x0003e40000100800 */
[----:B-1----:R-:W-:-:S02]  /*93b90*/  IMAD.MOV.U32 R191, RZ, RZ, R11 ;  /* 0x000000ffffbf7224 */ /* 0x002fc400078e000b */
[----:B------:R-:W2:Y:S01]  /*93ba0*/  LDL.LU R11, [R1+0x2abc] ;  /* 0x002abc00010b7983 */ /* 0x000ea20000300800 */
[----:B------:R-:W-:Y:S02]  /*93bb0*/  IADD3 R13, P1, PT, R13, R2, RZ ;  /* 0x000000020d0d7210 */ /* 0x000fe40007f3e0ff */
        /* <DEDUP_REMOVED lines=37> */
[----:B--2---:R-:W2:Y:S04]  /*93e10*/  LDL.LU R7, [R1+0x2c68] ;  /* 0x002c680001077983 */ /* 0x004ea80000300800 */
[----:B------:R-:W2:Y:S04]  /*93e20*/  LDL.LU R9, [R1+0x2c70] ;  /* 0x002c700001097983 */ /* 0x000ea80000300800 */
[----:B------:R1:W-:Y:S01]  /*93e30*/  LDGSTS.E [R188+0xbe80], desc[UR36][R190.64], P0 ;  /* 0x0be80000bebc7fae */ /* 0x0003e200081a1024 */
[----:B------:R-:W-:-:S03]  /*93e40*/  IMAD.X R11, R11, 0x1, R3, P1 ;  /* 0x000000010b0b7824 */ /* 0x000fc600008e0603 */
[----:B------:R-:W-:Y:S04]  /*93e50*/  STL [R1+0x2ac0], R10 ;  /* 0x002ac00a01007387 */ /* 0x000fe80000100800 */
[----:B------:R1:W-:Y:S02]  /*93e60*/  STL [R1+0x2abc], R11 ;  /* 0x002abc0b01007387 */ /* 0x0003e40000100800 */
[----:B-1----:R-:W-:Y:S01]  /*93e70*/  IMAD.MOV.U32 R191, RZ, RZ, R11 ;  /* 0x000000ffffbf7224 */ /* 0x002fe200078e000b */
[----:B------:R-:W-:Y:S02]  /*93e80*/  MOV R190, R10 ;  /* 0x0000000a00be7202 */ /* 0x000fe40000000f00 */
[-C--:B------:R-:W-:Y:S02]  /*93e90*/  IADD3 R8, P2, PT, R8, R2.reuse, RZ ;  /* 0x0000000208087210 */ /* 0x080fe40007f5e0ff */
[----:B------:R-:W-:Y:S01]  /*93ea0*/  IADD3 R12, P3, PT, R12, R2, RZ ;  /* 0x000000020c0c7210 */ /* 0x000fe20007f7e0ff */
[----:B------:R1:W-:Y:S04]  /*93eb0*/  LDGSTS.E [R188+0xbf00], desc[UR36][R190.64], P0 ;  /* 0x0bf00000bebc7fae */ /* 0x0003e800081a1024 */
[----:B------:R-:W2:Y:S04]  /*93ec0*/  LDL.LU R11, [R1+0x2c64] ;  /* 0x002c6400010b7983 */ /* 0x000ea80000300800 */
[----:B------:R-:W2:Y:S04]  /*93ed0*/  LDL.LU R10, [R1+0x2c6c] ;  /* 0x002c6c00010a7983 */ /* 0x000ea80000300800 */
[----:B------:R-:W-:Y:S01]  /*93ee0*/  STL [R1+0x2ac8], R8 ;  /* 0x002ac80801007387 */ /* 0x000fe20000100800 */
[----:B-1----:R-:W-:-:S02]  /*93ef0*/  IMAD.MOV.U32 R190, RZ, RZ, R8 ;  /* 0x000000ffffbe7224 */ /* 0x002fc400078e0008 */
        /* <DEDUP_REMOVED lines=50> */
[----:B-1----:R-:W-:Y:S01]  /*94220*/  MOV R190, R9 ;  /* 0x0000000900be7202 */ /* 0x002fe20000000f00 */
[----:B------:R-:W-:Y:S01]  /*94230*/  IMAD.MOV.U32 R191, RZ, RZ, R10 ;  /* 0x000000ffffbf7224 */ /* 0x000fe200078e000a */
[----:B------:R-:W2:Y:S01]  /*94240*/  LDL.LU R9, [R1+0x2c9c] ;  /* 0x002c9c0001097983 */ /* 0x000ea20000300800 */
[----:B------:R-:W-:-:S03]  /*94250*/  IADD3 R13, P0, PT, R13, R2, RZ ;  /* 0x000000020d0d7210 */ /* 0x000fc60007f1e0ff */
[----:B------:R-:W2:Y:S04]  /*94260*/  LDL.LU R10, [R1+0x2ca8] ;  /* 0x002ca800010a7983 */ /* 0x000ea80000300800 */
[----:B------:R-:W2:Y:S01]  /*94270*/  LDL.LU R15, [R1+0x2cb0] ;  /* 0x002cb000010f7983 */ /* 0x000ea20000300800 */
[----:B------:R-:W-:-:S03]  /*94280*/  IADD3 R8, P2, PT, R8, R2, RZ ;  /* 0x0000000208087210 */ /* 0x000fc60007f5e0ff */
[----:B------:R1:W-:Y:S01]  /*94290*/  LDGSTS.E [R188+0xda00], desc[UR36][R190.64], P1 ;  /* 0x0da00000bebc7fae */ /* 0x0003e200089a1024 */
[----:B---3--:R-:W-:-:S03]  /*942a0*/  IMAD.X R14, R14, 0x1, R3, P0 ;  /* 0x000000010e0e7824 */ /* 0x008fc600000e0603 */
[----:B------:R-:W-:Y:S01]  /*942b0*/  STL [R1+0x2c78], R13 ;  /* 0x002c780d01007387 */ /* 0x000fe20000100800 */
[----:B------:R-:W-:-:S03]  /*942c0*/  IADD3.X R12, PT, PT, R12, R3, RZ, P2, !PT ;  /* 0x000000030c0c7210 */ /* 0x000fc600017fe4ff */
[----:B------:R-:W-:Y:S01]  /*942d0*/  STL [R1+0x2c74], R14 ;  /* 0x002c740e01007387 */ /* 0x000fe20000100800 */
[----:B-1----:R-:W-:Y:S02]  /*942e0*/  IMAD.MOV.U32 R190, RZ, RZ, R13 ;  /* 0x000000ffffbe7224 */ /* 0x002fe400078e000d */
[----:B------:R-:W-:Y:S01]  /*942f0*/  IMAD.MOV.U32 R191, RZ, RZ, R14 ;  /* 0x000000ffffbf7224 */ /* 0x000fe200078e000e */
[----:B------:R-:W-:Y:S04]  /*94300*/  STL [R1+0x2c80], R8 ;  /* 0x002c800801007387 */ /* 0x000fe80000100800 */
        /* <DEDUP_REMOVED lines=44> */
[----:B------:R1:W-:Y:S04]  /*945d0*/  LDGSTS.E [R188+0xdd00], desc[UR36][R190.64], P1 ;  /* 0x0dd00000bebc7fae */ /* 0x0003e800089a1024 */
[----:B------:R-:W-:Y:S01]  /*945e0*/  STL [R1+0x2ca8], R10 ;  /* 0x002ca80a01007387 */ /* 0x000fe20000100800 */
[----:B---3--:R-:W-:-:S02]  /*945f0*/  IMAD.X R17, R17, 0x1, R3, P0 ;  /* 0x0000000111117824 */ /* 0x008fc400000e0603 */
        /* <DEDUP_REMOVED lines=19> */
[----:B------:R1:W-:Y:S01]  /*94730*/  STL [R1+0x2cc0], R13 ;  /* 0x002cc00d01007387 */ /* 0x0003e20000100800 */
[----:B------:R-:W-:-:S03]  /*94740*/  IMAD.MOV.U32 R191, RZ, RZ, R12 ;  /* 0x000000ffffbf7224 */ /* 0x000fc600078e000c */
[----:B------:R-:W3:Y:S04]  /*94750*/  LDL.LU R12, [R1+0x2e60] ;  /* 0x002e6000010c7983 */ /* 0x000ee80000300800 */
[----:B------:R1:W-:Y:S04]  /*94760*/  STL [R1+0x2cbc], R14 ;  /* 0x002cbc0e01007387 */ /* 0x0003e80000100800 */
[----:B------:R1:W-:Y:S04]  /*94770*/  LDGSTS.E [R188+0xde80], desc[UR36][R190.64], P1 ;  /* 0x0de80000bebc7fae */ /* 0x0003e800089a1024 */
[----:B------:R-:W3:Y:S01]  /*94780*/  LDL.LU R8, [R1+0x2e68] ;  /* 0x002e680001087983 */ /* 0x000ee20000300800 */
[----:B-1----:R-:W-:-:S03]  /*94790*/  MOV R190, R13 ;  /* 0x0000000d00be7202 */ /* 0x002fc60000000f00 */
[----:B------:R-:W3:Y:S04]  /*947a0*/  LDL.LU R13, [R1+0x2e5c] ;  /* 0x002e5c00010d7983 */ /* 0x000ee80000300800 */
[----:B------:R-:W3:Y:S01]  /*947b0*/  LDL.LU R15, [R1+0x2e64] ;  /* 0x002e6400010f7983 */ /* 0x000ee20000300800 */
[----:B------:R-:W-:-:S05]  /*947c0*/  IMAD.MOV.U32 R191, RZ, RZ, R14 ;  /* 0x000000ffffbf7224 */ /* 0x000fca00078e000e */
[----:B------:R1:W-:Y:S01]  /*947d0*/  LDGSTS.E [R188+0xdf00], desc[UR36][R190.64], P1 ;  /* 0x0df00000bebc7fae */ /* 0x0003e200089a1024 */
[----:B------:R-:W-:-:S04]  /*947e0*/  UISETP.GT.AND UP1, UPT, UR16, 0x1f, UPT ;  /* 0x0000001f1000788c */ /* 0x000fc8000bf24270 */
[----:B------:R-:W-:-:S04]  /*947f0*/  USEL UR10, URZ, 0x4, !UP1 ;  /* 0x00000004ff0a7887 */ /* 0x000fc8000c800000 */
[----:B------:R-:W-:Y:S01]  /*94800*/  USEL UR10, UR10, URZ, !UP0 ;  /* 0x000000ff0a0a7287 */ /* 0x000fe2000c000000 */
[----:B--2---:R-:W-:-:S05]  /*94810*/  IADD3 R5, P0, PT, R5, R2, RZ ;  /* 0x0000000205057210 */ /* 0x004fca0007f1e0ff */
[----:B------:R-:W-:Y:S01]  /*94820*/  STL [R1+0x2cc8], R5 ;  /* 0x002cc80501007387 */ /* 0x000fe20000100800 */
[----:B-1----:R-:W-:Y:S01]  /*94830*/  MOV R190, R5 ;  /* 0x0000000500be7202 */ /* 0x002fe20000000f00 */
[----:B----4-:R-:W-:-:S05]  /*94840*/  IMAD.X R11, R11, 0x1, R3, P0 ;  /* 0x000000010b0b7824 */ /* 0x010fca00000e0603 */
[----:B------:R1:W-:Y:S04]  /*94850*/  STL [R1+0x2cc4], R11 ;  /* 0x002cc40b01007387 */ /* 0x0003e80000100800 */
[----:B------:R-:W2:Y:S04]  /*94860*/  LDL.LU R16, [R1+0x2e6c] ;  /* 0x002e6c0001107983 */ /* 0x000ea80000300800 */
[----:B------:R-:W4:Y:S01]  /*94870*/  LDL.LU R14, [R1+0x2e70] ;  /* 0x002e7000010e7983 */ /* 0x000f220000300800 */
[----:B------:R-:W-:-:S03]  /*94880*/  IMAD.MOV.U32 R191, RZ, RZ, R11 ;  /* 0x000000ffffbf7224 */ /* 0x000fc600078e000b */
[----:B-1----:R-:W2:Y:S04]  /*94890*/  LDL.LU R11, [R1+0x2e74] ;  /* 0x002e7400010b7983 */ /* 0x002ea80000300800 */
[----:B------:R-:W2:Y:S04]  /*948a0*/  LDL.LU R5, [R1+0x2e78] ;  /* 0x002e780001057983 */ /* 0x000ea80000300800 */
[----:B------:R1:W-:Y:S01]  /*948b0*/  LDGSTS.E [R188+0xdf80], desc[UR36][R190.64], P1 ;  /* 0x0df80000bebc7fae */ /* 0x0003e200089a1024 */
[-C--:B------:R-:W-:Y:S02]  /*948c0*/  IADD3 R7, P1, PT, R7, R2.reuse, RZ ;  /* 0x0000000207077210 */ /* 0x080fe40007f3e0ff */
[----:B------:R-:W-:-:S02]  /*948d0*/  IADD3 R9, P2, PT, R9, R2, RZ ;  /* 0x0000000209097210 */ /* 0x000fc40007f5e0ff */
[----:B------:R-:W-:Y:S01]  /*948e0*/  ISETP.NE.U32.AND P0, PT, RZ, UR10, PT ;  /* 0x0000000aff007c0c */ /* 0x000fe2000bf05070 */
[----:B------:R3:W-:Y:S01]  /*948f0*/  STL [R1+0x2e50], R7 ;  /* 0x002e500701007387 */ /* 0x0007e20000100800 */
[----:B-1----:R-:W-:Y:S02]  /*94900*/  IMAD.MOV.U32 R190, RZ, RZ, R7 ;  /* 0x000000ffffbe7224 */ /* 0x002fe400078e0007 */
[----:B------:R-:W-:-:S05]  /*94910*/  IMAD.X R17, R17, 0x1, R3, P1 ;  /* 0x0000000111117824 */ /* 0x000fca00008e0603 */
[----:B------:R1:W-:Y:S04]  /*94920*/  STL [R1+0x2e4c], R17 ;  /* 0x002e4c1101007387 */ /* 0x0003e80000100800 */
[----:B------:R1:W-:Y:S01]  /*94930*/  STL [R1+0x2e58], R9 ;  /* 0x002e580901007387 */ /* 0x0003e20000100800 */
[----:B------:R-:W-:-:S03]  /*94940*/  IMAD.MOV.U32 R191, RZ, RZ, R17 ;  /* 0x000000ffffbf7224 */ /* 0x000fc600078e0011 */
[----:B---3--:R-:W3:Y:S01]  /*94950*/  LDL.LU R7, [R1+0x2e80] ;  /* 0x002e800001077983 */ /* 0x008ee20000300800 */
[----:B------:R-:W-:-:S03]  /*94960*/  IADD3.X R10, PT, PT, R10, R3, RZ, P2, !PT ;  /* 0x000000030a0a7210 */ /* 0x000fc600017fe4ff */
[----:B------:R1:W-:Y:S04]  /*94970*/  LDGSTS.E [R188+0xf800], desc[UR36][R190.64], P0 ;  /* 0x0f800000bebc7fae */ /* 0x0003e800081a1024 */
[----:B------:R1:W-:Y:S04]  /*94980*/  STL [R1+0x2e54], R10 ;  /* 0x002e540a01007387 */ /* 0x0003e80000100800 */
[----:B------:R-:W3:Y:S04]  /*94990*/  LDL.LU R18, [R1+0x2e88] ;  /* 0x002e880001127983 */ /* 0x000ee80000300800 */
[----:B-1----:R-:W3:Y:S01]  /*949a0*/  LDL.LU R17, [R1+0x2e7c] ;  /* 0x002e7c0001117983 */ /* 0x002ee20000300800 */
[----:B------:R-:W-:Y:S01]  /*949b0*/  MOV R190, R9 ;  /* 0x0000000900be7202 */ /* 0x000fe20000000f00 */
        /* <DEDUP_REMOVED lines=29> */
[----:B------:R-:W-:-:S03]  /*94b90*/  IADD3.X R11, PT, PT, R11, R3, RZ, P2, !PT ;  /* 0x000000030b0b7210 */ /* 0x000fc600017fe4ff */
[----:B------:R-:W-:Y:S01]  /*94ba0*/  STL [R1+0x2e78], R5 ;  /* 0x002e780501007387 */ /* 0x000fe20000100800 */
[----:B------:R-:W-:-:S03]  /*94bb0*/  IMAD.MOV.U32 R190, RZ, RZ, R14 ;  /* 0x000000ffffbe7224 */ /* 0x000fc600078e000e */
[----:B-1----:R-:W2:Y:S04]  /*94bc0*/  LDL.LU R16, [R1+0x2e9c] ;  /* 0x002e9c0001107983 */ /* 0x002ea80000300800 */
[----:B------:R1:W-:Y:S04]  /*94bd0*/  STL [R1+0x2e74], R11 ;  /* 0x002e740b01007387 */ /* 0x0003e80000100800 */
[----:B------:R-:W4:Y:S04]  /*94be0*/  LDL.LU R14, [R1+0x2ea4] ;  /* 0x002ea400010e7983 */ /* 0x000f280000300800 */
[----:B------:R1:W-:Y:S02]  /*94bf0*/  LDGSTS.E [R188+0xfa00], desc[UR36][R190.64], P0 ;  /* 0x0fa00000bebc7fae */ /* 0x0003e400081a1024 */
[----:B-1----:R-:W-:Y:S01]  /*94c00*/  MOV R190, R5 ;  /* 0x0000000500be7202 */ /* 0x002fe20000000f00 */
[----:B------:R-:W-:-:S02]  /*94c10*/  IMAD.MOV.U32 R191, RZ, RZ, R11 ;  /* 0x000000ffffbf7224 */ /* 0x000fc400078e000b */
[----:B------:R-:W4:Y:S04]  /*94c20*/  LDL.LU R11, [R1+0x2eb8] ;  /* 0x002eb800010b7983 */ /* 0x000f280000300800 */
[----:B------:R1:W-:Y:S01]  /*94c30*/  LDGSTS.E [R188+0xfa80], desc[UR36][R190.64], P0 ;  /* 0x0fa80000bebc7fae */ /* 0x0003e200081a1024 */
[----:B---3--:R-:W-:-:S03]  /*94c40*/  IADD3 R7, P1, PT, R7, R2, RZ ;  /* 0x0000000207077210 */ /* 0x008fc60007f3e0ff */
[----:B------:R-:W3:Y:S01]  /*94c50*/  LDL.LU R5, [R1+0x2ec0] ;  /* 0x002ec00001057983 */ /* 0x000ee20000300800 */
[-C--:B------:R-:W-:Y:S01]  /*94c60*/  IADD3 R18, P2, PT, R18, R2.reuse, RZ ;  /* 0x0000000212127210 */ /* 0x080fe20007f5e0ff */
[----:B------:R-:W-:Y:S02]  /*94c70*/  IMAD.X R17, R17, 0x1, R3, P1 ;  /* 0x0000000111117824 */ /* 0x000fe400008e0603 */
[----:B-1----:R-:W-:Y:S02]  /*94c80*/  IMAD.MOV.U32 R190, RZ, RZ, R7 ;  /* 0x000000ffffbe7224 */ /* 0x002fe400078e0007 */
[----:B------:R-:W-:Y:S01]  /*94c90*/  IMAD.MOV.U32 R191, RZ, RZ, R17 ;  /* 0x000000ffffbf7224 */ /* 0x000fe200078e0011 */
[----:B------:R-:W-:Y:S01]  /*94ca0*/  IADD3.X R19, PT, PT, R19, R3, RZ, P2, !PT ;  /* 0x0000000313137210 */ /* 0x000fe200017fe4ff */
[----:B------:R-:W-:Y:S01]  /*94cb0*/  STL [R1+0x2e80], R7 ;  /* 0x002e800701007387 */ /* 0x000fe20000100800 */
[----:B------:R-:W-:-:S03]  /*94cc0*/  IADD3 R9, P1, PT, R9, R2, RZ ;  /* 0x0000000209097210 */ /* 0x000fc60007f3e0ff */
[----:B------:R1:W-:Y:S04]  /*94cd0*/  LDGSTS.E [R188+0xfb00], desc[UR36][R190.64], P0 ;  /* 0x0fb00000bebc7fae */ /* 0x0003e800081a1024 */
[----:B------:R1:W-:Y:S01]  /*94ce0*/  STL [R1+0x2e7c], R17 ;  /* 0x002e7c1101007387 */ /* 0x0003e20000100800 */
[----:B------:R-:W-:-:S03]  /*94cf0*/  IADD3 R10, P2, PT, R10, R2, RZ ;  /* 0x000000020a0a7210 */ /* 0x000fc60007f5e0ff */
[----:B------:R-:W-:Y:S01]  /*94d00*/  STL [R1+0x2e88], R18 ;  /* 0x002e881201007387 */ /* 0x000fe20000100800 */
[----:B-1----:R-:W-:Y:S01]  /*94d10*/  MOV R190, R18 ;  /* 0x0000001200be7202 */ /* 0x002fe20000000f00 */
[----:B------:R-:W-:Y:S02]  /*94d20*/  IMAD.MOV.U32 R191, RZ, RZ, R19 ;  /* 0x000000ffffbf7224 */ /* 0x000fe400078e0013 */
[----:B------:R-:W3:Y:S04]  /*94d30*/  LDL.LU R17, [R1+0x2eb0] ;  /* 0x002eb00001117983 */ /* 0x000ee80000300800 */
[----:B------:R-:W-:Y:S04]  /*94d40*/  STL [R1+0x2e84], R19 ;  /* 0x002e841301007387 */ /* 0x000fe80000100800 */
[----:B------:R-:W3:Y:S04]  /*94d50*/  LDL.LU R7, [R1+0x2ebc] ;  /* 0x002ebc0001077983 */ /* 0x000ee80000300800 */
[----:B------:R1:W-:Y:S04]  /*94d60*/  LDGSTS.E [R188+0xfb80], desc[UR36][R190.64], P0 ;  /* 0x0fb80000bebc7fae */ /* 0x0003e800081a1024 */
[----:B------:R1:W-:Y:S01]  /*94d70*/  STL [R1+0x2e90], R9 ;  /* 0x002e900901007387 */ /* 0x0003e20000100800 */
[----:B------:R-:W-:-:S02]  /*94d80*/  IMAD.X R13, R13, 0x1, R3, P1 ;  /* 0x000000010d0d7824 */ /* 0x000fc400008e0603 */
[----:B-1----:R-:W-:-:S03]  /*94d90*/  IMAD.MOV.U32 R190, RZ, RZ, R9 ;  /* 0x000000ffffbe7224 */ /* 0x002fc600078e0009 */
[----:B------:R-:W-:Y:S01]  /*94da0*/  STL [R1+0x2e8c], R13 ;  /* 0x002e8c0d01007387 */ /* 0x000fe20000100800 */
[----:B------:R-:W-:Y:S01]  /*94db0*/  IMAD.MOV.U32 R191, RZ, RZ, R13 ;  /* 0x000000ffffbf7224 */ /* 0x000fe200078e000d */
[----:B------:R-:W-:Y:S02]  /*94dc0*/  IADD3.X R12, PT, PT, R12, R3, RZ, P2, !PT ;  /* 0x000000030c0c7210 */ /* 0x000fe400017fe4ff */
[----:B------:R-:W-:Y:S04]  /*94dd0*/  STL [R1+0x2e98], R10 ;  /* 0x002e980a01007387 */ /* 0x000fe80000100800 */
[----:B------:R-:W3:Y:S04]  /*94de0*/  LDL.LU R9, [R1+0x2ec8] ;  /* 0x002ec80001097983 */ /* 0x000ee80000300800 */
[----:B------:R1:W-:Y:S04]  /*94df0*/  LDGSTS.E [R188+0xfc00], desc[UR36][R190.64], P0 ;  /* 0x0fc00000bebc7fae */ /* 0x0003e800081a1024 */
[----:B------:R1:W-:Y:S02]  /*94e00*/  STL [R1+0x2e94], R12 ;  /* 0x002e940c01007387 */ /* 0x0003e40000100800 */
[----:B-1----:R-:W-:-:S02]  /*94e10*/  IMAD.MOV.U32 R191, RZ, RZ, R12 ;  /* 0x000000ffffbf7224 */ /* 0x002fc400078e000c */
[----:B------:R-:W3:Y:S01]  /*94e20*/  LDL.LU R12, [R1+0x2ec4] ;  /* 0x002ec400010c7983 */ /* 0x000ee20000300800 */
[----:B------:R-:W-:Y:S02]  /*94e30*/  IADD3 R15, P1, PT, R15, R2, RZ ;  /* 0x000000020f0f7210 */ /* 0x000fe40007f3e0ff */
[----:B------:R-:W-:Y:S02]  /*94e40*/  MOV R190, R10 ;  /* 0x0000000a00be7202 */ /* 0x000fe40000000f00 */
[----:B------:R-:W-:Y:S01]  /*94e50*/  IADD3 R8, P2, PT, R8, R2, RZ ;  /* 0x0000000208087210 */ /* 0x000fe20007f5e0ff */
[----:B------:R-:W3:Y:S04]  /*94e60*/  LDL.LU R10, [R1+0x2ed0] ;  /* 0x002ed000010a7983 */ /* 0x000ee80000300800 */
[----:B------:R-:W3:Y:S04]  /*94e70*/  LDL.LU R13, [R1+0x3058] ;  /* 0x00305800010d7983 */ /* 0x000ee80000300800 */
[----:B------:R1:W-:Y:S04]  /*94e80*/  STL [R1+0x2ea0], R15 ;  /* 0x002ea00f01007387 */ /* 0x0003e80000100800 */
[----:B------:R1:W-:Y:S02]  /*94e90*/  LDGSTS.E [R188+0xfc80], desc[UR36][R190.64], P0 ;  /* 0x0fc80000bebc7fae */ /* 0x0003e400081a1024 */
[----:B-1----:R-:W-:-:S02]  /*94ea0*/  IMAD.MOV.U32 R190, RZ, RZ, R15 ;  /* 0x000000ffffbe7224 */ /* 0x002fc400078e000f */
[----:B--2---:R-:W-:-:S05]  /*94eb0*/  IMAD.X R16, R16, 0x1, R3, P1 ;  /* 0x0000000110107824 */ /* 0x004fca00008e0603 */
        /* <DEDUP_REMOVED lines=8> */
[----:B------:R-:W-:Y:S02]  /*94f40*/  IADD3 R11, P1, PT, R11, R2, RZ ;  /* 0x000000020b0b7210 */ /* 0x000fe40007f3e0ff */
[----:B-1----:R-:W-:Y:S01]  /*94f50*/  MOV R190, R8 ;  /* 0x0000000800be7202 */ /* 0x002fe20000000f00 */
[----:B------:R-:W-:Y:S01]  /*94f60*/  IMAD.MOV.U32 R191, RZ, RZ, R14 ;  /* 0x000000ffffbf7224 */ /* 0x000fe200078e000e */
[----:B---3--:R-:W-:Y:S01]  /*94f70*/  IADD3 R5, P2, PT, R5, R2, RZ ;  /* 0x0000000205057210 */ /* 0x008fe20007f5e0ff */
[----:B--2---:R-:W2:Y:S04]  /*94f80*/  LDL.LU R8, [R1+0x3060] ;  /* 0x0030600001087983 */ /* 0x004ea80000300800 */
[----:B------:R-:W3:Y:S04]  /*94f90*/  LDL.LU R14, [R1+0x3068] ;  /* 0x00306800010e7983 */ /* 0x000ee80000300800 */
[----:B------:R1:W-:Y:S04]  /*94fa0*/  LDGSTS.E [R188+0xfd80], desc[UR36][R190.64], P0 ;  /* 0x0fd80000bebc7fae */ /* 0x0003e800081a1024 */
[----:B------:R1:W-:Y:S02]  /*94fb0*/  STL [R1+0x2eb8], R11 ;  /* 0x002eb80b01007387 */ /* 0x0003e40000100800 */
[----:B-1----:R-:W-:-:S02]  /*94fc0*/  IMAD.MOV.U32 R190, RZ, RZ, R11 ;  /* 0x000000ffffbe7224 */ /* 0x002fc400078e000b */
[----:B------:R-:W-:-:S04]  /*94fd0*/  IMAD.X R17, R17, 0x1, R3, P1 ;  /* 0x0000000111117824 */ /* 0x000fc800008e0603 */
[----:B------:R-:W-:Y:S01]  /*94fe0*/  IMAD.MOV.U32 R191, RZ, RZ, R17 ;  /* 0x000000ffffbf7224 */ /* 0x000fe200078e0011 */
[----:B------:R1:W-:Y:S01]  /*94ff0*/  STL [R1+0x2eb0], R17 ;  /* 0x002eb01101007387 */ /* 0x0003e20000100800 */
[----:B------:R-:W-:-:S03]  /*95000*/  IADD3.X R7, PT, PT, R7, R3, RZ, P2, !PT ;  /* 0x0000000307077210 */ /* 0x000fc600017fe4ff */
[----:B------:R1:W-:Y:S04]  /*95010*/  STL [R1+0x2ec0], R5 ;  /* 0x002ec00501007387 */ /* 0x0003e80000100800 */
[----:B------:R-:W3:Y:S04]  /*95020*/  LDL.LU R11, [R1+0x305c] ;  /* 0x00305c00010b7983 */ /* 0x000ee80000300800 */
[----:B------:R1:W-:Y:S04]  /*95030*/  LDGSTS.E [R188+0xfe00], desc[UR36][R190.64], P0 ;  /* 0x0fe00000bebc7fae */ /* 0x0003e800081a1024 */
[----:B------:R1:W-:Y:S04]  /*95040*/  STL [R1+0x2ebc], R7 ;  /* 0x002ebc0701007387 */ /* 0x0003e80000100800 */
[----:B-1----:R-:W3:Y:S01]  /*95050*/  LDL.LU R17, [R1+0x3064] ;  /* 0x0030640001117983 */ /* 0x002ee20000300800 */
[----:B------:R-:W-:Y:S01]  /*95060*/  MOV R190, R5 ;  /* 0x0000000500be7202 */ /* 0x000fe20000000f00 */
[----:B------:R-:W-:-:S02]  /*95070*/  IMAD.MOV.U32 R191, RZ, RZ, R7 ;  /* 0x000000ffffbf7224 */ /* 0x000fc400078e0007 */
[----:B------:R-:W3:Y:S01]  /*95080*/  LDL.LU R5, [R1+0x3070] ;  /* 0x0030700001057983 */ /* 0x000ee20000300800 */
[----:B------:R-:W-:-:S03]  /*95090*/  IADD3 R9, P1, PT, R9, R2, RZ ;  /* 0x0000000209097210 */ /* 0x000fc60007f3e0ff */
[----:B------:R-:W3:Y:S04]  /*950a0*/  LDL.LU R7, [R1+0x3078] ;  /* 0x0030780001077983 */ /* 0x000ee80000300800 */
[----:B------:R1:W-:Y:S04]  /*950b0*/  LDGSTS.E [R188+0xfe80], desc[UR36][R190.64], P0 ;  /* 0x0fe80000bebc7fae */ /* 0x0003e800081a1024 */
[----:B------:R1:W-:Y:S01]  /*950c0*/  STL [R1+0x2ec8], R9 ;  /* 0x002ec80901007387 */ /* 0x0003e20000100800 */
[----:B------:R-:W-:Y:S01]  /*950d0*/  IMAD.X R12, R12, 0x1, R3, P1 ;  /* 0x000000010c0c7824 */ /* 0x000fe200008e0603 */
[----:B-1----:R-:W-:-:S04]  /*950e0*/  MOV R190, R9 ;  /* 0x0000000900be7202 */ /* 0x002fc80000000f00 */
[----:B------:R1:W-:Y:S04]  /*950f0*/  STL [R1+0x2ec4], R12 ;  /* 0x002ec40c01007387 */ /* 0x0003e80000100800 */
[----:B------:R-:W3:Y:S01]  /*95100*/  LDL.LU R9, [R1+0x306c] ;  /* 0x00306c0001097983 */ /* 0x000ee20000300800 */
[----:B------:R-:W-:-:S03]  /*95110*/  IMAD.MOV.U32 R191, RZ, RZ, R12 ;  /* 0x000000ffffbf7224 */ /* 0x000fc600078e000c */
[----:B-1----:R-:W3:Y:S01]  /*95120*/  LDL.LU R12, [R1+0x3074] ;  /* 0x00307400010c7983 */ /* 0x002ee20000300800 */
[-C--:B------:R-:W-:Y:S02]  /*95130*/  IADD3 R10, P2, PT, R10, R2.reuse, RZ ;  /* 0x000000020a0a7210 */ /* 0x080fe40007f5e0ff */
        /* <DEDUP_REMOVED lines=8> */
[----:B----4-:R-:W-:-:S04]  /*951c0*/  IMAD.X R15, R15, 0x1, R3, P2 ;  /* 0x000000010f0f7824 */ /* 0x010fc800010e0603 */
        /* <DEDUP_REMOVED lines=8> */
[----:B----4-:R-:W-:Y:S01]  /*95250*/  IMAD.MOV.U32 R191, RZ, RZ, R16 ;  /* 0x000000ffffbf7224 */ /* 0x010fe200078e0010 */
[----:B------:R-:W-:-:S02]  /*95260*/  MOV R190, R13 ;  /* 0x0000000d00be7202 */ /* 0x000fc40000000f00 */
[----:B-1----:R-:W4:Y:S04]  /*95270*/  LDL.LU R16, [R1+0x307c] ;  /* 0x00307c0001107983 */ /* 0x002f280000300800 */
[----:B------:R-:W4:Y:S01]  /*95280*/  LDL.LU R13, [R1+0x3084] ;  /* 0x00308400010d7983 */ /* 0x000f220000300800 */
[-C--:B--2---:R-:W-:Y:S02]  /*95290*/  IADD3 R8, P0, PT, R8, R2.reuse, RZ ;  /* 0x0000000208087210 */ /* 0x084fe40007f1e0ff */
[----:B---3--:R-:W-:Y:S01]  /*952a0*/  IADD3 R14, P2, PT, R14, R2, RZ ;  /* 0x000000020e0e7210 */ /* 0x008fe20007f5e0ff */
[----:B------:R1:W-:Y:S04]  /*952b0*/  LDGSTS.E [R188+0x11800], desc[UR36][R190.64], P1 ;  /* 0x11800000bebc7fae */ /* 0x0003e800089a1024 */
        /* <DEDUP_REMOVED lines=8> */
[----:B-1----:R-:W3:Y:S01]  /*95340*/  LDL.LU R11, [R1+0x3090] ;  /* 0x00309000010b7983 */ /* 0x002ee20000300800 */
[----:B------:R-:W-:-:S03]  /*95350*/  IADD3 R5, P0, PT, R5, R2, RZ ;  /* 0x0000000205057210 */ /* 0x000fc60007f1e0ff */
[----:B------:R1:W-:Y:S01]  /*95360*/  STL [R1+0x3064], R17 ;  /* 0x0030641101007387 */ /* 0x0003e20000100800 */
[----:B------:R-:W-:Y:S02]  /*95370*/  IADD3 R7, P2, PT, R7, R2, RZ ;  /* 0x0000000207077210 */ /* 0x000fe40007f5e0ff */
[----:B--2---:R-:W-:Y:S01]  /*95380*/  MOV R190, R14 ;  /* 0x0000000e00be7202 */ /* 0x004fe20000000f00 */
[----:B------:R-:W-:Y:S01]  /*95390*/  IMAD.MOV.U32 R191, RZ, RZ, R17 ;  /* 0x000000ffffbf7224 */ /* 0x000fe200078e0011 */
[----:B------:R-:W2:Y:S04]  /*953a0*/  LDL.LU R8, [R1+0x3098] ;  /* 0x0030980001087983 */ /* 0x000ea80000300800 */
[----:B-1----:R-:W2:Y:S04]  /*953b0*/  LDL.LU R17, [R1+0x308c] ;  /* 0x00308c0001117983 */ /* 0x002ea80000300800 */
[----:B------:R-:W2:Y:S04]  /*953c0*/  LDL.LU R19, [R1+0x3094] ;  /* 0x0030940001137983 */ /* 0x000ea80000300800 */
[----:B------:R-:W-:Y:S04]  /*953d0*/  STL [R1+0x3070], R5 ;  /* 0x0030700501007387 */ /* 0x000fe80000100800 */
[----:B------:R1:W-:Y:S01]  /*953e0*/  LDGSTS.E [R188+0x11900], desc[UR36][R190.64], P1 ;  /* 0x11900000bebc7fae */ /* 0x0003e200089a1024 */
[----:B------:R-:W-:-:S05]  /*953f0*/  IMAD.X R9, R9, 0x1, R3, P0 ;  /* 0x0000000109097824 */ /* 0x000fca00000e0603 */
[----:B------:R1:W-:Y:S01]  /*95400*/  STL [R1+0x306c], R9 ;  /* 0x00306c0901007387 */ /* 0x0003e20000100800 */
[----:B------:R-:W-:Y:S01]  /*95410*/  IADD3.X R12, PT, PT, R12, R3, RZ, P2, !PT ;  /* 0x000000030c0c7210 */ /* 0x000fe200017fe4ff */
[----:B-1----:R-:W-:Y:S02]  /*95420*/  IMAD.MOV.U32 R191, RZ, RZ, R9 ;  /* 0x000000ffffbf7224 */ /* 0x002fe400078e0009 */
[----:B------:R1:W-:Y:S01]  /*95430*/  STL [R1+0x3078], R7 ;  /* 0x0030780701007387 */ /* 0x0003e20000100800 */
[----:B------:R-:W-:-:S03]  /*95440*/  IMAD.MOV.U32 R190, RZ, RZ, R5 ;  /* 0x000000ffffbe7224 */ /* 0x000fc600078e0005 */
[----:B------:R-:W2:Y:S04]  /*95450*/  LDL.LU R9, [R1+0x30a0] ;  /* 0x0030a00001097983 */ /* 0x000ea80000300800 */
[----:B------:R1:W-:Y:S04]  /*95460*/  STL [R1+0x3074], R12 ;  /* 0x0030740c01007387 */ /* 0x0003e80000100800 */
[----:B------:R-:W2:Y:S04]  /*95470*/  LDL.LU R5, [R1+0x30a8] ;  /* 0x0030a80001057983 */ /* 0x000ea80000300800 */
[----:B------:R-:W2:Y:S04]  /*95480*/  LDL.LU R18, [R1+0x309c] ;  /* 0x00309c0001127983 */ /* 0x000ea80000300800 */
[----:B------:R1:W-:Y:S04]  /*95490*/  LDGSTS.E [R188+0x11980], desc[UR36][R190.64], P1 ;  /* 0x11980000bebc7fae */ /* 0x0003e800089a1024 */
[----:B------:R-:W2:Y:S01]  /*954a0*/  LDL.LU R14, [R1+0x30a4] ;  /* 0x0030a400010e7983 */ /* 0x000ea20000300800 */
[----:B-1----:R-:W-:Y:S01]  /*954b0*/  MOV R190, R7 ;  /* 0x0000000700be7202 */ /* 0x002fe20000000f00 */
[----:B------:R-:W-:-:S02]  /*954c0*/  IMAD.MOV.U32 R191, RZ, RZ, R12 ;  /* 0x000000ffffbf7224 */ /* 0x000fc400078e000c */
[----:B------:R-:W2:Y:S04]  /*954d0*/  LDL.LU R7, [R1+0x30b0] ;  /* 0x0030b00001077983 */ /* 0x000ea80000300800 */
[----:B------:R-:W2:Y:S04]  /*954e0*/  LDL.LU R12, [R1+0x30b8] ;  /* 0x0030b800010c7983 */ /* 0x000ea80000300800 */
[----:B------:R1:W-:Y:S01]  /*954f0*/  LDGSTS.E [R188+0x11a00], desc[UR36][R190.64], P1 ;  /* 0x11a00000bebc7fae */ /* 0x0003e200089a1024 */
[-C--:B------:R-:W-:Y:S02]  /*95500*/  IADD3 R15, P0, PT, R15, R2.reuse, RZ ;  /* 0x000000020f0f7210 */ /* 0x080fe40007f1e0ff */
[----:B------:R-:W-:-:S03]  /*95510*/  IADD3 R10, P2, PT, R10, R2, RZ ;  /* 0x000000020a0a7210 */ /* 0x000fc60007f5e0ff */
[----:B------:R4:W-:Y:S02]  /*95520*/  STL [R1+0x3080], R15 ;  /* 0x0030800f01007387 */ /* 0x0009e40000100800 */
[----:B----4-:R-:W-:Y:S02]  /*95530*/  IMAD.X R16, R16, 0x1, R3, P0 ;  /* 0x0000000110107824 */ /* 0x010fe400000e0603 */
[----:B-1----:R-:W-:Y:S01]  /*95540*/  IMAD.MOV.U32 R190, RZ, RZ, R15 ;  /* 0x000000ffffbe7224 */ /* 0x002fe200078e000f */
[----:B------:R-:W-:Y:S02]  /*95550*/  IADD3.X R13, PT, PT, R13, R3, RZ, P2, !PT ;  /* 0x000000030d0d7210 */ /* 0x000fe400017fe4ff */
[----:B------:R1:W-:Y:S01]  /*95560*/  STL [R1+0x307c], R16 ;  /* 0x00307c1001007387 */ /* 0x0003e20000100800 */
[----:B------:R-:W-:-:S03]  /*95570*/  IMAD.MOV.U32 R191, RZ, RZ, R16 ;  /* 0x000000ffffbf7224 */ /* 0x000fc600078e0010 */
[----:B------:R-:W-:Y:S04]  /*95580*/  STL [R1+0x3088], R10 ;  /* 0x0030880a01007387 */ /* 0x000fe80000100800 */
[----:B------:R-:W4:Y:S04]  /*95590*/  LDL.LU R15, [R1+0x30ac] ;  /* 0x0030ac00010f7983 */ /* 0x000f280000300800 */
[----:B------:R1:W-:Y:S04]  /*955a0*/  STL [R1+0x3084], R13 ;  /* 0x0030840d01007387 */ /* 0x0003e80000100800 */
[----:B-1----:R-:W4:Y:S04]  /*955b0*/  LDL.LU R16, [R1+0x30b4] ;  /* 0x0030b40001107983 */ /* 0x002f280000300800 */
[----:B------:R1:W-:Y:S02]  /*955c0*/  LDGSTS.E [R188+0x11a80], desc[UR36][R190.64], P1 ;  /* 0x11a80000bebc7fae */ /* 0x0003e400089a1024 */
[----:B-1----:R-:W-:Y:S01]  /*955d0*/  MOV R190, R10 ;  /* 0x0000000a00be7202 */ /* 0x002fe20000000f00 */
[----:B------:R-:W-:-:S02]  /*955e0*/  IMAD.MOV.U32 R191, RZ, RZ, R13 ;  /* 0x000000ffffbf7224 */ /* 0x000fc400078e000d */
[----:B------:R-:W4:Y:S04]  /*955f0*/  LDL.LU R13, [R1+0x30c0] ;  /* 0x0030c000010d7983 */ /* 0x000f280000300800 */
[----:B------:R1:W-:Y:S04]  /*95600*/  LDGSTS.E [R188+0x11b00], desc[UR36][R190.64], P1 ;  /* 0x11b00000bebc7fae */ /* 0x0003e800089a1024 */
[----:B------:R-:W4:Y:S01]  /*95610*/  LDL.LU R10, [R1+0x30c8] ;  /* 0x0030c800010a7983 */ /* 0x000f220000300800 */
[----:B---3--:R-:W-:-:S05]  /*95620*/  IADD3 R11, P0, PT, R11, R2, RZ ;  /* 0x000000020b0b7210 */ /* 0x008fca0007f1e0ff */
[----:B-1----:R-:W-:Y:S01]  /*95630*/  IMAD.MOV.U32 R190, RZ, RZ, R11 ;  /* 0x000000ffffbe7224 */ /* 0x002fe200078e000b */
[----:B--2---:R-:W-:Y:S01]  /*95640*/  IADD3 R8, P2, PT, R8, R2, RZ ;  /* 0x0000000208087210 */ /* 0x004fe20007f5e0ff */
[----:B------:R-:W-:Y:S01]  /*95650*/  IMAD.X R17, R17, 0x1, R3, P0 ;  /* 0x0000000111117824 */ /* 0x000fe200000e0603 */
[----:B------:R-:W-:Y:S03]  /*95660*/  STL [R1+0x3090], R11 ;  /* 0x0030900b01007387 */ /* 0x000fe60000100800 */
[----:B------:R-:W-:Y:S01]  /*95670*/  IMAD.MOV.U32 R191, RZ, RZ, R17 ;  /* 0x000000ffffbf7224 */ /* 0x000fe200078e0011 */
[----:B------:R-:W-:Y:S01]  /*95680*/  IADD3.X R19, PT, PT, R19, R3, RZ, P2, !PT ;  /* 0x0000000313137210 */ /* 0x000fe200017fe4ff */
[----:B------:R1:W-:Y:S04]  /*95690*/  STL [R1+0x308c], R17 ;  /* 0x00308c1101007387 */ /* 0x0003e80000100800 */
[----:B------:R2:W-:Y:S04]  /*956a0*/  STL [R1+0x3098], R8 ;  /* 0x0030980801007387 */ /* 0x0005e80000100800 */
[----:B------:R3:W-:Y:S04]  /*956b0*/  LDGSTS.E [R188+0x11b80], desc[UR36][R190.64], P1 ;  /* 0x11b80000bebc7fae */ /* 0x0007e800089a1024 */
[----:B-1----:R-:W4:Y:S04]  /*956c0*/  LDL.LU R17, [R1+0x30bc] ;  /* 0x0030bc0001117983 */ /* 0x002f280000300800 */
[----:B------:R-:W-:Y:S01]  /*956d0*/  STL [R1+0x3094], R19 ;  /* 0x0030941301007387 */ /* 0x000fe20000100800 */
[----:B---3--:R-:W-:Y:S01]  /*956e0*/  MOV R190, R8 ;  /* 0x0000000800be7202 */ /* 0x008fe20000000f00 */
[----:B------:R-:W-:-:S02]  /*956f0*/  IMAD.MOV.U32 R191, RZ, RZ, R19 ;  /* 0x000000ffffbf7224 */ /* 0x000fc400078e0013 */
[----:B------:R-:W3:Y:S01]  /*95700*/  LDL.LU R11, [R1+0x30c4] ;  /* 0x0030c400010b7983 */ /* 0x000ee20000300800 */
[----:B------:R-:W-:-:S03]  /*95710*/  IADD3 R9, P0, PT, R9, R2, RZ ;  /* 0x0000000209097210 */ /* 0x000fc60007f1e0ff */
[----:B--2---:R-:W2:Y:S04]  /*95720*/  LDL.LU R8, [R1+0x30d0] ;  /* 0x0030d00001087983 */ /* 0x004ea80000300800 */
[----:B------:R1:W-:Y:S01]  /*95730*/  STL [R1+0x30a0], R9 ;  /* 0x0030a00901007387 */ /* 0x0003e20000100800 */
[----:B------:R-:W-:-:S03]  /*95740*/  IADD3 R5, P2, PT, R5, R2, RZ ;  /* 0x0000000205057210 */ /* 0x000fc60007f5e0ff */
[----:B------:R1:W-:Y:S01]  /*95750*/  LDGSTS.E [R188+0x11c00], desc[UR36][R190.64], P1 ;  /* 0x11c00000bebc7fae */ /* 0x0003e200089a1024 */
[----:B------:R-:W-:-:S05]  /*95760*/  IMAD.X R18, R18, 0x1, R3, P0 ;  /* 0x0000000112127824 */ /* 0x000fca00000e0603 */
[----:B------:R-:W-:Y:S01]  /*95770*/  STL [R1+0x309c], R18 ;  /* 0x00309c1201007387 */ /* 0x000fe20000100800 */
[----:B-1----:R-:W-:-:S03]  /*95780*/  IMAD.MOV.U32 R190, RZ, RZ, R9 ;  /* 0x000000ffffbe7224 */ /* 0x002fc600078e0009 */
[----:B------:R-:W-:Y:S04]  /*95790*/  STL [R1+0x30a8], R5 ;  /* 0x0030a80501007387 */ /* 0x000fe80000100800 */
[----:B------:R-:W2:Y:S01]  /*957a0*/  LDL.LU R9, [R1+0x30cc] ;  /* 0x0030cc0001097983 */ /* 0x000ea20000300800 */
[----:B------:R-:W-:Y:S01]  /*957b0*/  IMAD.MOV.U32 R191, RZ, RZ, R18 ;  /* 0x000000ffffbf7224 */ /* 0x000fe200078e0012 */
[----:B------:R-:W-:Y:S02]  /*957c0*/  IADD3.X R14, PT, PT, R14, R3, RZ, P2, !PT ;  /* 0x000000030e0e7210 */ /* 0x000fe400017fe4ff */
[-C--:B------:R-:W-:Y:S02]  /*957d0*/  IADD3 R7, P0, PT, R7, R2.reuse, RZ ;  /* 0x0000000207077210 */ /* 0x080fe40007f1e0ff */
[----:B------:R1:W-:Y:S01]  /*957e0*/  LDGSTS.E [R188+0x11c80], desc[UR36][R190.64], P1 ;  /* 0x11c80000bebc7fae */ /* 0x0003e200089a1024 */
[----:B------:R-:W-:-:S03]  /*957f0*/  IADD3 R12, P2, PT, R12, R2, RZ ;  /* 0x000000020c0c7210 */ /* 0x000fc60007f5e0ff */
[----:B------:R1:W-:Y:S02]  /*95800*/  STL [R1+0x30a4], R14 ;  /* 0x0030a40e01007387 */ /* 0x0003e40000100800 */
[----:B-1----:R-:W-:Y:S01]  /*95810*/  MOV R190, R5 ;  /* 0x0000000500be7202 */ /* 0x002fe20000000f00 */
[----:B------:R-:W-:Y:S02]  /*95820*/  IMAD.MOV.U32 R191, RZ, RZ, R14 ;  /* 0x000000ffffbf7224 */ /* 0x000fe400078e000e */
        /* <DEDUP_REMOVED lines=14> */
[----:B------:R-:W-:Y:S01]  /*95910*/  IADD3 R13, P0, PT, R13, R2, RZ ;  /* 0x000000020d0d7210 */ /* 0x000fe20007f1e0ff */
[----:B----4-:R-:W-:Y:S01]  /*95920*/  IMAD.MOV.U32 R191, RZ, RZ, R16 ;  /* 0x000000ffffbf7224 */ /* 0x010fe200078e0010 */
[----:B------:R-:W-:Y:S01]  /*95930*/  MOV R190, R12 ;  /* 0x0000000c00be7202 */ /* 0x000fe20000000f00 */
[----:B-1----:R-:W4:Y:S01]  /*95940*/  LDL.LU R16, [R1+0x3268] ;  /* 0x0032680001107983 */ /* 0x002f220000300800 */
[----:B------:R-:W-:-:S03]  /*95950*/  IADD3 R10, P2, PT, R10, R2, RZ ;  /* 0x000000020a0a7210 */ /* 0x000fc60007f5e0ff */
[----:B------:R-:W4:Y:S04]  /*95960*/  LDL.LU R12, [R1+0x3270] ;  /* 0x00327000010c7983 */ /* 0x000f280000300800 */
[----:B------:R1:W-:Y:S04]  /*95970*/  LDGSTS.E [R188+0x11e00], desc[UR36][R190.64], P1 ;  /* 0x11e00000bebc7fae */ /* 0x0003e800089a1024 */
[----:B------:R-:W-:Y:S01]  /*95980*/  STL [R1+0x30c0], R13 ;  /* 0x0030c00d01007387 */ /* 0x000fe20000100800 */
[----:B-1----:R-:W-:Y:S02]  /*95990*/  IMAD.MOV.U32 R190, RZ, RZ, R13 ;  /* 0x000000ffffbe7224 */ /* 0x002fe400078e000d */
[----:B------:R-:W-:-:S04]  /*959a0*/  IMAD.X R17, R17, 0x1, R3, P0 ;  /* 0x0000000111117824 */ /* 0x000fc800000e0603 */
[----:B------:R-:W-:Y:S01]  /*959b0*/  IMAD.MOV.U32 R191, RZ, RZ, R17 ;  /* 0x000000ffffbf7224 */ /* 0x000fe200078e0011 */
[----:B------:R1:W-:Y:S01]  /*959c0*/  STL [R1+0x30bc], R17 ;  /* 0x0030bc1101007387 */ /* 0x0003e20000100800 */
[----:B---3--:R-:W-:-:S03]  /*959d0*/  IADD3.X R11, PT, PT, R11, R3, RZ, P2, !PT ;  /* 0x000000030b0b7210 */ /* 0x008fc600017fe4ff */
[----:B------:R-:W-:Y:S01]  /*959e0*/  STL [R1+0x30c8], R10 ;  /* 0x0030c80a01007387 */ /* 0x000fe20000100800 */
[----:B--2---:R-:W-:-:S03]  /*959f0*/  IADD3 R8, P0, PT, R8, R2, RZ ;  /* 0x0000000208087210 */ /* 0x004fc60007f1e0ff */
[----:B-1----:R-:W2:Y:S04]  /*95a00*/  LDL.LU R17, [R1+0x3264] ;  /* 0x0032640001117983 */ /* 0x002ea80000300800 */
[----:B------:R1:W-:Y:S04]  /*95a10*/  STL [R1+0x30c4], R11 ;  /* 0x0030c40b01007387 */ /* 0x0003e80000100800 */
[----:B------:R-:W3:Y:S04]  /*95a20*/  LDL.LU R13, [R1+0x326c] ;  /* 0x00326c00010d7983 */ /* 0x000ee80000300800 */
[----:B------:R1:W-:Y:S04]  /*95a30*/  LDGSTS.E [R188+0x11e80], desc[UR36][R190.64], P1 ;  /* 0x11e80000bebc7fae */ /* 0x0003e800089a1024 */
[----:B------:R-:W-:Y:S01]  /*95a40*/  STL [R1+0x30d0], R8 ;  /* 0x0030d00801007387 */ /* 0x000fe20000100800 */
[----:B------:R-:W-:Y:S01]  /*95a50*/  IMAD.X R9, R9, 0x1, R3, P0 ;  /* 0x0000000109097824 */ /* 0x000fe200000e0603 */
[----:B-1----:R-:W-:Y:S01]  /*95a60*/  MOV R190, R10 ;  /* 0x0000000a00be7202 */ /* 0x002fe20000000f00 */
[----:B------:R-:W-:-:S03]  /*95a70*/  IMAD.MOV.U32 R191, RZ, RZ, R11 ;  /* 0x000000ffffbf7224 */ /* 0x000fc600078e000b */
[----:B------:R1:W-:Y:S04]  /*95a80*/  STL [R1+0x30cc], R9 ;  /* 0x0030cc0901007387 */ /* 0x0003e80000100800 */
[----:B------:R-:W3:Y:S04]  /*95a90*/  LDL.LU R11, [R1+0x3274] ;  /* 0x00327400010b7983 */ /* 0x000ee80000300800 */
[----:B------:R-:W3:Y:S04]  /*95aa0*/  LDL.LU R10, [R1+0x3278] ;  /* 0x00327800010a7983 */ /* 0x000ee80000300800 */
[----:B------:R1:W-:Y:S02]  /*95ab0*/  LDGSTS.E [R188+0x11f00], desc[UR36][R190.64], P1 ;  /* 0x11f00000bebc7fae */ /* 0x0003e400089a1024 */
[----:B-1----:R-:W-:Y:S01]  /*95ac0*/  IMAD.MOV.U32 R191, RZ, RZ, R9 ;  /* 0x000000ffffbf7224 */ /* 0x002fe200078e0009 */
[----:B------:R-:W-:Y:S01]  /*95ad0*/  MOV R190, R8 ;  /* 0x0000000800be7202 */ /* 0x000fe20000000f00 */
[----:B------:R-:W3:Y:S04]  /*95ae0*/  LDL.LU R9, [R1+0x327c] ;  /* 0x00327c0001097983 */ /* 0x000ee80000300800 */
[----:B------:R-:W3:Y:S01]  /*95af0*/  LDL.LU R8, [R1+0x3280] ;  /* 0x0032800001087983 */ /* 0x000ee20000300800 */
[----:B------:R-:W-:-:S03]  /*95b00*/  UISETP.GT.AND UP1, UPT, UR16, 0x27, UPT ;  /* 0x000000271000788c */ /* 0x000fc6000bf24270 */
[----:B------:R1:W-:Y:S01]  /*95b10*/  LDGSTS.E [R188+0x11f80], desc[UR36][R190.64], P1 ;  /* 0x11f80000bebc7fae */ /* 0x0003e200089a1024 */
[----:B------:R-:W-:-:S04]  /*95b20*/  USEL UR10, URZ, 0x4, !UP1 ;  /* 0x00000004ff0a7887 */ /* 0x000fc8000c800000 */
[----:B------:R-:W-:Y:S01]  /*95b30*/  USEL UR10, UR10, URZ, !UP0 ;  /* 0x000000ff0a0a7287 */ /* 0x000fe2000c000000 */
[-C--:B------:R-:W-:Y:S02]  /*95b40*/  IADD3 R14, P1, PT, R14, R2.reuse, RZ ;  /* 0x000000020e0e7210 */ /* 0x080fe40007f3e0ff */
[----:B------:R-:W-:-:S03]  /*95b50*/  IADD3 R5, P2, PT, R5, R2, RZ ;  /* 0x0000000205057210 */ /* 0x000fc60007f5e0ff */
[----:B------:R-:W-:Y:S01]  /*95b60*/  ISETP.NE.U32.AND P0, PT, RZ, UR10, PT ;  /* 0x0000000aff007c0c */ /* 0x000fe2000bf05070 */
[----:B------:R-:W-:Y:S01]  /*95b70*/  STL [R1+0x3258], R14 ;  /* 0x0032580e01007387 */ /* 0x000fe20000100800 */
[----:B-1----:R-:W-:Y:S02]  /*95b80*/  IMAD.MOV.U32 R190, RZ, RZ, R14 ;  /* 0x000000ffffbe7224 */ /* 0x002fe400078e000e */
[----:B------:R-:W-:-:S04]  /*95b90*/  IMAD.X R15, R15, 0x1, R3, P1 ;  /* 0x000000010f0f7824 */ /* 0x000fc800008e0603 */
[----:B------:R-:W-:Y:S01]  /*95ba0*/  IMAD.MOV.U32 R191, RZ, RZ, R15 ;  /* 0x000000ffffbf7224 */ /* 0x000fe200078e000f */
[----:B------:R1:W-:Y:S01]  /*95bb0*/  STL [R1+0x3254], R15 ;  /* 0x0032540f01007387 */ /* 0x0003e20000100800 */
[----:B------:R-:W-:-:S03]  /*95bc0*/  IADD3.X R7, PT, PT, R7, R3, RZ, P2, !PT ;  /* 0x0000000307077210 */ /* 0x000fc600017fe4ff */
[----:B------:R-:W-:Y:S04]  /*95bd0*/  STL [R1+0x3260], R5 ;  /* 0x0032600501007387 */ /* 0x000fe80000100800 */
[----:B------:R4:W-:Y:S04]  /*95be0*/  STL [R1+0x325c], R7 ;  /* 0x00325c0701007387 */ /* 0x0009e80000100800 */
[----:B-1----:R-:W3:Y:S04]  /*95bf0*/  LDL.LU R15, [R1+0x3284] ;  /* 0x00328400010f7983 */ /* 0x002ee80000300800 */
[----:B------:R1:W-:Y:S04]  /*95c00*/  LDGSTS.E [R188+0x13800], desc[UR36][R190.64], P0 ;  /* 0x13800000bebc7fae */ /* 0x0003e800081a1024 */
[----:B------:R-:W3:Y:S01]  /*95c10*/  LDL.LU R14, [R1+0x3288] ;  /* 0x00328800010e7983 */ /* 0x000ee20000300800 */
[----:B-1----:R-:W-:Y:S01]  /*95c20*/  IMAD.MOV.U32 R191, RZ, RZ, R7 ;  /* 0x000000ffffbf7224 */ /* 0x002fe200078e0007 */
[----:B------:R-:W-:-:S02]  /*95c30*/  MOV R190, R5 ;  /* 0x0000000500be7202 */ /* 0x000fc40000000f00 */
[----:B----4-:R-:W4:Y:S04]  /*95c40*/  LDL.LU R7, [R1+0x328c] ;  /* 0x00328c0001077983 */ /* 0x010f280000300800 */
[----:B------:R-:W4:Y:S01]  /*95c50*/  LDL.LU R5, [R1+0x3290] ;  /* 0x0032900001057983 */ /* 0x000f220000300800 */
[-C--:B------:R-:W-:Y:S02]  /*95c60*/  IADD3 R16, P1, PT, R16, R2.reuse, RZ ;  /* 0x0000000210107210 */ /* 0x080fe40007f3e0ff */
[----:B------:R-:W-:Y:S01]  /*95c70*/  IADD3 R12, P2, PT, R12, R2, RZ ;  /* 0x000000020c0c7210 */ /* 0x000fe20007f5e0ff */
[----:B------:R1:W-:Y:S04]  /*95c80*/  LDGSTS.E [R188+0x13880], desc[UR36][R190.64], P0 ;  /* 0x13880000bebc7fae */ /* 0x0003e800081a1024 */
[----:B------:R2:W-:Y:S01]  /*95c90*/  STL [R1+0x3268], R16 ;  /* 0x0032681001007387 */ /* 0x0005e20000100800 */
[----:B-1----:R-:W-:-:S02]  /*95ca0*/  IMAD.MOV.U32 R190, RZ, RZ, R16 ;  /* 0x000000ffffbe7224 */ /* 0x002fc400078e0010 */
[----:B--2---:R-:W-:-:S05]  /*95cb0*/  IMAD.X R17, R17, 0x1, R3, P1 ;  /* 0x0000000111117824 */ /* 0x004fca00008e0603 */
[----:B------:R-:W-:Y:S01]  /*95cc0*/  STL [R1+0x3264], R17 ;  /* 0x0032641101007387 */ /* 0x000fe20000100800 */
[----:B---3--:R-:W-:-:S03]  /*95cd0*/  IADD3.X R13, PT, PT, R13, R3, RZ, P2, !PT ;  /* 0x000000030d0d7210 */ /* 0x008fc600017fe4ff */
[----:B------:R1:W-:Y:S01]  /*95ce0*/  STL [R1+0x3270], R12 ;  /* 0x0032700c01007387 */ /* 0x0003e20000100800 */
[----:B------:R-:W-:-:S03]  /*95cf0*/  IMAD.MOV.U32 R191, RZ, RZ, R17 ;  /* 0x000000ffffbf7224 */ /* 0x000fc600078e0011 */
[----:B------:R2:W-:Y:S04]  /*95d00*/  STL [R1+0x326c], R13 ;  /* 0x00326c0d01007387 */ /* 0x0005e80000100800 */
[----:B------:R-:W3:Y:S04]  /*95d10*/  LDL.LU R21, [R1+0x3294] ;  /* 0x0032940001157983 */ /* 0x000ee80000300800 */
[----:B------:R-:W3:Y:S04]  /*95d20*/  LDL.LU R20, [R1+0x3298] ;  /* 0x0032980001147983 */ /* 0x000ee80000300800 */
[----:B------:R1:W-:Y:S04]  /*95d30*/  LDGSTS.E [R188+0x13900], desc[UR36][R190.64], P0 ;  /* 0x13900000bebc7fae */ /* 0x0003e800081a1024 */
[----:B------:R-:W3:Y:S04]  /*95d40*/  LDL.LU R19, [R1+0x329c] ;  /* 0x00329c0001137983 */ /* 0x000ee80000300800 */
[----:B------:R-:W3:Y:S01]  /*95d50*/  LDL.LU R18, [R1+0x32a0] ;  /* 0x0032a00001127983 */ /* 0x000ee20000300800 */
[----:B------:R-:W-:Y:S01]  /*95d60*/  IADD3 R10, P1, PT, R10, R2, RZ ;  /* 0x000000020a0a7210 */ /* 0x000fe20007f3e0ff */
[----:B-1----:R-:W-:Y:S01]  /*95d70*/  IMAD.MOV.U32 R191, RZ, RZ, R13 ;  /* 0x000000ffffbf7224 */ /* 0x002fe200078e000d */
[----:B------:R-:W-:Y:S01]  /*95d80*/  MOV R190, R12 ;  /* 0x0000000c00be7202 */ /* 0x000fe20000000f00 */
[----:B------:R-:W3:Y:S02]  /*95d90*/  LDL.LU R16, [R1+0x32a8] ;  /* 0x0032a80001107983 */ /* 0x000ee40000300800 */
[----:B------:R-:W-:-:S02]  /*95da0*/  IMAD.X R11, R11, 0x1, R3, P1 ;  /* 0x000000010b0b7824 */ /* 0x000fc400008e0603 */
[----:B------:R-:W3:Y:S04]  /*95db0*/  LDL.LU R12, [R1+0x32b0] ;  /* 0x0032b000010c7983 */ /* 0x000ee80000300800 */
[----:B------:R-:W-:Y:S04]  /*95dc0*/  STL [R1+0x3278], R10 ;  /* 0x0032780a01007387 */ /* 0x000fe80000100800 */
[----:B------:R1:W-:Y:S01]  /*95dd0*/  LDGSTS.E [R188+0x13980], desc[UR36][R190.64], P0 ;  /* 0x13980000bebc7fae */ /* 0x0003e200081a1024 */
[----:B------:R-:W-:-:S03]  /*95de0*/  IADD3 R8, P2, PT, R8, R2, RZ ;  /* 0x0000000208087210 */ /* 0x000fc60007f5e0ff */
[----:B------:R2:W-:Y:S01]  /*95df0*/  STL [R1+0x3274], R11 ;  /* 0x0032740b01007387 */ /* 0x0005e20000100800 */
[----:B------:R-:W-:Y:S01]  /*95e00*/  IADD3.X R9, PT, PT, R9, R3, RZ, P2, !PT ;  /* 0x0000000309097210 */ /* 0x000fe200017fe4ff */
[----:B-1----:R-:W-:Y:S02]  /*95e10*/  IMAD.MOV.U32 R190, RZ, RZ, R10 ;  /* 0x000000ffffbe7224 */ /* 0x002fe400078e000a */
[----:B------:R-:W-:Y:S01]  /*95e20*/  STL [R1+0x3280], R8 ;  /* 0x0032800801007387 */ /* 0x000fe20000100800 */
[----:B------:R-:W-:-:S03]  /*95e30*/  IMAD.MOV.U32 R191, RZ, RZ, R11 ;  /* 0x000000ffffbf7224 */ /* 0x000fc600078e000b */
[----:B------:R-:W3:Y:S04]  /*95e40*/  LDL.LU R17, [R1+0x32a4] ;  /* 0x0032a40001117983 */ /* 0x000ee80000300800 */
[----:B------:R1:W-:Y:S04]  /*95e50*/  STL [R1+0x327c], R9 ;  /* 0x00327c0901007387 */ /* 0x0003e80000100800 */
[----:B--2---:R-:W2:Y:S04]  /*95e60*/  LDL.LU R13, [R1+0x32ac] ;  /* 0x0032ac00010d7983 */ /* 0x004ea80000300800 */
        /* <DEDUP_REMOVED lines=8> */
[----:B------:R-:W-:-:S05]  /*95ef0*/  IADD3 R14, P1, PT, R14, R2, RZ ;  /* 0x000000020e0e7210 */ /* 0x000fca0007f3e0ff */
[----:B------:R-:W-:Y:S01]  /*95f00*/  IMAD.X R15, R15, 0x1, R3, P1 ;  /* 0x000000010f0f7824 */ /* 0x000fe200008e0603 */
[----:B------:R-:W-:Y:S01]  /*95f10*/  STL [R1+0x3288], R14 ;  /* 0x0032880e01007387 */ /* 0x000fe20000100800 */
[----:B----4-:R-:W-:-:S03]  /*95f20*/  IADD3 R5, P2, PT, R5, R2, RZ ;  /* 0x0000000205057210 */ /* 0x010fc60007f5e0ff */
[----:B------:R4:W-:Y:S01]  /*95f30*/  STL [R1+0x3284], R15 ;  /* 0x0032840f01007387 */ /* 0x0009e20000100800 */
[----:B------:R-:W-:-:S03]  /*95f40*/  IADD3.X R7, PT, PT, R7, R3, RZ, P2, !PT ;  /* 0x0000000307077210 */ /* 0x000fc600017fe4ff */
[----:B------:R-:W-:Y:S01]  /*95f50*/  STL [R1+0x3290], R5 ;  /* 0x0032900501007387 */ /* 0x000fe20000100800 */
[----:B-1----:R-:W-:Y:S02]  /*95f60*/  IMAD.MOV.U32 R190, RZ, RZ, R14 ;  /* 0x000000ffffbe7224 */ /* 0x002fe400078e000e */
[----:B------:R-:W-:Y:S01]  /*95f70*/  IMAD.MOV.U32 R191, RZ, RZ, R15 ;  /* 0x000000ffffbf7224 */ /* 0x000fe200078e000f */
[----:B------:R1:W-:Y:S04]  /*95f80*/  STL [R1+0x328c], R7 ;  /* 0x00328c0701007387 */ /* 0x0003e80000100800 */
[----:B----4-:R-:W4:Y:S04]  /*95f90*/  LDL.LU R15, [R1+0x32c4] ;  /* 0x0032c400010f7983 */ /* 0x010f280000300800 */
[----:B------:R-:W4:Y:S04]  /*95fa0*/  LDL.LU R14, [R1+0x32c8] ;  /* 0x0032c800010e7983 */ /* 0x000f280000300800 */
[----:B------:R1:W-:Y:S02]  /*95fb0*/  LDGSTS.E [R188+0x13b00], desc[UR36][R190.64], P0 ;  /* 0x13b00000bebc7fae */ /* 0x0003e400081a1024 */
[----:B-1----:R-:W-:Y:S01]  /*95fc0*/  IMAD.MOV.U32 R191, RZ, RZ, R7 ;  /* 0x000000ffffbf7224 */ /* 0x002fe200078e0007 */
[----:B------:R-:W-:Y:S01]  /*95fd0*/  MOV R190, R5 ;  /* 0x0000000500be7202 */ /* 0x000fe20000000f00 */
[----:B------:R-:W4:Y:S04]  /*95fe0*/  LDL.LU R7, [R1+0x32cc] ;  /* 0x0032cc0001077983 */ /* 0x000f280000300800 */
[----:B------:R-:W4:Y:S04]  /*95ff0*/  LDL.LU R5, [R1+0x32d0] ;  /* 0x0032d00001057983 */ /* 0x000f280000300800 */
[----:B------:R1:W-:Y:S01]  /*96000*/  LDGSTS.E [R188+0x13b80], desc[UR36][R190.64], P0 ;  /* 0x13b80000bebc7fae */ /* 0x0003e200081a1024 */
[----:B---3--:R-:W-:-:S05]  /*96010*/  IADD3 R20, P1, PT, R20, R2, RZ ;  /* 0x0000000214147210 */ /* 0x008fca0007f3e0ff */
[----:B------:R-:W-:Y:S02]  /*96020*/  IMAD.X R21, R21, 0x1, R3, P1 ;  /* 0x0000000115157824 */ /* 0x000fe400008e0603 */
[----:B-1----:R-:W-:Y:S02]  /*96030*/  IMAD.MOV.U32 R190, RZ, RZ, R20 ;  /* 0x000000ffffbe7224 */ /* 0x002fe400078e0014 */
[----:B------:R-:W-:Y:S01]  /*96040*/  IMAD.MOV.U32 R191, RZ, RZ, R21 ;  /* 0x000000ffffbf7224 */ /* 0x000fe200078e0015 */
[----:B------:R-:W-:-:S04]  /*96050*/  IADD3 R18, P2, PT, R18, R2, RZ ;  /* 0x0000000212127210 */ /* 0x000fc80007f5e0ff */
[----:B------:R1:W-:Y:S01]  /*96060*/  LDGSTS.E [R188+0x13c00], desc[UR36][R190.64], P0 ;  /* 0x13c00000bebc7fae */ /* 0x0003e200081a1024 */
[----:B------:R-:W-:Y:S02]  /*96070*/  IADD3.X R19, PT, PT, R19, R3, RZ, P2, !PT ;  /* 0x0000000313137210 */ /* 0x000fe400017fe4ff */
[-C--:B------:R-:W-:Y:S01]  /*96080*/  IADD3 R16, P1, PT, R16, R2.reuse, RZ ;  /* 0x0000000210107210 */ /* 0x080fe20007f3e0ff */
[----:B------:R-:W-:Y:S01]  /*96090*/  STL [R1+0x3298], R20 ;  /* 0x0032981401007387 */ /* 0x000fe20000100800 */
[----:B------:R-:W-:-:S03]  /*960a0*/  IADD3 R12, P2, PT, R12, R2, RZ ;  /* 0x000000020c0c7210 */ /* 0x000fc60007f5e0ff */
[----:B------:R-:W-:Y:S01]  /*960b0*/  STL [R1+0x3294], R21 ;  /* 0x0032941501007387 */ /* 0x000fe20000100800 */
[----:B-1----:R-:W-:Y:S01]  /*960c0*/  MOV R190, R18 ;  /* 0x0000001200be7202 */ /* 0x002fe20000000f00 */
[----:B------:R-:W-:Y:S02]  /*960d0*/  IMAD.MOV.U32 R191, RZ, RZ, R19 ;  /* 0x000000ffffbf7224 */ /* 0x000fe400078e0013 */
[----:B------:R-:W-:Y:S04]  /*960e0*/  STL [R1+0x32a0], R18 ;  /* 0x0032a01201007387 */ /* 0x000fe80000100800 */
[----:B------:R-:W-:Y:S04]  /*960f0*/  STL [R1+0x329c], R19 ;  /* 0x00329c1301007387 */ /* 0x000fe80000100800 */
[----:B------:R1:W-:Y:S04]  /*96100*/  LDGSTS.E [R188+0x13c80], desc[UR36][R190.64], P0 ;  /* 0x13c80000bebc7fae */ /* 0x0003e800081a1024 */
[----:B------:R-:W-:Y:S01]  /*96110*/  STL [R1+0x32a8], R16 ;  /* 0x0032a81001007387 */ /* 0x000fe20000100800 */
[----:B------:R-:W-:-:S02]  /*96120*/  IMAD.X R17, R17, 0x1, R3, P1 ;  /* 0x0000000111117824 */ /* 0x000fc400008e0603 */
[----:B-1----:R-:W-:Y:S02]  /*96130*/  IMAD.MOV.U32 R190, RZ, RZ, R16 ;  /* 0x000000ffffbe7224 */ /* 0x002fe400078e0010 */
[----:B------:R-:W-:Y:S01]  /*96140*/  IMAD.MOV.U32 R191, RZ, RZ, R17 ;  /* 0x000000ffffbf7224 */ /* 0x000fe200078e0011 */
[----:B--2---:R-:W-:Y:S01]  /*96150*/  IADD3.X R13, PT, PT, R13, R3, RZ, P2, !PT ;  /* 0x000000030d0d7210 */ /* 0x004fe200017fe4ff */
[----:B------:R-:W-:Y:S04]  /*96160*/  STL [R1+0x32a4], R17 ;  /* 0x0032a41101007387 */ /* 0x000fe80000100800 */
[----:B------:R-:W-:Y:S01]  /*96170*/  STL [R1+0x32b0], R12 ;  /* 0x0032b00c01007387 */ /* 0x000fe20000100800 */
[----:B------:R-:W-:-:S03]  /*96180*/  IADD3 R10, P1, PT, R10, R2, RZ ;  /* 0x000000020a0a7210 */ /* 0x000fc60007f3e0ff */
[----:B------:R1:W-:Y:S02]  /*96190*/  STL [R1+0x32ac], R13 ;  /* 0x0032ac0d01007387 */ /* 0x0003e40000100800 */
[----:B------:R-:W-:Y:S02]  /*961a0*/  IMAD.X R11, R11, 0x1, R3, P1 ;  /* 0x000000010b0b7824 */ /* 0x000fe400008e0603 */
[----:B------:R-:W-:Y:S04]  /*961b0*/  STL [R1+0x32b8], R10 ;  /* 0x0032b80a01007387 */ /* 0x000fe80000100800 */
[----:B------:R2:W-:Y:S01]  /*961c0*/  LDGSTS.E [R188+0x13d00], desc[UR36][R190.64], P0 ;  /* 0x13d00000bebc7fae */ /* 0x0005e200081a1024 */
[----:B------:R-:W-:-:S03]  /*961d0*/  IADD3 R8, P2, PT, R8, R2, RZ ;  /* 0x0000000208087210 */ /* 0x000fc60007f5e0ff */
[----:B------:R3:W-:Y:S01]  /*961e0*/  STL [R1+0x32b4], R11 ;  /* 0x0032b40b01007387 */ /* 0x0007e20000100800 */
[----:B------:R-:W-:-:S03]  /*961f0*/  IADD3.X R9, PT, PT, R9, R3, RZ, P2, !PT ;  /* 0x0000000309097210 */ /* 0x000fc600017fe4ff */
[----:B------:R-:W-:Y:S01]  /*96200*/  STL [R1+0x32c0], R8 ;  /* 0x0032c00801007387 */ /* 0x000fe20000100800 */
[----:B--2---:R-:W-:Y:S01]  /*96210*/  MOV R190, R12 ;  /* 0x0000000c00be7202 */ /* 0x004fe20000000f00 */
[----:B------:R-:W-:Y:S02]  /*96220*/  IMAD.MOV.U32 R191, RZ, RZ, R13 ;  /* 0x000000ffffbf7224 */ /* 0x000fe400078e000d */
[----:B------:R2:W-:Y:S04]  /*96230*/  STL [R1+0x32bc], R9 ;  /* 0x0032bc0901007387 */ /* 0x0005e80000100800 */
[----:B-1----:R-:W4:Y:S04]  /*96240*/  LDL.LU.64 R12, [R1+0x2500] ;  /* 0x00250000010c7983 */ /* 0x002f280000300a00 */
[----:B------:R1:W-:Y:S02]  /*96250*/  LDGSTS.E [R188+0x13d80], desc[UR36][R190.64], P0 ;  /* 0x13d80000bebc7fae */ /* 0x0003e400081a1024 */
[----:B-1----:R-:W-:-:S02]  /*96260*/  IMAD.MOV.U32 R190, RZ, RZ, R10 ;  /* 0x000000ffffbe7224 */ /* 0x002fc400078e000a */
[----:B------:R-:W-:Y:S02]  /*96270*/  IMAD.MOV.U32 R191, RZ, RZ, R11 ;  /* 0x000000ffffbf7224 */ /* 0x000fe400078e000b */
[----:B---3--:R-:W3:Y:S04]  /*96280*/  LDL.LU.64 R10, [R1+0x24f8] ;  /* 0x0024f800010a7983 */ /* 0x008ee80000300a00 */
[----:B------:R1:W-:Y:S02]  /*96290*/  LDGSTS.E [R188+0x13e00], desc[UR36][R190.64], P0 ;  /* 0x13e00000bebc7fae */ /* 0x0003e400081a1024 */
[----:B-1----:R-:W-:Y:S01]  /*962a0*/  MOV R190, R8 ;  /* 0x0000000800be7202 */ /* 0x002fe20000000f00 */
[----:B------:R-:W-:Y:S02]  /*962b0*/  IMAD.MOV.U32 R191, RZ, RZ, R9 ;  /* 0x000000ffffbf7224 */ /* 0x000fe400078e0009 */
[----:B--2---:R-:W2:Y:S04]  /*962c0*/  LDL.LU.64 R8, [R1+0x24f0] ;  /* 0x0024f00001087983 */ /* 0x004ea80000300a00 */
[----:B------:R1:W-:Y:S01]  /*962d0*/  LDGSTS.E [R188+0x13e80], desc[UR36][R190.64], P0 ;  /* 0x13e80000bebc7fae */ /* 0x0003e200081a1024 */
[----:B------:R-:W-:-:S02]  /*962e0*/  LOP3.LUT R189, R250, 0x20, RZ, 0xfc, !PT ;  /* 0x00000020fabd7812 */ /* 0x000fc400078efcff */
[----:B----4-:R-:W-:-:S05]  /*962f0*/  IADD3 R14, P1, PT, R14, R2, RZ ;  /* 0x000000020e0e7210 */ /* 0x010fca0007f3e0ff */
[----:B------:R-:W-:Y:S01]  /*96300*/  IMAD.X R15, R15, 0x1, R3, P1 ;  /* 0x000000010f0f7824 */ /* 0x000fe200008e0603 */
[----:B------:R-:W-:Y:S04]  /*96310*/  STL [R1+0x32c8], R14 ;  /* 0x0032c80e01007387 */ /* 0x000fe80000100800 */
[----:B------:R4:W-:Y:S01]  /*96320*/  STL [R1+0x32c4], R15 ;  /* 0x0032c40f01007387 */ /* 0x0009e20000100800 */
[----:B------:R-:W-:-:S04]  /*96330*/  IADD3 R5, P2, PT, R5, R2, RZ ;  /* 0x0000000205057210 */ /* 0x000fc80007f5e0ff */
[----:B------:R-:W-:Y:S01]  /*96340*/  IADD3.X R7, PT, PT, R7, R3, RZ, P2, !PT ;  /* 0x0000000307077210 */ /* 0x000fe200017fe4ff */
[----:B------:R-:W-:Y:S04]  /*96350*/  STL [R1+0x32d0], R5 ;  /* 0x0032d00501007387 */ /* 0x000fe80000100800 */
[----:B------:R-:W2:Y:S04]  /*96360*/  LDL.LU.64 R28, [R1+0x24e8] ;  /* 0x0024e800011c7983 */ /* 0x000ea80000300a00 */
[----:B------:R2:W-:Y:S04]  /*96370*/  STL [R1+0x32cc], R7 ;  /* 0x0032cc0701007387 */ /* 0x0005e80000100800 */
[----:B------:R-:W2:Y:S04]  /*96380*/  LDL.LU.64 R26, [R1+0x24e0] ;  /* 0x0024e000011a7983 */ /* 0x000ea80000300a00 */
[----:B------:R-:W2:Y:S01]  /*96390*/  LDL.LU.64 R24, [R1+0x24d8] ;  /* 0x0024d80001187983 */ /* 0x000ea20000300a00 */
[----:B-1----:R-:W-:-:S02]  /*963a0*/  IMAD.MOV.U32 R190, RZ, RZ, R14 ;  /* 0x000000ffffbe7224 */ /* 0x002fc400078e000e */
[----:B------:R-:W-:Y:S01]  /*963b0*/  IMAD.MOV.U32 R191, RZ, RZ, R15 ;  /* 0x000000ffffbf7224 */ /* 0x000fe200078e000f */
[----:B------:R-:W2:Y:S04]  /*963c0*/  LDL.LU.64 R22, [R1+0x24d0] ;  /* 0x0024d00001167983 */ /* 0x000ea80000300a00 */
[----:B------:R1:W-:Y:S04]  /*963d0*/  LDGSTS.E [R188+0x13f00], desc[UR36][R190.64], P0 ;  /* 0x13f00000bebc7fae */ /* 0x0003e800081a1024 */
[----:B------:R-:W2:Y:S04]  /*963e0*/  LDL.LU.64 R20, [R1+0x24c8] ;  /* 0x0024c80001147983 */ /* 0x000ea80000300a00 */
[----:B------:R-:W2:Y:S01]  /*963f0*/  LDL.LU.64 R18, [R1+0x24c0] ;  /* 0x0024c00001127983 */ /* 0x000ea20000300a00 */
[----:B-1----:R-:W-:Y:S01]  /*96400*/  MOV R190, R5 ;  /* 0x0000000500be7202 */ /* 0x002fe20000000f00 */
[----:B------:R-:W-:Y:S01]  /*96410*/  IMAD.MOV.U32 R191, RZ, RZ, R7 ;  /* 0x000000ffffbf7224 */ /* 0x000fe200078e0007 */
[----:B------:R-:W-:Y:S01]  /*96420*/  ISETP.GE.AND P1, PT, R189, UR16, PT ;  /* 0x00000010bd007c0c */ /* 0x000fe2000bf26270 */
[----:B------:R-:W2:Y:S04]  /*96430*/  LDL.LU.64 R16, [R1+0x24b8] ;  /* 0x0024b80001107983 */ /* 0x000ea80000300a00 */
[----:B------:R1:W-:Y:S01]  /*96440*/  LDGSTS.E [R188+0x13f80], desc[UR36][R190.64], P0 ;  /* 0x13f80000bebc7fae */ /* 0x0003e200081a1024 */
[----:B------:R-:W-:-:S02]  /*96450*/  ISETP.GE.AND P0, PT, R250, UR16, PT ;  /* 0x00000010fa007c0c */ /* 0x000fc4000bf06270 */
[----:B------:R-:W-:Y:S01]  /*96460*/  PLOP3.LUT P2, PT, PT, PT, UP0, 0x80, 0x8 ;  /* 0x000000000008781c */ /* 0x000fe20003f4f008 */
[----:B----4-:R-:W4:Y:S01]  /*96470*/  LDL.LU.64 R14, [R1+0x24b0] ;  /* 0x0024b000010e7983 */ /* 0x010f220000300a00 */
[----:B------:R-:W-:Y:S02]  /*96480*/  SEL R189, RZ, 0x4, P1 ;  /* 0x00000004ffbd7807 */ /* 0x000fe40000800000 */
[----:B-1----:R-:W-:-:S04]  /*96490*/  SEL R190, RZ, 0x4, P0 ;  /* 0x00000004ffbe7807 */ /* 0x002fc80000000000 */
[----:B------:R-:W-:Y:S02]  /*964a0*/  SEL R190, R190, RZ, !P2 ;  /* 0x000000ffbebe7207 */ /* 0x000fe40005000000 */
[----:B------:R-:W-:Y:S02]  /*964b0*/  SEL R189, R189, RZ, !P2 ;  /* 0x000000ffbdbd7207 */ /* 0x000fe40005000000 */
[----:B------:R-:W-:Y:S02]  /*964c0*/  ISETP.NE.U32.AND P1, PT, R190, RZ, PT ;  /* 0x000000ffbe00720c */ /* 0x000fe40003f25070 */
[----:B------:R-:W-:Y:S02]  /*964d0*/  ISETP.NE.U32.AND P0, PT, R189, RZ, PT ;  /* 0x000000ffbd00720c */ /* 0x000fe40003f05070 */
[----:B------:R-:W-:-:S05]  /*964e0*/  IADD3 R190, P2, PT, R12, R2, RZ ;  /* 0x000000020cbe7210 */ /* 0x000fca0007f5e0ff */
[----:B------:R-:W-:Y:S02]  /*964f0*/  IMAD.X R189, R13, 0x1, R3, P2 ;  /* 0x000000010dbd7824 */ /* 0x000fe400010e0603 */
[----:B------:R-:W4:Y:S01]  /*96500*/  LDL.LU.64 R12, [R1+0x24a8] ;  /* 0x0024a800010c7983 */ /* 0x000f220000300a00 */
[----:B---3--:R-:W-:-:S04]  /*96510*/  IADD3 R192, P2, PT, R10, R2, RZ ;  /* 0x000000020ac07210 */ /* 0x008fc80007f5e0ff */
        /* <DEDUP_REMOVED lines=8> */
[----:B------:R-:W-:-:S04]  /*965a0*/  IADD3 R198, P2, PT, R26, R2, RZ ;  /* 0x000000021ac67210 */ /* 0x000fc80007f5e0ff */
[-C--:B------:R-:W-:Y:S02]  /*965b0*/  IADD3.X R197, PT, PT, R27, R3.reuse, RZ, P2, !PT ;  /* 0x000000031bc57210 */ /* 0x080fe400017fe4ff */
[-C--:B------:R-:W-:Y:S01]  /*965c0*/  IADD3 R200, P2, PT, R24, R2.reuse, RZ ;  /* 0x0000000218c87210 */ /* 0x080fe20007f5e0ff */
[----:B------:R-:W2:Y:S04]  /*965d0*/  LDL.LU.64 R26, [R1+0x2488] ;  /* 0x00248800011a7983 */ /* 0x000ea80000300a00 */
[--C-:B------:R-:W-:Y:S01]  /*965e0*/  IMAD.X R199, R25, 0x1, R3.reuse, P2 ;  /* 0x0000000119c77824 */ /* 0x100fe200010e0603 */
[-C--:B------:R-:W-:Y:S01]  /*965f0*/  IADD3 R202, P2, PT, R22, R2.reuse, RZ ;  /* 0x0000000216ca7210 */ /* 0x080fe20007f5e0ff */
[----:B------:R-:W2:Y:S04]  /*96600*/  LDL.LU.64 R24, [R1+0x2300] ;  /* 0x0023000001187983 */ /* 0x000ea80000300a00 */
[----:B------:R-:W-:Y:S01]  /*96610*/  IMAD.X R201, R23, 0x1, R3, P2 ;  /* 0x0000000117c97824 */ /* 0x000fe200010e0603 */
[----:B------:R-:W-:Y:S01]  /*96620*/  IADD3 R204, P2, PT, R20, R2, RZ ;  /* 0x0000000214cc7210 */ /* 0x000fe20007f5e0ff */
[----:B------:R-:W2:Y:S03]  /*96630*/  LDL.LU.64 R22, [R1+0x22f8] ;  /* 0x0022f80001167983 */ /* 0x000ea60000300a00 */
[----:B------:R-:W-:-:S02]  /*96640*/  IADD3.X R203, PT, PT, R21, R3, RZ, P2, !PT ;  /* 0x0000000315cb7210 */ /* 0x000fc400017fe4ff */
[-C--:B------:R-:W-:Y:S01]  /*96650*/  IADD3 R206, P2, PT, R18, R2.reuse, RZ ;  /* 0x0000000212ce7210 */ /* 0x080fe20007f5e0ff */
[----:B------:R-:W2:Y:S04]  /*96660*/  LDL.LU.64 R20, [R1+0x22f0] ;  /* 0x0022f00001147983 */ /* 0x000ea80000300a00 */
[--C-:B------:R-:W-:Y:S01]  /*96670*/  IMAD.X R205, R19, 0x1, R3.reuse, P2 ;  /* 0x0000000113cd7824 */ /* 0x100fe200010e0603 */
[-C--:B------:R-:W-:Y:S01]  /*96680*/  IADD3 R208, P2, PT, R16, R2.reuse, RZ ;  /* 0x0000000210d07210 */ /* 0x080fe20007f5e0ff */
[----:B------:R-:W2:Y:S04]  /*96690*/  LDL.LU.64 R18, [R1+0x22e8] ;  /* 0x0022e80001127983 */ /* 0x000ea80000300a00 */
[----:B------:R-:W-:Y:S01]  /*966a0*/  IMAD.X R207, R17, 0x1, R3, P2 ;  /* 0x0000000111cf7824 */ /* 0x000fe200010e0603 */
[----:B----4-:R-:W-:Y:S01]  /*966b0*/  IADD3 R210, P2, PT, R14, R2, RZ ;  /* 0x000000020ed27210 */ /* 0x010fe20007f5e0ff */
[----:B------:R-:W4:Y:S03]  /*966c0*/  LDL.LU.64 R16, [R1+0x22e0] ;  /* 0x0022e00001107983 */ /* 0x000f260000300a00 */
[----:B------:R-:W-:-:S02]  /*966d0*/  IADD3.X R209, PT, PT, R15, R3, RZ, P2, !PT ;  /* 0x000000030fd17210 */ /* 0x000fc400017fe4ff */
[----:B------:R-:W4:Y:S01]  /*966e0*/  LDL.LU.64 R14, [R1+0x22d8] ;  /* 0x0022d800010e7983 */ /* 0x000f220000300a00 */
[----:B------:R-:W-:-:S05]  /*966f0*/  IADD3 R212, P2, PT, R12, R2, RZ ;  /* 0x000000020cd47210 */ /* 0x000fca0007f5e0ff */
[----:B------:R-:W-:Y:S02]  /*96700*/  IMAD.X R211, R13, 0x1, R3, P2 ;  /* 0x000000010dd37824 */ /* 0x000fe400010e0603 */
[----:B------:R-:W4:Y:S01]  /*96710*/  LDL.LU.64 R12, [R1+0x22d0] ;  /* 0x0022d000010c7983 */ /* 0x000f220000300a00 */
[----:B---3--:R-:W-:-:S05]  /*96720*/  IADD3 R214, P2, PT, R10, R2, RZ ;  /* 0x000000020ad67210 */ /* 0x008fca0007f5e0ff */
        /* <DEDUP_REMOVED lines=8> */
[----:B------:R-:W-:-:S05]  /*967b0*/  IADD3 R220, P2, PT, R26, R2, RZ ;  /* 0x000000021adc7210 */ /* 0x000fca0007f5e0ff */
[--C-:B------:R-:W-:Y:S01]  /*967c0*/  IMAD.X R219, R27, 0x1, R3.reuse, P2 ;  /* 0x000000011bdb7824 */ /* 0x100fe200010e0603 */
[-C--:B------:R-:W-:Y:S01]  /*967d0*/  IADD3 R222, P2, PT, R24, R2.reuse, RZ ;  /* 0x0000000218de7210 */ /* 0x080fe20007f5e0ff */
[----:B------:R-:W2:Y:S03]  /*967e0*/  LDL.LU.64 R26, [R1+0x22b0] ;  /* 0x0022b000011a7983 */ /* 0x000ea60000300a00 */
        /* <DEDUP_REMOVED lines=10> */
[-C--:B----4-:R-:W-:Y:S01]  /*96890*/  IADD3 R230, P2, PT, R16, R2.reuse, RZ ;  /* 0x0000000210e67210 */ /* 0x090fe20007f5e0ff */
        /* <DEDUP_REMOVED lines=9> */
[----:B---3--:R-:W-:-:S05]  /*96930*/  IADD3 R236, P2, PT, R10, R2, RZ ;  /* 0x000000020aec7210 */ /* 0x008fca0007f5e0ff */
        /* <DEDUP_REMOVED lines=8> */
[----:B------:R-:W-:-:S05]  /*969c0*/  IADD3 R252, P2, PT, R26, R2, RZ ;  /* 0x000000021afc7210 */ /* 0x000fca0007f5e0ff */
        /* <DEDUP_REMOVED lines=10> */
[-C--:B----4-:R-:W-:Y:S01]  /*96a70*/  IADD3 R86, P2, PT, R18, R2.reuse, RZ ;  /* 0x0000000212567210 */ /* 0x090fe20007f5e0ff */
[----:B------:R-:W4:Y:S04]  /*96a80*/  LDL.LU.64 R20, [R1+0x20c0] ;  /* 0x0020c00001147983 */ /* 0x000f280000300a00 */
[----:B------:R-:W-:Y:S01]  /*96a90*/  IMAD.X R87, R19, 0x1, R3, P2 ;  /* 0x0000000113577824 */ /* 0x000fe200010e0603 */
[----:B------:R-:W-:Y:S01]  /*96aa0*/  IADD3 R84, P2, PT, R16, R2, RZ ;  /* 0x0000000210547210 */ /* 0x000fe20007f5e0ff */
[----:B------:R-:W4:Y:S03]  /*96ab0*/  LDL.LU.64 R18, [R1+0x20b8] ;  /* 0x0020b80001127983 */ /* 0x000f260000300a00 */
[----:B------:R-:W-:-:S02]  /*96ac0*/  IADD3.X R85, PT, PT, R17, R3, RZ, P2, !PT ;  /* 0x0000000311557210 */ /* 0x000fc400017fe4ff */
[-C--:B------:R-:W-:Y:S01]  /*96ad0*/  IADD3 R82, P2, PT, R14, R2.reuse, RZ ;  /* 0x000000020e527210 */ /* 0x080fe20007f5e0ff */
[----:B------:R-:W4:Y:S04]  /*96ae0*/  LDL.LU.64 R16, [R1+0x20b0] ;  /* 0x0020b00001107983 */ /* 0x000f280000300a00 */
[----:B------:R-:W-:Y:S02]  /*96af0*/  IMAD.X R83, R15, 0x1, R3, P2 ;  /* 0x000000010f537824 */ /* 0x000fe400010e0603 */
[----:B------:R-:W4:Y:S01]  /*96b00*/  LDL.LU.64 R14, [R1+0x20a8] ;  /* 0x0020a800010e7983 */ /* 0x000f220000300a00 */
        /* <DEDUP_REMOVED lines=23> */
[-C--:B------:R-:W-:Y:S01]  /*96c80*/  IADD3 R64, P2, PT, R18, R2.reuse, RZ ;  /* 0x0000000212407210 */ /* 0x080fe20007f5e0ff */
[----:B------:R-:W4:Y:S04]  /*96c90*/  LDL.LU.64 R20, [R1+0x1ee8] ;  /* 0x001ee80001147983 */ /* 0x000f280000300a00 */
[--C-:B------:R-:W-:Y:S01]  /*96ca0*/  IMAD.X R65, R19, 0x1, R3.reuse, P2 ;  /* 0x0000000113417824 */ /* 0x100fe200010e0603 */
[-C--:B------:R-:W-:Y:S01]  /*96cb0*/  IADD3 R62, P2, PT, R16, R2.reuse, RZ ;  /* 0x00000002103e7210 */ /* 0x080fe20007f5e0ff */
[----:B------:R-:W4:Y:S04]  /*96cc0*/  LDL.LU.64 R18, [R1+0x1ee0] ;  /* 0x001ee00001127983 */ /* 0x000f280000300a00 */
[----:B------:R-:W-:Y:S01]  /*96cd0*/  IMAD.X R63, R17, 0x1, R3, P2 ;  /* 0x00000001113f7824 */ /* 0x000fe200010e0603 */
[----:B------:R-:W-:Y:S01]  /*96ce0*/  IADD3 R60, P2, PT, R14, R2, RZ ;  /* 0x000000020e3c7210 */ /* 0x000fe20007f5e0ff */
        /* <DEDUP_REMOVED lines=20> */
[-C--:B----4-:R-:W-:Y:S01]  /*96e30*/  IADD3 R46, P2, PT, R22, R2.reuse, RZ ;  /* 0x00000002162e7210 */ /* 0x090fe20007f5e0ff */
        /* <DEDUP_REMOVED lines=33> */
[----:B------:R-:W-:-:S04]  /*97050*/  IADD3 R30, P2, PT, R28, R2, RZ ;  /* 0x000000021c1e7210 */ /* 0x000fc80007f5e0ff */
[----:B------:R-:W-:Y:S02]  /*97060*/  IADD3.X R31, PT, PT, R29, R3, RZ, P2, !PT ;  /* 0x000000031d1f7210 */ /* 0x000fe400017fe4ff */
[----:B------:R-:W-:-:S05]  /*97070*/  IADD3 R28, P2, PT, R26, R2, RZ ;  /* 0x000000021a1c7210 */ /* 0x000fca0007f5e0ff */
        /* <DEDUP_REMOVED lines=15> */
[----:B---3--:R-:W-:-:S04]  /*97170*/  IADD3 R12, P2, PT, R10, R2, RZ ;  /* 0x000000020a0c7210 */ /* 0x008fc80007f5e0ff */
[----:B------:R-:W-:Y:S02]  /*97180*/  IADD3.X R13, PT, PT, R11, R3, RZ, P2, !PT ;  /* 0x000000030b0d7210 */ /* 0x000fe400017fe4ff */
[----:B--2---:R-:W-:-:S05]  /*97190*/  IADD3 R10, P2, PT, R8, R2, RZ ;  /* 0x00000002080a7210 */ /* 0x004fca0007f5e0ff */
[----:B------:R-:W-:Y:S01]  /*971a0*/  IMAD.X R11, R9, 0x1, R3, P2 ;  /* 0x00000001090b7824 */ /* 0x000fe200010e0603 */
[----:B------:R-:W-:-:S05]  /*971b0*/  IADD3 R8, P2, PT, R96, R2, RZ ;  /* 0x0000000260087210 */ /* 0x000fca0007f5e0ff */
[----:B------:R-:W-:Y:S01]  /*971c0*/  IMAD.X R9, R97, 0x1, R3, P2 ;  /* 0x0000000161097824 */ /* 0x000fe200010e0603 */
[-C--:B------:R-:W-:Y:S01]  /*971d0*/  IADD3 R249, P2, PT, R94, R2.reuse, RZ ;  /* 0x000000025ef97210 */ /* 0x080fe20007f5e0ff */
[----:B------:R-:W2:Y:S03]  /*971e0*/  LDL.LU.64 R96, [R1+0x1b10] ;  /* 0x001b100001607983 */ /* 0x000ea60000300a00 */
[----:B------:R-:W-:Y:S02]  /*971f0*/  IADD3.X R250, PT, PT, R95, R3, RZ, P2, !PT ;  /* 0x000000035ffa7210 */ /* 0x000fe400017fe4ff */
[----:B------:R-:W3:Y:S04]  /*97200*/  LDL.LU.64 R94, [R1+0x1b08] ;  /* 0x001b0800015e7983 */ /* 0x000ee80000300a00 */
[----:B------:R-:W4:Y:S04]  /*97210*/  LDL.LU.64 R124, [R1+0x1b00] ;  /* 0x001b0000017c7983 */ /* 0x000f280000300a00 */
[----:B------:R-:W4:Y:S04]  /*97220*/  LDL.LU.64 R122, [R1+0x1af8] ;  /* 0x001af800017a7983 */ /* 0x000f280000300a00 */
[----:B------:R-:W4:Y:S04]  /*97230*/  LDL.LU.64 R120, [R1+0x1af0] ;  /* 0x001af00001787983 */ /* 0x000f280000300a00 */
[----:B------:R-:W4:Y:S04]  /*97240*/  LDL.LU.64 R118, [R1+0x1ae8] ;  /* 0x001ae80001767983 */ /* 0x000f280000300a00 */
[----:B------:R-:W4:Y:S04]  /*97250*/  LDL.LU.64 R116, [R1+0x1ae0] ;  /* 0x001ae00001747983 */ /* 0x000f280000300a00 */
[----:B------:R-:W4:Y:S01]  /*97260*/  LDL.LU.64 R114, [R1+0x1ad8] ;  /* 0x001ad80001727983 */ /* 0x000f220000300a00 */
[----:B------:R-:W-:-:S03]  /*97270*/  IADD3 R247, P2, PT, R110, R2, RZ ;  /* 0x000000026ef77210 */ /* 0x000fc60007f5e0ff */
[----:B------:R-:W4:Y:S02]  /*97280*/  LDL.LU.64 R112, [R1+0x1ad0] ;  /* 0x001ad00001707983 */ /* 0x000f240000300a00 */
        /* <DEDUP_REMOVED lines=20> */
[----:B--2---:R-:W-:-:S05]  /*973d0*/  IADD3 R179, P2, PT, R96, R2, RZ ;  /* 0x0000000260b37210 */ /* 0x004fca0007f5e0ff */
[----:B------:R-:W-:Y:S01]  /*973e0*/  IMAD.X R180, R97, 0x1, R3, P2 ;  /* 0x0000000161b47824 */ /* 0x000fe200010e0603 */
[-C--:B---3--:R-:W-:Y:S01]  /*973f0*/  IADD3 R177, P2, PT, R94, R2.reuse, RZ ;  /* 0x000000025eb17210 */ /* 0x088fe20007f5e0ff */
[----:B------:R-:W2:Y:S03]  /*97400*/  LDL.LU.64 R96, [R1+0x1a90] ;  /* 0x001a900001607983 */ /* 0x000ea60000300a00 */
[----:B------:R-:W-:Y:S02]  /*97410*/  IADD3.X R178, PT, PT, R95, R3, RZ, P2, !PT ;  /* 0x000000035fb27210 */ /* 0x000fe400017fe4ff */
[----:B------:R-:W3:Y:S01]  /*97420*/  LDL.LU.64 R94, [R1+0x1a88] ;  /* 0x001a8800015e7983 */ /* 0x000ee20000300a00 */
        /* <DEDUP_REMOVED lines=20> */
[----:B------:R-:W-:Y:S01]  /*97570*/  IADD3 R155, P2, PT, R104, R2, RZ ;  /* 0x00000002689b7210 */ /* 0x000fe20007f5e0ff */
[----:B------:R-:W-:Y:S01]  /*97580*/  IMAD.MOV.U32 R146, RZ, RZ, R190 ;  /* 0x000000ffff927224 */ /* 0x000fe200078e00be */
[----:B------:R-:W-:-:S03]  /*97590*/  MOV R147, R189 ;  /* 0x000000bd00937202 */ /* 0x000fc60000000f00 */
[----:B------:R-:W-:Y:S01]  /*975a0*/  IMAD.X R156, R105, 0x1, R3, P2 ;  /* 0x00000001699c7824 */ /* 0x000fe200010e0603 */
[----:B------:R-:W-:Y:S01]  /*975b0*/  IADD3 R153, P2, PT, R102, R2, RZ ;  /* 0x0000000266997210 */ /* 0x000fe20007f5e0ff */
[----:B------:R-:W-:Y:S01]  /*975c0*/  IMAD.MOV.U32 R144, RZ, RZ, R192 ;  /* 0x000000ffff907224 */ /* 0x000fe200078e00c0 */
[----:B------:R-:W-:Y:S01]  /*975d0*/  MOV R142, R194 ;  /* 0x000000c2008e7202 */ /* 0x000fe20000000f00 */
[----:B------:R-:W-:Y:S01]  /*975e0*/  IMAD.MOV.U32 R145, RZ, RZ, R191 ;  /* 0x000000ffff917224 */ /* 0x000fe200078e00bf */
[----:B------:R-:W-:Y:S01]  /*975f0*/  IADD3.X R154, PT, PT, R103, R3, RZ, P2, !PT ;  /* 0x00000003679a7210 */ /* 0x000fe200017fe4ff */
[----:B------:R-:W-:Y:S01]  /*97600*/  IMAD.MOV.U32 R143, RZ, RZ, R193 ;  /* 0x000000ffff8f7224 */ /* 0x000fe200078e00c1 */
[----:B------:R-:W-:Y:S01]  /*97610*/  IADD3 R151, P2, PT, R100, R2, RZ ;  /* 0x0000000264977210 */ /* 0x000fe20007f5e0ff */
[----:B------:R-:W-:Y:S01]  /*97620*/  IMAD.MOV.U32 R140, RZ, RZ, R196 ;  /* 0x000000ffff8c7224 */ /* 0x000fe200078e00c4 */
[----:B------:R-:W-:Y:S01]  /*97630*/  MOV R141, R195 ;  /* 0x000000c3008d7202 */ /* 0x000fe20000000f00 */
[----:B------:R-:W-:Y:S01]  /*97640*/  IMAD.MOV.U32 R138, RZ, RZ, R198 ;  /* 0x000000ffff8a7224 */ /* 0x000fe200078e00c6 */
[----:B------:R1:W-:Y:S01]  /*97650*/  STL.64 [R1+0x2500], R146 ;  /* 0x0025009201007387 */ /* 0x0003e20000100a00 */
        /* <DEDUP_REMOVED lines=10> */
[----:B------:R-:W-:Y:S01]  /*97700*/  IMAD.X R152, R101, 0x1, R3, P2 ;  /* 0x0000000165987824 */ /* 0x000fe200010e0603 */
[----:B------:R1:W-:Y:S01]  /*97710*/  STL.64 [R1+0x24e8], R140 ;  /* 0x0024e88c01007387 */ /* 0x0003e20000100a00 */
[----:B------:R-:W-:Y:S01]  /*97720*/  IMAD.MOV.U32 R131, RZ, RZ, R205 ;  /* 0x000000ffff837224 */ /* 0x000fe200078e00cd */
[----:B------:R-:W-:Y:S01]  /*97730*/  IADD3 R149, P2, PT, R98, R2, RZ ;  /* 0x0000000262957210 */ /* 0x000fe20007f5e0ff */
[----:B------:R-:W-:Y:S01]  /*97740*/  IMAD.MOV.U32 R128, RZ, RZ, R208 ;  /* 0x000000ffff807224 */ /* 0x000fe200078e00d0 */
[----:B------:R1:W-:Y:S01]  /*97750*/  STL.64 [R1+0x24e0], R138 ;  /* 0x0024e08a01007387 */ /* 0x0003e20000100a00 */
[----:B------:R-:W-:Y:S01]  /*97760*/  MOV R129, R207 ;  /* 0x000000cf00817202 */ /* 0x000fe20000000f00 */
[----:B------:R-:W-:Y:S01]  /*97770*/  IMAD.MOV.U32 R126, RZ, RZ, R210 ;  /* 0x000000ffff7e7224 */ /* 0x000fe200078e00d2 */
[----:B------:R-:W-:Y:S01]  /*97780*/  MOV R124, R212 ;  /* 0x000000d4007c7202 */ /* 0x000fe20000000f00 */
        /* <DEDUP_REMOVED lines=13> */
[----:B------:R-:W-:-:S02]  /*97860*/  IMAD.MOV.U32 R119, RZ, RZ, R217 ;  /* 0x000000ffff777224 */ /* 0x000fc400078e00d9 */
[----:B------:R-:W-:Y:S01]  /*97870*/  IMAD.MOV.U32 R116, RZ, RZ, R220 ;  /* 0x000000ffff747224 */ /* 0x000fe200078e00dc */
[----:B------:R1:W-:Y:S01]  /*97880*/  STL.64 [R1+0x24b8], R128 ;  /* 0x0024b88001007387 */ /* 0x0003e20000100a00 */
[----:B------:R-:W-:Y:S01]  /*97890*/  IMAD.MOV.U32 R114, RZ, RZ, R222 ;  /* 0x000000ffff727224 */ /* 0x000fe200078e00de */
[----:B------:R-:W-:Y:S01]  /*978a0*/  MOV R112, R224 ;  /* 0x000000e000707202 */ /* 0x000fe20000000f00 */
[----:B------:R-:W-:Y:S01]  /*978b0*/  IMAD.MOV.U32 R115, RZ, RZ, R221 ;  /* 0x000000ffff737224 */ /* 0x000fe200078e00dd */
[----:B------:R1:W-:Y:S01]  /*978c0*/  STL.64 [R1+0x24b0], R126 ;  /* 0x0024b07e01007387 */ /* 0x0003e20000100a00 */
[----:B------:R-:W-:Y:S01]  /*978d0*/  IMAD.MOV.U32 R113, RZ, RZ, R223 ;  /* 0x000000ffff717224 */ /* 0x000fe200078e00df */
[----:B------:R-:W-:Y:S02]  /*978e0*/  MOV R111, R225 ;  /* 0x000000e1006f7202 */ /* 0x000fe40000000f00 */
[----:B------:R1:W-:Y:S01]  /*978f0*/  STL.64 [R1+0x24a8], R124 ;  /* 0x0024a87c01007387 */ /* 0x0003e20000100a00 */
[----:B------:R-:W-:-:S03]  /*97900*/  IMAD.MOV.U32 R110, RZ, RZ, R226 ;  /* 0x000000ffff6e7224 */ /* 0x000fc600078e00e2 */
        /* <DEDUP_REMOVED lines=18> */
[----:B------:R1:W-:Y:S04]  /*97a30*/  STL.64 [R1+0x22f0], R110 ;  /* 0x0022f06e01007387 */ /* 0x0003e80000100a00 */
[----:B------:R1:W-:Y:S04]  /*97a40*/  STL.64 [R1+0x22e8], R108 ;  /* 0x0022e86c01007387 */ /* 0x0003e80000100a00 */
[----:B------:R1:W-:Y:S04]  /*97a50*/  STL.64 [R1+0x22e0], R106 ;  /* 0x0022e06a01007387 */ /* 0x0003e80000100a00 */
[----:B------:R1:W-:Y:S04]  /*97a60*/  STL.64 [R1+0x22d8], R104 ;  /* 0x0022d86801007387 */ /* 0x0003e80000100a00 */
[----:B------:R1:W-:Y:S04]  /*97a70*/  STL.64 [R1+0x22d0], R102 ;  /* 0x0022d06601007387 */ /* 0x0003e80000100a00 */
[----:B------:R1:W-:Y:S04]  /*97a80*/  STL.64 [R1+0x22c8], R100 ;  /* 0x0022c86401007387 */ /* 0x0003e80000100a00 */
[----:B------:R1:W-:Y:S01]  /*97a90*/  STL.64 [R1+0x22c0], R98 ;  /* 0x0022c06201007387 */ /* 0x0003e20000100a00 */
        /* <DEDUP_REMOVED lines=9> */
[----:B------:R-:W-:Y:S01]  /*97b30*/  MOV R229, R184 ;  /* 0x000000b800e57202 */ /* 0x000fe20000000f00 */
[----:B------:R-:W-:Y:S02]  /*97b40*/  IMAD.MOV.U32 R228, RZ, RZ, R183 ;  /* 0x000000ffffe47224 */ /* 0x000fe400078e00b7 */
        /* <DEDUP_REMOVED lines=11> */
[----:B------:R-:W-:Y:S01]  /*97c00*/  IMAD.MOV.U32 R192, RZ, RZ, R171 ;  /* 0x000000ffffc07224 */ /* 0x000fe200078e00ab */
[----:B--2---:R-:W-:-:S04]  /*97c10*/  IADD3 R7, P2, PT, R96, R2, RZ ;  /* 0x0000000260077210 */ /* 0x004fc80007f5e0ff */
[----:B------:R-:W-:Y:S02]  /*97c20*/  IADD3.X R148, PT, PT, R97, R3, RZ, P2, !PT ;  /* 0x0000000361947210 */ /* 0x000fe400017fe4ff */
[----:B---3--:R-:W-:Y:S01]  /*97c30*/  IADD3 R5, P2, PT, R94, R2, RZ ;  /* 0x000000025e057210 */ /* 0x008fe20007f5e0ff */
[----:B------:R-:W-:Y:S01]  /*97c40*/  IMAD.MOV.U32 R96, RZ, RZ, R242 ;  /* 0x000000ffff607224 */ /* 0x000fe200078e00f2 */
[----:B------:R-:W-:Y:S01]  /*97c50*/  MOV R94, R252 ;  /* 0x000000fc005e7202 */ /* 0x000fe20000000f00 */
[----:B------:R-:W-:Y:S02]  /*97c60*/  IMAD.MOV.U32 R97, RZ, RZ, R239 ;  /* 0x000000ffff617224 */ /* 0x000fe400078e00ef */
[----:B------:R-:W-:Y:S02]  /*97c70*/  IMAD.X R2, R95, 0x1, R3, P2 ;  /* 0x000000015f027824 */ /* 0x000fe400010e0603 */
[----:B------:R-:W-:Y:S01]  /*97c80*/  IMAD.MOV.U32 R95, RZ, RZ, R243 ;  /* 0x000000ffff5f7224 */ /* 0x000fe200078e00f3 */
        /* <DEDUP_REMOVED lines=37> */
[----:B------:R1:W-:Y:S01]  /*97ee0*/  STL.64 [R1+0x1e90], R22 ;  /* 0x001e901601007387 */ /* 0x0003e20000100a00 */
[----:B------:R-:W-:-:S03]  /*97ef0*/  MOV R243, R250 ;  /* 0x000000fa00f37202 */ /* 0x000fc60000000f00 */
[----:B------:R1:W-:Y:S01]  /*97f00*/  STL.64 [R1+0x1e88], R20 ;  /* 0x001e881401007387 */ /* 0x0003e20000100a00 */
[----:B------:R-:W-:-:S03]  /*97f10*/  IMAD.MOV.U32 R242, RZ, RZ, R249 ;  /* 0x000000fffff27224 */ /* 0x000fc600078e00f9 */
[----:B------:R1:W-:Y:S04]  /*97f20*/  STL.64 [R1+0x1b80], R18 ;  /* 0x001b801201007387 */ /* 0x0003e80000100a00 */
[----:B------:R1:W-:Y:S01]  /*97f30*/  STL.64 [R1+0x1b78], R16 ;  /* 0x001b781001007387 */ /* 0x0003e20000100a00 */
[----:B------:R-:W-:-:S03]  /*97f40*/  IMAD.MOV.U32 R239, RZ, RZ, R248 ;  /* 0x000000ffffef7224 */ /* 0x000fc600078e00f8 */
[----:B------:R1:W-:Y:S04]  /*97f50*/  STL.64 [R1+0x1b70], R14 ;  /* 0x001b700e01007387 */ /* 0x0003e80000100a00 */
[----:B------:R-:W5:Y:S04]  /*97f60*/  LDL.LU R250, [R1+0x4a84] ;  /* 0x004a840001fa7983 */ /* 0x000f680000300800 */
[----:B------:R-:W5:Y:S04]  /*97f70*/  LDL.LU R249, [R1+0x4a80] ;  /* 0x004a800001f97983 */ /* 0x000f680000300800 */
        /* <DEDUP_REMOVED lines=9> */
[----:B------:R-:W-:Y:S04]  /*98010*/  STL.64 [R1+0x1b50], R242 ;  /* 0x001b50f201007387 */ /* 0x000fe80000100a00 */
        /* <DEDUP_REMOVED lines=22> */
[----:B------:R-:W5:Y:S01]  /*98180*/  LDL.LU R173, [R1+0x4a28] ;  /* 0x004a280001ad7983 */ /* 0x000f620000300800 */
[----:B------:R-:W-:-:S03]  /*98190*/  IMAD.MOV.U32 R219, RZ, RZ, R170 ;  /* 0x000000ffffdb7224 */ /* 0x000fc600078e00aa */
[----:B------:R-:W-:Y:S01]  /*981a0*/  STL.64 [R1+0x1b10], R224 ;  /* 0x001b10e001007387 */ /* 0x000fe20000100a00 */
[----:B------:R-:W-:-:S03]  /*981b0*/  IMAD.MOV.U32 R218, RZ, RZ, R169 ;  /* 0x000000ffffda7224 */ /* 0x000fc600078e00a9 */
[----:B------:R-:W5:Y:S01]  /*981c0*/  LDL.LU R172, [R1+0x4a24] ;  /* 0x004a240001ac7983 */ /* 0x000f620000300800 */
[----:B------:R-:W-:-:S03]  /*981d0*/  UISETP.GT.AND UP1, UPT, UR16, 0x2b, UPT ;  /* 0x0000002b1000788c */ /* 0x000fc6000bf24270 */
[----:B------:R-:W5:Y:S01]  /*981e0*/  LDL.LU R171, [R1+0x4a20] ;  /* 0x004a200001ab7983 */ /* 0x000f620000300800 */
[----:B------:R-:W-:-:S03]  /*981f0*/  IMAD.MOV.U32 R195, RZ, RZ, R168 ;  /* 0x000000ffffc37224 */ /* 0x000fc600078e00a8 */
[----:B------:R-:W-:Y:S01]  /*98200*/  STL.64 [R1+0x1b08], R222 ;  /* 0x001b08de01007387 */ /* 0x000fe20000100a00 */
[----:B------:R-:W-:-:S03]  /*98210*/  MOV R194, R167 ;  /* 0x000000a700c27202 */ /* 0x000fc60000000f00 */
[----:B------:R-:W5:Y:S04]  /*98220*/  LDL.LU R170, [R1+0x4a1c] ;  /* 0x004a1c0001aa7983 */ /* 0x000f680000300800 */
[----:B------:R-:W5:Y:S01]  /*98230*/  LDL.LU R169, [R1+0x4a18] ;  /* 0x004a180001a97983 */ /* 0x000f620000300800 */
[----:B------:R-:W-:-:S03]  /*98240*/  USEL UR10, URZ, 0x4, !UP1 ;  /* 0x00000004ff0a7887 */ /* 0x000fc6000c800000 */
[----:B------:R-:W-:Y:S01]  /*98250*/  STL.64 [R1+0x1b00], R220 ;  /* 0x001b00dc01007387 */ /* 0x000fe20000100a00 */
[----:B------:R-:W-:-:S03]  /*98260*/  MOV R217, R166 ;  /* 0x000000a600d97202 */ /* 0x000fc60000000f00 */
[----:B------:R-:W5:Y:S01]  /*98270*/  LDL.LU R168, [R1+0x4a14] ;  /* 0x004a140001a87983 */ /* 0x000f620000300800 */
[----:B------:R-:W-:-:S03]  /*98280*/  IMAD.MOV.U32 R216, RZ, RZ, R165 ;  /* 0x000000ffffd87224 */ /* 0x000fc600078e00a5 */
[----:B------:R-:W5:Y:S04]  /*98290*/  LDL.LU R167, [R1+0x4a10] ;  /* 0x004a100001a77983 */ /* 0x000f680000300800 */
[----:B------:R1:W-:Y:S01]  /*982a0*/  STL.64 [R1+0x1af8], R212 ;  /* 0x001af8d401007387 */ /* 0x0003e20000100a00 */
[----:B------:R-:W-:-:S03]  /*982b0*/  USEL UR10, UR10, URZ, !UP0 ;  /* 0x000000ff0a0a7287 */ /* 0x000fc6000c000000 */
[----:B------:R1:W-:Y:S01]  /*982c0*/  STL.64 [R1+0x1af0], R192 ;  /* 0x001af0c001007387 */ /* 0x0003e20000100a00 */
[----:B------:R-:W-:-:S03]  /*982d0*/  IMAD.MOV.U32 R197, RZ, RZ, R164 ;  /* 0x000000ffffc57224 */ /* 0x000fc600078e00a4 */
[----:B------:R-:W5:Y:S01]  /*982e0*/  LDL.LU R166, [R1+0x4a0c] ;  /* 0x004a0c0001a67983 */ /* 0x000f620000300800 */
[----:B------:R-:W-:-:S03]  /*982f0*/  IMAD.MOV.U32 R196, RZ, RZ, R163 ;  /* 0x000000ffffc47224 */ /* 0x000fc600078e00a3 */
[----:B------:R-:W5:Y:S04]  /*98300*/  LDL.LU R165, [R1+0x4a08] ;  /* 0x004a080001a57983 */ /* 0x000f680000300800 */
[----:B------:R-:W-:Y:S01]  /*98310*/  STL.64 [R1+0x1ae8], R218 ;  /* 0x001ae8da01007387 */ /* 0x000fe20000100a00 */
[----:B------:R-:W-:-:S03]  /*98320*/  IMAD.MOV.U32 R215, RZ, RZ, R162 ;  /* 0x000000ffffd77224 */ /* 0x000fc600078e00a2 */
[----:B------:R1:W-:Y:S01]  /*98330*/  STL.64 [R1+0x1ae0], R194 ;  /* 0x001ae0c201007387 */ /* 0x0003e20000100a00 */
[----:B------:R-:W-:-:S03]  /*98340*/  MOV R214, R161 ;  /* 0x000000a100d67202 */ /* 0x000fc60000000f00 */
[----:B------:R-:W5:Y:S01]  /*98350*/  LDL.LU R164, [R1+0x4a04] ;  /* 0x004a040001a47983 */ /* 0x000f620000300800 */
[----:B------:R-:W-:-:S03]  /*98360*/  ISETP.NE.U32.AND P6, PT, RZ, UR10, PT ;  /* 0x0000000aff007c0c */ /* 0x000fc6000bfc5070 */
[----:B------:R-:W5:Y:S01]  /*98370*/  LDL.LU R163, [R1+0x4a00] ;  /* 0x004a000001a37983 */ /* 0x000f620000300800 */
[----:B------:R-:W-:-:S03]  /*98380*/  MOV R199, R160 ;  /* 0x000000a000c77202 */ /* 0x000fc60000000f00 */
[----:B------:R-:W-:Y:S01]  /*98390*/  STL.64 [R1+0x1ad8], R216 ;  /* 0x001ad8d801007387 */ /* 0x000fe20000100a00 */
[----:B------:R-:W-:-:S03]  /*983a0*/  UISETP.GT.AND UP2, UPT, UR16, 0x2f, UPT ;  /* 0x0000002f1000788c */ /* 0x000fc6000bf44270 */
[----:B------:R-:W5:Y:S01]  /*983b0*/  LDL.LU R162, [R1+0x49fc] ;  /* 0x0049fc0001a27983 */ /* 0x000f620000300800 */
[----:B------:R-:W-:-:S03]  /*983c0*/  IMAD.MOV.U32 R198, RZ, RZ, R159 ;  /* 0x000000ffffc67224 */ /* 0x000fc600078e009f */
[----:B------:R-:W5:Y:S01]  /*983d0*/  LDL.LU R161, [R1+0x49f8] ;  /* 0x0049f80001a17983 */ /* 0x000f620000300800 */
[----:B------:R-:W-:-:S03]  /*983e0*/  IMAD.MOV.U32 R211, RZ, RZ, R158 ;  /* 0x000000ffffd37224 */ /* 0x000fc600078e009e */
[----:B------:R1:W-:Y:S01]  /*983f0*/  STL.64 [R1+0x1ad0], R196 ;  /* 0x001ad0c401007387 */ /* 0x0003e20000100a00 */
[----:B------:R-:W-:-:S03]  /*98400*/  IMAD.MOV.U32 R210, RZ, RZ, R157 ;  /* 0x000000ffffd27224 */ /* 0x000fc600078e009d */
[----:B------:R-:W5:Y:S01]  /*98410*/  LDL.LU R160, [R1+0x49f4] ;  /* 0x0049f40001a07983 */ /* 0x000f620000300800 */
[----:B------:R-:W-:-:S03]  /*98420*/  USEL UR11, URZ, 0x4, !UP2 ;  /* 0x00000004ff0b7887 */ /* 0x000fc6000d000000 */
[----:B------:R-:W5:Y:S01]  /*98430*/  LDL.LU R159, [R1+0x49f0] ;  /* 0x0049f000019f7983 */ /* 0x000f620000300800 */
[----:B------:R-:W-:-:S03]  /*98440*/  IMAD.MOV.U32 R201, RZ, RZ, R156 ;  /* 0x000000ffffc97224 */ /* 0x000fc600078e009c */
[----:B------:R-:W-:Y:S01]  /*98450*/  STL.64 [R1+0x1ac8], R214 ;  /* 0x001ac8d601007387 */ /* 0x000fe20000100a00 */
[----:B------:R-:W-:-:S03]  /*98460*/  MOV R200, R155 ;  /* 0x0000009b00c87202 */ /* 0x000fc60000000f00 */
[----:B------:R-:W5:Y:S04]  /*98470*/  LDL.LU R158, [R1+0x49ec] ;  /* 0x0049ec00019e7983 */ /* 0x000f680000300800 */
[----:B------:R-:W5:Y:S01]  /*98480*/  LDL.LU R157, [R1+0x49e8] ;  /* 0x0049e800019d7983 */ /* 0x000f620000300800 */
[----:B------:R-:W-:-:S03]  /*98490*/  MOV R203, R154 ;  /* 0x0000009a00cb7202 */ /* 0x000fc60000000f00 */
[----:B------:R1:W-:Y:S01]  /*984a0*/  STL.64 [R1+0x1ac0], R198 ;  /* 0x001ac0c601007387 */ /* 0x0003e20000100a00 */
[----:B------:R-:W-:-:S03]  /*984b0*/  USEL UR11, UR11, URZ, !UP0 ;  /* 0x000000ff0b0b7287 */ /* 0x000fc6000c000000 */
[----:B------:R-:W5:Y:S01]  /*984c0*/  LDL.LU R156, [R1+0x49e4] ;  /* 0x0049e400019c7983 */ /* 0x000f620000300800 */
[----:B------:R-:W-:-:S03]  /*984d0*/  IMAD.MOV.U32 R202, RZ, RZ, R153 ;  /* 0x000000ffffca7224 */ /* 0x000fc600078e0099 */
[----:B------:R-:W5:Y:S01]  /*984e0*/  LDL.LU R155, [R1+0x49e0] ;  /* 0x0049e000019b7983 */ /* 0x000f620000300800 */
[----:B------:R-:W-:-:S03]  /*984f0*/  IMAD.MOV.U32 R205, RZ, RZ, R152 ;  /* 0x000000ffffcd7224 */ /* 0x000fc600078e0098 */
[----:B------:R-:W-:Y:S01]  /*98500*/  STL.64 [R1+0x1ab8], R210 ;  /* 0x001ab8d201007387 */ /* 0x000fe20000100a00 */
[----:B------:R-:W-:-:S03]  /*98510*/  IMAD.MOV.U32 R204, RZ, RZ, R151 ;  /* 0x000000ffffcc7224 */ /* 0x000fc600078e0097 */
[----:B------:R-:W5:Y:S04]  /*98520*/  LDL.LU R154, [R1+0x49dc] ;  /* 0x0049dc00019a7983 */ /* 0x000f680000300800 */
[----:B------:R-:W5:Y:S01]  /*98530*/  LDL.LU R153, [R1+0x49d8] ;  /* 0x0049d80001997983 */ /* 0x000f620000300800 */
[----:B------:R-:W-:-:S03]  /*98540*/  IMAD.MOV.U32 R207, RZ, RZ, R150 ;  /* 0x000000ffffcf7224 */ /* 0x000fc600078e0096 */
[----:B------:R1:W-:Y:S01]  /*98550*/  STL.64 [R1+0x1ab0], R200 ;  /* 0x001ab0c801007387 */ /* 0x0003e20000100a00 */
[----:B------:R-:W-:-:S03]  /*98560*/  ISETP.NE.U32.AND P5, PT, RZ, UR11, PT ;  /* 0x0000000bff007c0c */ /* 0x000fc6000bfa5070 */
[----:B------:R-:W-:Y:S01]  /*98570*/  LDGSTS.E [R188+0x15800], desc[UR36][R146.64], P6 ;  /* 0x1580000092bc7fae */ /* 0x000fe2000b1a1024 */
[----:B------:R-:W-:-:S03]  /*98580*/  MOV R206, R149 ;  /* 0x0000009500ce7202 */ /* 0x000fc60000000f00 */
[----:B------:R-:W5:Y:S04]  /*98590*/  LDL.LU R152, [R1+0x49d4] ;  /* 0x0049d40001987983 */ /* 0x000f680000300800 */
[----:B------:R-:W-:Y:S01]  /*985a0*/  LDGSTS.E [R188+0x15880], desc[UR36][R144.64], P6 ;  /* 0x1588000090bc7fae */ /* 0x000fe2000b1a1024 */
[----:B------:R-:W-:-:S03]  /*985b0*/  UISETP.GT.AND UP3, UPT, UR16, 0x33, UPT ;  /* 0x000000331000788c */ /* 0x000fc6000bf64270 */
[----:B------:R-:W5:Y:S01]  /*985c0*/  LDL.LU R151, [R1+0x49d0] ;  /* 0x0049d00001977983 */ /* 0x000f620000300800 */
[----:B------:R-:W-:-:S03]  /*985d0*/  IMAD.MOV.U32 R208, RZ, RZ, R7 ;  /* 0x000000ffffd07224 */ /* 0x000fc600078e0007 */
[----:B------:R-:W-:Y:S01]  /*985e0*/  LDGSTS.E [R188+0x15900], desc[UR36][R142.64], P6 ;  /* 0x159000008ebc7fae */ /* 0x000fe2000b1a1024 */
[----:B------:R-:W-:-:S03]  /*985f0*/  MOV R209, R148 ;  /* 0x0000009400d17202 */ /* 0x000fc60000000f00 */
[----:B------:R1:W-:Y:S01]  /*98600*/  STL.64 [R1+0x1aa8], R202 ;  /* 0x001aa8ca01007387 */ /* 0x0003e20000100a00 */
[----:B------:R-:W-:Y:S02]  /*98610*/  IMAD.MOV.U32 R190, RZ, RZ, R5 ;  /* 0x000000ffffbe7224 */ /* 0x000fe400078e0005 */
[----:B------:R-:W-:Y:S01]  /*98620*/  IMAD.MOV.U32 R191, RZ, RZ, R2 ;  /* 0x000000ffffbf7224 */ /* 0x000fe200078e0002 */
[----:B------:R-:W-:Y:S01]  /*98630*/  LDGSTS.E [R188+0x15980], desc[UR36][R140.64], P6 ;  /* 0x159800008cbc7fae */ /* 0x000fe2000b1a1024 */
[----:B------:R-:W-:Y:S01]  /*98640*/  USEL UR12, URZ, 0x4, !UP3 ;  /* 0x00000004ff0c7887 */ /* 0x000fe2000d800000 */
[----:B------:R-:W1:Y:S02]  /*98650*/  LDC R5, c[0x0][0x3ac] ;  /* 0x0000eb00ff057b82 */ /* 0x000e640000000800 */
[----:B------:R-:W5:Y:S04]  /*98660*/  LDL.LU R150, [R1+0x49cc] ;  /* 0x0049cc0001967983 */ /* 0x000f680000300800 */
[----:B------:R-:W-:Y:S01]  /*98670*/  LDGSTS.E [R188+0x15a00], desc[UR36][R138.64], P6 ;  /* 0x15a000008abc7fae */ /* 0x000fe2000b1a1024 */
[----:B------:R-:W-:Y:S01]  /*98680*/  UISETP.GT.AND UP4, UPT, UR16, 0x37, UPT ;  /* 0x000000371000788c */ /* 0x000fe2000bf84270 */
[----:B------:R-:W1:Y:S02]  /*98690*/  LDC R2, c[0x0][0x3a8] ;  /* 0x0000ea00ff027b82 */ /* 0x000e640000000800 */
[----:B------:R-:W5:Y:S04]  /*986a0*/  LDL.LU R149, [R1+0x49c8] ;  /* 0x0049c80001957983 */ /* 0x000f680000300800 */
[----:B------:R-:W-:Y:S04]  /*986b0*/  LDGSTS.E [R188+0x15a80], desc[UR36][R136.64], P6 ;  /* 0x15a8000088bc7fae */ /* 0x000fe8000b1a1024 */
[----:B------:R1:W-:Y:S04]  /*986c0*/  STL.64 [R1+0x1aa0], R204 ;  /* 0x001aa0cc01007387 */ /* 0x0003e80000100a00 */
[----:B------:R-:W-:Y:S04]  /*986d0*/  LDGSTS.E [R188+0x15b00], desc[UR36][R134.64], P6 ;  /* 0x15b0000086bc7fae */ /* 0x000fe8000b1a1024 */
[----:B------:R-:W5:Y:S04]  /*986e0*/  LDL.LU R148, [R1+0x49c4] ;  /* 0x0049c40001947983 */ /* 0x000f680000300800 */
[----:B------:R-:W-:Y:S04]  /*986f0*/  LDGSTS.E [R188+0x15b80], desc[UR36][R132.64], P6 ;  /* 0x15b8000084bc7fae */ /* 0x000fe8000b1a1024 */
[----:B------:R-:W5:Y:S04]  /*98700*/  LDL.LU R7, [R1+0x49c0] ;  /* 0x0049c00001077983 */ /* 0x000f680000300800 */
[----:B------:R-:W-:Y:S04]  /*98710*/  LDGSTS.E [R188+0x15c00], desc[UR36][R130.64], P6 ;  /* 0x15c0000082bc7fae */ /* 0x000fe8000b1a1024 */
[----:B------:R1:W-:Y:S04]  /*98720*/  STL.64 [R1+0x1a98], R206 ;  /* 0x001a98ce01007387 */ /* 0x0003e80000100a00 */
[----:B------:R-:W-:Y:S01]  /*98730*/  LDGSTS.E [R188+0x15c80], desc[UR36][R128.64], P6 ;  /* 0x15c8000080bc7fae */ /* 0x000fe2000b1a1024 */
[----:B------:R-:W-:-:S03]  /*98740*/  USEL UR12, UR12, URZ, !UP0 ;  /* 0x000000ff0c0c7287 */ /* 0x000fc6000c000000 */
[----:B------:R1:W-:Y:S04]  /*98750*/  STL.64 [R1+0x1a90], R208 ;  /* 0x001a90d001007387 */ /* 0x0003e80000100a00 */
[----:B------:R-:W-:Y:S04]  /*98760*/  LDGSTS.E [R188+0x15d00], desc[UR36][R126.64], P6 ;  /* 0x15d000007ebc7fae */ /* 0x000fe8000b1a1024 */
[----:B------:R2:W-:Y:S04]  /*98770*/  STL.64 [R1+0x1a88], R190 ;  /* 0x001a88be01007387 */ /* 0x0005e80000100a00 */
[----:B------:R-:W-:Y:S04]  /*98780*/  LDGSTS.E [R188+0x15d80], desc[UR36][R124.64], P6 ;  /* 0x15d800007cbc7fae */ /* 0x000fe8000b1a1024 */
[----:B-1----:R-:W5:Y:S04]  /*98790*/  LDL.LU.64 R146, [R1+0x49b8] ;  /* 0x0049b80001927983 */ /* 0x002f680000300a00 */
[----:B------:R-:W-:Y:S04]  /*987a0*/  LDGSTS.E [R188+0x15e00], desc[UR36][R122.64], P6 ;  /* 0x15e000007abc7fae */ /* 0x000fe8000b1a1024 */
[----:B----4-:R-:W5:Y:S04]  /*987b0*/  LDL.LU.64 R144, [R1+0x49b0] ;  /* 0x0049b00001907983 */ /* 0x010f680000300a00 */
[----:B------:R-:W-:Y:S04]  /*987c0*/  LDGSTS.E [R188+0x15e80], desc[UR36][R120.64], P6 ;  /* 0x15e8000078bc7fae */ /* 0x000fe8000b1a1024 */
[----:B------:R-:W5:Y:S04]  /*987d0*/  LDL.LU.64 R142, [R1+0x49a8] ;  /* 0x0049a800018e7983 */ /* 0x000f680000300a00 */
[----:B------:R-:W-:Y:S04]  /*987e0*/  LDGSTS.E [R188+0x15f00], desc[UR36][R118.64], P6 ;  /* 0x15f0000076bc7fae */ /* 0x000fe8000b1a1024 */
[----:B------:R-:W5:Y:S04]  /*987f0*/  LDL.LU.64 R140, [R1+0x49a0] ;  /* 0x0049a000018c7983 */ /* 0x000f680000300a00 */
[----:B------:R-:W-:Y:S01]  /*98800*/  LDGSTS.E [R188+0x15f80], desc[UR36][R116.64], P6 ;  /* 0x15f8000074bc7fae */ /* 0x000fe2000b1a1024 */
[----:B------:R-:W-:-:S03]  /*98810*/  ISETP.NE.U32.AND P4, PT, RZ, UR12, PT ;  /* 0x0000000cff007c0c */ /* 0x000fc6000bf85070 */
[----:B------:R-:W5:Y:S04]  /*98820*/  LDL.LU.64 R138, [R1+0x4998] ;  /* 0x00499800018a7983 */ /* 0x000f680000300a00 */
[----:B------:R-:W-:Y:S04]  /*98830*/  LDGSTS.E [R188+0x17800], desc[UR36][R114.64], P5 ;  /* 0x1780000072bc7fae */ /* 0x000fe8000a9a1024 */
        /* <DEDUP_REMOVED lines=9> */
[----:B------:R-:W-:Y:S01]  /*988d0*/  LDGSTS.E [R188+0x17a80], desc[UR36][R104.64], P5 ;  /* 0x17a8000068bc7fae */ /* 0x000fe2000a9a1024 */
[----:B------:R-:W-:-:S03]  /*988e0*/  USEL UR13, URZ, 0x4, !UP4 ;  /* 0x00000004ff0d7887 */ /* 0x000fc6000e000000 */
        /* <DEDUP_REMOVED lines=8> */
[----:B------:R-:W-:-:S03]  /*98970*/  USEL UR13, UR13, URZ, !UP0 ;  /* 0x000000ff0d0d7287 */ /* 0x000fc6000c000000 */
        /* <DEDUP_REMOVED lines=16> */
[----:B------:R-:W-:Y:S01]  /*98a80*/  LDGSTS.E [R188+0x19880], desc[UR36][R80.64], P4 ;  /* 0x1988000050bc7fae */ /* 0x000fe2000a1a1024 */
[----:B------:R-:W-:-:S03]  /*98a90*/  UISETP.GT.AND UP5, UPT, UR16, 0x3b, UPT ;  /* 0x0000003b1000788c */ /* 0x000fc6000bfa4270 */
[----:B------:R-:W5:Y:S04]  /*98aa0*/  LDL.LU.64 R102, [R1+0x4908] ;  /* 0x0049080001667983 */ /* 0x000f680000300a00 */
[----:B------:R-:W-:Y:S04]  /*98ab0*/  LDGSTS.E [R188+0x19900], desc[UR36][R78.64], P4 ;  /* 0x199000004ebc7fae */ /* 0x000fe8000a1a1024 */
[----:B------:R-:W5:Y:S04]  /*98ac0*/  LDL.LU.64 R100, [R1+0x4900] ;  /* 0x0049000001647983 */ /* 0x000f680000300a00 */
[----:B------:R-:W-:Y:S04]  /*98ad0*/  LDGSTS.E [R188+0x19980], desc[UR36][R76.64], P4 ;  /* 0x199800004cbc7fae */ /* 0x000fe8000a1a1024 */
[----:B------:R-:W5:Y:S04]  /*98ae0*/  LDL.LU.64 R98, [R1+0x48f8] ;  /* 0x0048f80001627983 */ /* 0x000f680000300a00 */
[----:B------:R-:W-:Y:S04]  /*98af0*/  LDGSTS.E [R188+0x19a00], desc[UR36][R74.64], P4 ;  /* 0x19a000004abc7fae */ /* 0x000fe8000a1a1024 */
[----:B--2---:R-:W5:Y:S04]  /*98b00*/  LDL.LU.64 R96, [R1+0x48f0] ;  /* 0x0048f00001607983 */ /* 0x004f680000300a00 */
[----:B------:R-:W-:Y:S01]  /*98b10*/  LDGSTS.E [R188+0x19a80], desc[UR36][R72.64], P4 ;  /* 0x19a8000048bc7fae */ /* 0x000fe2000a1a1024 */
[----:B------:R-:W-:-:S03]  /*98b20*/  USEL UR14, URZ, 0x4, !UP5 ;  /* 0x00000004ff0e7887 */ /* 0x000fc6000e800000 */
[----:B---3--:R-:W5:Y:S04]  /*98b30*/  LDL.LU.64 R94, [R1+0x48e8] ;  /* 0x0048e800015e7983 */ /* 0x008f680000300a00 */
        /* <DEDUP_REMOVED lines=93> */
[----:B------:R-:W-:Y:S04]  /*99110*/  LDGSTS.E [R188+0x1f900], desc[UR36][R192.64], P6 ;  /* 0x1f900000c0bc7fae */ /* 0x000fe8000b1a1024 */
[----:B------:R-:W-:Y:S04]  /*99120*/  LDGSTS.E [R188+0x1f980], desc[UR36][R218.64], P6 ;  /* 0x1f980000dabc7fae */ /* 0x000fe8000b1a1024 */
[----:B------:R-:W2:Y:S04]  /*99130*/  LDL.LU.64 R212, [R1+0x1a80] ;  /* 0x001a800001d47983 */ /* 0x000ea80000300a00 */
[----:B------:R-:W3:Y:S04]  /*99140*/  LDL.LU.64 R192, [R1+0x1a78] ;  /* 0x001a780001c07983 */ /* 0x000ee80000300a00 */
[----:B------:R-:W-:Y:S04]  /*99150*/  LDGSTS.E [R188+0x1fa00], desc[UR36][R194.64], P6 ;  /* 0x1fa00000c2bc7fae */ /* 0x000fe8000b1a1024 */
[----:B------:R-:W-:Y:S04]  /*99160*/  LDGSTS.E [R188+0x1fa80], desc[UR36][R216.64], P6 ;  /* 0x1fa80000d8bc7fae */ /* 0x000fe8000b1a1024 */
[----:B------:R-:W-:Y:S04]  /*99170*/  LDGSTS.E [R188+0x1fb00], desc[UR36][R196.64], P6 ;  /* 0x1fb00000c4bc7fae */ /* 0x000fe8000b1a1024 */
[----:B------:R-:W4:Y:S04]  /*99180*/  LDL.LU.64 R194, [R1+0x1a00] ;  /* 0x001a000001c27983 */ /* 0x000f280000300a00 */
[----:B------:R-:W-:Y:S04]  /*99190*/  LDGSTS.E [R188+0x1fb80], desc[UR36][R214.64], P6 ;  /* 0x1fb80000d6bc7fae */ /* 0x000fe8000b1a1024 */
[----:B------:R-:W4:Y:S04]  /*991a0*/  LDL.LU.64 R196, [R1+0x19f8] ;  /* 0x0019f80001c47983 */ /* 0x000f280000300a00 */
[----:B------:R-:W-:Y:S04]  /*991b0*/  LDGSTS.E [R188+0x1fc00], desc[UR36][R198.64], P6 ;  /* 0x1fc00000c6bc7fae */ /* 0x000fe8000b1a1024 */
[----:B------:R-:W-:Y:S04]  /*991c0*/  LDGSTS.E [R188+0x1fc80], desc[UR36][R210.64], P6 ;  /* 0x1fc80000d2bc7fae */ /* 0x000fe8000b1a1024 */
[----:B------:R-:W-:Y:S04]  /*991d0*/  LDGSTS.E [R188+0x1fd00], desc[UR36][R200.64], P6 ;  /* 0x1fd00000c8bc7fae */ /* 0x000fe8000b1a1024 */
[----:B------:R-:W4:Y:S04]  /*991e0*/  LDL.LU.64 R198, [R1+0x1980] ;  /* 0x0019800001c67983 */ /* 0x000f280000300a00 */
[----:B------:R-:W-:Y:S04]  /*991f0*/  LDGSTS.E [R188+0x1fd80], desc[UR36][R202.64], P6 ;  /* 0x1fd80000cabc7fae */ /* 0x000fe8000b1a1024 */
[----:B------:R-:W4:Y:S04]  /*99200*/  LDL.LU.64 R200, [R1+0x1978] ;  /* 0x0019780001c87983 */ /* 0x000f280000300a00 */
[----:B------:R-:W-:Y:S04]  /*99210*/  LDGSTS.E [R188+0x1fe00], desc[UR36][R204.64], P6 ;  /* 0x1fe00000ccbc7fae */ /* 0x000fe8000b1a1024 */
[----:B------:R-:W4:Y:S01]  /*99220*/  LDL.LU.64 R202, [R1+0x1900] ;  /* 0x0019000001ca7983 */ /* 0x000f220000300a00 */
[----:B------:R-:W-:-:S03]  /*99230*/  IMAD.SHL.U32 R5, R5, 0x40, RZ ;  /* 0x0000004005057824 */ /* 0x000fc600078e00ff */
[----:B------:R-:W-:Y:S04]  /*99240*/  LDGSTS.E [R188+0x1fe80], desc[UR36][R206.64], P6 ;  /* 0x1fe80000cebc7fae */ /* 0x000fe8000b1a1024 */
[----:B------:R-:W4:Y:S01]  /*99250*/  LDL.LU.64 R204, [R1+0x18f8] ;  /* 0x0018f80001cc7983 */ /* 0x000f220000300a00 */
[----:B------:R-:W-:-:S03]  /*99260*/  SHF.L.U32 R5, R5, 0x2, RZ ;  /* 0x0000000205057819 */ /* 0x000fc600000006ff */
[----:B------:R-:W-:Y:S04]  /*99270*/  LDGSTS.E [R188+0x1ff00], desc[UR36][R208.64], P6 ;  /* 0x1ff00000d0bc7fae */ /* 0x000fe8000b1a1024 */
[----:B------:R-:W4:Y:S04]  /*99280*/  LDL.LU.64 R206, [R1+0x18e8] ;  /* 0x0018e80001ce7983 */ /* 0x000f280000300a00 */
[----:B------:R2:W-:Y:S04]  /*99290*/  LDGSTS.E [R188+0x1ff80], desc[UR36][R190.64], P6 ;  /* 0x1ff80000bebc7fae */ /* 0x0005e8000b1a1024 */
[----:B------:R-:W4:Y:S04]  /*992a0*/  LDL.LU.64 R208, [R1+0x18e0] ;  /* 0x0018e00001d07983 */ /* 0x000f280000300a00 */
[----:B------:R-:W4:Y:S01]  /*992b0*/  LDL.LU.64 R210, [R1+0x18d8] ;  /* 0x0018d80001d27983 */ /* 0x000f220000300a00 */
[----:B------:R-:W-:-:S03]  /*992c0*/  ULEA UR10, UR9, UR5, 0xe ;  /* 0x00000005090a7291 */ /* 0x000fc6000f8e70ff */
[----:B------:R-:W0:Y:S01]  /*992d0*/  LDGDEPBAR ;  /* 0x00000000000079af */ /* 0x000e220000000000 */
[----:B--2---:R-:W-:-:S05]  /*992e0*/  IADD3 R190, P2, PT, R212, R5, RZ ;  /* 0x00000005d4be7210 */ /* 0x004fca0007f5e0ff */
[----:B------:R-:W-:Y:S02]  /*992f0*/  IMAD.X R189, R213, 0x1, R0, P2 ;  /* 0x00000001d5bd7824 */ /* 0x000fe400010e0600 */
[----:B------:R-:W2:Y:S04]  /*99300*/  LDL.LU.64 R212, [R1+0x18d0] ;  /* 0x0018d00001d47983 */ /* 0x000ea80000300a00 */
[----:B------:R-:W2:Y:S04]  /*99310*/  LDL.LU.64 R214, [R1+0x18c8] ;  /* 0x0018c80001d67983 */ /* 0x000ea80000300a00 */
[----:B------:R-:W2:Y:S04]  /*99320*/  LDL.LU.64 R216, [R1+0x18c0] ;  /* 0x0018c00001d87983 */ /* 0x000ea80000300a00 */
[----:B------:R-:W2:Y:S04]  /*99330*/  LDL.LU.64 R218, [R1+0x18b8] ;  /* 0x0018b80001da7983 */ /* 0x000ea80000300a00 */
[----:B------:R-:W2:Y:S01]  /*99340*/  LDL.LU.64 R220, [R1+0x18b0] ;  /* 0x0018b00001dc7983 */ /* 0x000ea20000300a00 */
[----:B---3--:R-:W-:-:S05]  /*99350*/  IADD3 R191, P2, PT, R192, R5, RZ ;  /* 0x00000005c0bf7210 */ /* 0x008fca0007f5e0ff */
[----:B------:R-:W-:Y:S01]  /*99360*/  IMAD.X R188, R193, 0x1, R0, P2 ;  /* 0x00000001c1bc7824 */ /* 0x000fe200010e0600 */
[----:B----4-:R-:W-:-:S04]  /*99370*/  IADD3 R193, P2, PT, R194, R5, RZ ;  /* 0x00000005c2c17210 */ /* 0x010fc80007f5e0ff */
        /* <DEDUP_REMOVED lines=17> */
[----:B------:R-:W-:Y:S02]  /*99490*/  LOP3.LUT R193, R193, R192, RZ, 0x3c, !PT ;  /* 0x000000c0c1c17212 */ /* 0x000fe400078e3cff */
[----:B------:R-:W-:Y:S02]  /*994a0*/  LOP3.LUT R195, R195, R194, RZ, 0x3c, !PT ;  /* 0x000000c2c3c37212 */ /* 0x000fe400078e3cff */
[----:B------:R-:W-:Y:S02]  /*994b0*/  LOP3.LUT R197, R197, R196, RZ, 0x3c, !PT ;  /* 0x000000c4c5c57212 */ /* 0x000fe400078e3cff */
[----:B------:R-:W-:Y:S02]  /*994c0*/  LOP3.LUT R199, R199, R198, RZ, 0x3c, !PT ;  /* 0x000000c6c7c77212 */ /* 0x000fe400078e3cff */
[----:B------:R-:W-:Y:S02]  /*994d0*/  LOP3.LUT R192, R193, R192, RZ, 0x3c, !PT ;  /* 0x000000c0c1c07212 */ /* 0x000fe400078e3cff */
[----:B------:R-:W-:Y:S01]  /*994e0*/  LOP3.LUT R201, R201, R200, RZ, 0x3c, !PT ;  /* 0x000000c8c9c97212 */ /* 0x000fe200078e3cff */
[----:B------:R-:W-:Y:S01]  /*994f0*/  IMAD.MOV.U32 R226, RZ, RZ, R190 ;  /* 0x000000ffffe27224 */ /* 0x000fe200078e00be */
[----:B------:R-:W-:-:S02]  /*99500*/  LOP3.LUT R194, R195, R194, RZ, 0x3c, !PT ;  /* 0x000000c2c3c27212 */ /* 0x000fc400078e3cff */
[----:B------:R-:W-:Y:S01]  /*99510*/  LOP3.LUT R203, R203, R202, RZ, 0x3c, !PT ;  /* 0x000000cacbcb7212 */ /* 0x000fe200078e3cff */
[----:B------:R-:W-:Y:S01]  /*99520*/  IMAD.MOV.U32 R224, RZ, RZ, R191 ;  /* 0x000000ffffe07224 */ /* 0x000fe200078e00bf */
[----:B------:R-:W-:Y:S01]  /*99530*/  MOV R227, R189 ;  /* 0x000000bd00e37202 */ /* 0x000fe20000000f00 */
[----:B------:R-:W-:Y:S01]  /*99540*/  IMAD.MOV.U32 R225, RZ, RZ, R188 ;  /* 0x000000ffffe17224 */ /* 0x000fe200078e00bc */
[----:B------:R-:W-:Y:S02]  /*99550*/  LOP3.LUT R196, R197, R196, RZ, 0x3c, !PT ;  /* 0x000000c4c5c47212 */ /* 0x000fe400078e3cff */
[----:B------:R-:W-:Y:S02]  /*99560*/  LOP3.LUT R205, R205, R204, RZ, 0x3c, !PT ;  /* 0x000000cccdcd7212 */ /* 0x000fe400078e3cff */
[----:B------:R-:W-:Y:S02]  /*99570*/  LOP3.LUT R198, R199, R198, RZ, 0x3c, !PT ;  /* 0x000000c6c7c67212 */ /* 0x000fe400078e3cff */
[----:B------:R-:W-:-:S02]  /*99580*/  LOP3.LUT R207, R207, R206, RZ, 0x3c, !PT ;  /* 0x000000cecfcf7212 */ /* 0x000fc400078e3cff */
[----:B------:R-:W-:Y:S02]  /*99590*/  LOP3.LUT R193, R193, R192, RZ, 0x3c, !PT ;  /* 0x000000c0c1c17212 */ /* 0x000fe400078e3cff */
[----:B------:R-:W-:Y:S02]  /*995a0*/  LOP3.LUT R200, R201, R200, RZ, 0x3c, !PT ;  /* 0x000000c8c9c87212 */ /* 0x000fe400078e3cff */
[----:B------:R-:W-:Y:S02]  /*995b0*/  LOP3.LUT R209, R209, R208, RZ, 0x3c, !PT ;  /* 0x000000d0d1d17212 */ /* 0x000fe400078e3cff */
[----:B------:R-:W-:Y:S02]  /*995c0*/  LOP3.LUT R195, R195, R194, RZ, 0x3c, !PT ;  /* 0x000000c2c3c37212 */ /* 0x000fe400078e3cff */
[----:B------:R-:W-:Y:S01]  /*995d0*/  LOP3.LUT R202, R203, R202, RZ, 0x3c, !PT ;  /* 0x000000cacbca7212 */ /* 0x000fe200078e3cff */
[----:B------:R-:W-:Y:S01]  /*995e0*/  STL.64 [R1+0x1a80], R226 ;  /* 0x001a80e201007387 */ /* 0x000fe20000100a00 */
[----:B------:R-:W-:-:S02]  /*995f0*/  LOP3.LUT R197, R197, R196, RZ, 0x3c, !PT ;  /* 0x000000c4c5c57212 */ /* 0x000fc400078e3cff */
[----:B------:R-:W-:Y:S01]  /*99600*/  LOP3.LUT R204, R205, R204, RZ, 0x3c, !PT ;  /* 0x000000cccdcc7212 */ /* 0x000fe200078e3cff */
[----:B------:R-:W-:Y:S01]  /*99610*/  STL.64 [R1+0x1a78], R224 ;  /* 0x001a78e001007387 */ /* 0x000fe20000100a00 */
[----:B------:R-:W-:Y:S02]  /*99620*/  LOP3.LUT R199, R199, R198, RZ, 0x3c, !PT ;  /* 0x000000c6c7c77212 */ /* 0x000fe400078e3cff */
[----:B------:R-:W-:Y:S01]  /*99630*/  LOP3.LUT R206, R207, R206, RZ, 0x3c, !PT ;  /* 0x000000cecfce7212 */ /* 0x000fe200078e3cff */
[----:B------:R1:W-:Y:S01]  /*99640*/  STL.64 [R1+0x1a00], R192 ;  /* 0x001a00c001007387 */ /* 0x0003e20000100a00 */
[----:B------:R-:W-:Y:S02]  /*99650*/  LOP3.LUT R201, R201, R200, RZ, 0x3c, !PT ;  /* 0x000000c8c9c97212 */ /* 0x000fe400078e3cff */
[----:B------:R-:W-:Y:S01]  /*99660*/  LOP3.LUT R208, R209, R208, RZ, 0x3c, !PT ;  /* 0x000000d0d1d07212 */ /* 0x000fe200078e3cff */
[----:B------:R3:W-:Y:S01]  /*99670*/  STL.64 [R1+0x19f8], R194 ;  /* 0x0019f8c201007387 */ /* 0x0007e20000100a00 */
[----:B------:R-:W-:-:S02]  /*99680*/  LOP3.LUT R203, R203, R202, RZ, 0x3c, !PT ;  /* 0x000000cacbcb7212 */ /* 0x000fc400078e3cff */
[----:B------:R-:W-:Y:S01]  /*99690*/  LOP3.LUT R205, R205, R204, RZ, 0x3c, !PT ;  /* 0x000000cccdcd7212 */ /* 0x000fe200078e3cff */
[----:B------:R4:W-:Y:S01]  /*996a0*/  STL.64 [R1+0x1980], R196 ;  /* 0x001980c401007387 */ /* 0x0009e20000100a00 */
[----:B------:R-:W-:Y:S02]  /*996b0*/  LOP3.LUT R207, R207, R206, RZ, 0x3c, !PT ;  /* 0x000000cecfcf7212 */ /* 0x000fe400078e3cff */
[----:B------:R-:W-:Y:S01]  /*996c0*/  LOP3.LUT R209, R209, R208, RZ, 0x3c, !PT ;  /* 0x000000d0d1d17212 */ /* 0x000fe200078e3cff */
[----:B------:R1:W-:Y:S04]  /*996d0*/  STL.64 [R1+0x1978], R198 ;  /* 0x001978c601007387 */ /* 0x0003e80000100a00 */
[----:B------:R1:W-:Y:S04]  /*996e0*/  STL.64 [R1+0x1900], R200 ;  /* 0x001900c801007387 */ /* 0x0003e80000100a00 */
[----:B------:R1:W-:Y:S04]  /*996f0*/  STL.64 [R1+0x18f8], R202 ;  /* 0x0018f8ca01007387 */ /* 0x0003e80000100a00 */
[----:B------:R1:W-:Y:S04]  /*99700*/  STL.64 [R1+0x18e8], R204 ;  /* 0x0018e8cc01007387 */ /* 0x0003e80000100a00 */
[----:B------:R1:W-:Y:S04]  /*99710*/  STL.64 [R1+0x18e0], R206 ;  /* 0x0018e0ce01007387 */ /* 0x0003e80000100a00 */
[----:B------:R1:W-:Y:S01]  /*99720*/  STL.64 [R1+0x18d8], R208 ;  /* 0x0018d8d001007387 */ /* 0x0003e20000100a00 */
[----:B--2---:R-:W-:-:S04]  /*99730*/  IADD3 R211, P2, PT, R212, R5, RZ ;  /* 0x00000005d4d37210 */ /* 0x004fc80007f5e0ff */
[----:B------:R-:W-:Y:S02]  /*99740*/  IADD3.X R210, PT, PT, R213, R0, RZ, P2, !PT ;  /* 0x00000000d5d27210 */ /* 0x000fe400017fe4ff */
[----:B------:R-:W-:-:S05]  /*99750*/  IADD3 R213, P2, PT, R214, R5, RZ ;  /* 0x00000005d6d57210 */ /* 0x000fca0007f5e0ff */
[----:B------:R-:W-:Y:S01]  /*99760*/  IMAD.X R212, R215, 0x1, R0, P2 ;  /* 0x00000001d7d47824 */ /* 0x000fe200010e0600 */
[----:B------:R-:W-:-:S05]  /*99770*/  IADD3 R215, P2, PT, R216, R5, RZ ;  /* 0x00000005d8d77210 */ /* 0x000fca0007f5e0ff */
[----:B------:R-:W-:Y:S01]  /*99780*/  IMAD.X R214, R217, 0x1, R0, P2 ;  /* 0x00000001d9d67824 */ /* 0x000fe200010e0600 */
[-C--:B------:R-:W-:Y:S02]  /*99790*/  IADD3 R217, P2, PT, R218, R5.reuse, RZ ;  /* 0x00000005dad97210 */ /* 0x080fe40007f5e0ff */
[----:B------:R-:W-:Y:S02]  /*997a0*/  LOP3.LUT R211, R211, R210, RZ, 0x3c, !PT ;  /* 0x000000d2d3d37212 */ /* 0x000fe400078e3cff */
[----:B------:R-:W-:Y:S02]  /*997b0*/  IADD3.X R216, PT, PT, R219, R0, RZ, P2, !PT ;  /* 0x00000000dbd87210 */ /* 0x000fe400017fe4ff */
[----:B------:R-:W-:Y:S02]  /*997c0*/  LOP3.LUT R215, R215, R214, RZ, 0x3c, !PT ;  /* 0x000000d6d7d77212 */ /* 0x000fe400078e3cff */
[----:B------:R-:W-:Y:S02]  /*997d0*/  IADD3 R219, P2, PT, R220, R5, RZ ;  /* 0x00000005dcdb7210 */ /* 0x000fe40007f5e0ff */
[----:B------:R-:W-:-:S02]  /*997e0*/  LOP3.LUT R217, R217, R216, RZ, 0x3c, !PT ;  /* 0x000000d8d9d97212 */ /* 0x000fc400078e3cff */
[----:B------:R-:W-:Y:S02]  /*997f0*/  LOP3.LUT R210, R211, R210, RZ, 0x3c, !PT ;  /* 0x000000d2d3d27212 */ /* 0x000fe400078e3cff */
[----:B------:R-:W-:Y:S01]  /*99800*/  LOP3.LUT R214, R215, R214, RZ, 0x3c, !PT ;  /* 0x000000d6d7d67212 */ /* 0x000fe200078e3cff */
[----:B------:R-:W-:Y:S01]  /*99810*/  IMAD.X R218, R221, 0x1, R0, P2 ;  /* 0x00000001ddda7824 */ /* 0x000fe200010e0600 */
[----:B------:R-:W-:Y:S01]  /*99820*/  LOP3.LUT R216, R217, R216, RZ, 0x3c, !PT ;  /* 0x000000d8d9d87212 */ /* 0x000fe200078e3cff */
[----:B------:R-:W-:Y:S01]  /*99830*/  IMAD.MOV.U32 R223, RZ, RZ, R212 ;  /* 0x000000ffffdf7224 */ /* 0x000fe200078e00d4 */
[----:B------:R-:W-:Y:S02]  /*99840*/  LOP3.LUT R211, R211, R210, RZ, 0x3c, !PT ;  /* 0x000000d2d3d37212 */ /* 0x000fe400078e3cff */
[----:B------:R-:W-:Y:S02]  /*99850*/  MOV R222, R213 ;  /* 0x000000d500de7202 */ /* 0x000fe40000000f00 */
[----:B------:R-:W-:Y:S01]  /*99860*/  LOP3.LUT R215, R215, R214, RZ, 0x3c, !PT ;  /* 0x000000d6d7d77212 */ /* 0x000fe200078e3cff */
[----:B------:R-:W-:Y:S01]  /*99870*/  IMAD.MOV.U32 R221, RZ, RZ, R218 ;  /* 0x000000ffffdd7224 */ /* 0x000fe200078e00da */
[----:B------:R-:W-:Y:S01]  /*99880*/  LOP3.LUT R217, R217, R216, RZ, 0x3c, !PT ;  /* 0x000000d8d9d97212 */ /* 0x000fe200078e3cff */
[----:B------:R2:W-:Y:S01]  /*99890*/  STL.64 [R1+0x18d0], R210 ;  /* 0x0018d0d201007387 */ /* 0x0005e20000100a00 */
[----:B------:R-:W-:-:S03]  /*998a0*/  MOV R220, R219 ;  /* 0x000000db00dc7202 */ /* 0x000fc60000000f00 */
[----:B------:R-:W-:Y:S04]  /*998b0*/  STL.64 [R1+0x18c8], R222 ;  /* 0x0018c8de01007387 */ /* 0x000fe80000100a00 */
[----:B------:R1:W-:Y:S04]  /*998c0*/  STL.64 [R1+0x18c0], R214 ;  /* 0x0018c0d601007387 */ /* 0x0003e80000100a00 */
[----:B------:R1:W-:Y:S04]  /*998d0*/  STL.64 [R1+0x18b8], R216 ;  /* 0x0018b8d801007387 */ /* 0x0003e80000100a00 */
[----:B------:R1:W-:Y:S04]  /*998e0*/  STL.64 [R1+0x18b0], R220 ;  /* 0x0018b0dc01007387 */ /* 0x0003e80000100a00 */
[----:B------:R-:W2:Y:S01]  /*998f0*/  LDL.LU.64 R212, [R1+0x1a70] ;  /* 0x001a700001d47983 */ /* 0x000ea20000300a00 */
[----:B------:R-:W-:-:S05]  /*99900*/  VIADD R188, R4, UR10 ;  /* 0x0000000a04bc7c36 */ /* 0x000fca0008000000 */
[----:B------:R-:W-:Y:S04]  /*99910*/  LDGSTS.E [R188+0x40000], desc[UR36][R226.64], P1 ;  /* 0x40000000e2bc7fae */ /* 0x000fe800089a1024 */
[----:B------:R-:W-:Y:S04]  /*99920*/  LDGSTS.E [R188+0x40080], desc[UR36][R224.64], P0 ;  /* 0x40080000e0bc7fae */ /* 0x000fe800081a1024 */
[----:B------:R-:W-:Y:S04]  /*99930*/  LDGSTS.E [R188+0x40800], desc[UR36][R192.64], P1 ;  /* 0x40800000c0bc7fae */ /* 0x000fe800089a1024 */
[----:B------:R-:W-:Y:S04]  /*99940*/  LDGSTS.E [R188+0x40880], desc[UR36][R194.64], P0 ;  /* 0x40880000c2bc7fae */ /* 0x000fe800081a1024 */
[----:B------:R-:W-:Y:S04]  /*99950*/  LDGSTS.E [R188+0x41000], desc[UR36][R196.64], P1 ;  /* 0x41000000c4bc7fae */ /* 0x000fe800089a1024 */
[----:B-1----:R-:W2:Y:S04]  /*99960*/  LDL.LU.64 R192, [R1+0x1a68] ;  /* 0x001a680001c07983 */ /* 0x002ea80000300a00 */
[----:B---3--:R-:W3:Y:S04]  /*99970*/  LDL.LU.64 R194, [R1+0x19f0] ;  /* 0x0019f00001c27983 */ /* 0x008ee80000300a00 */
[----:B----4-:R-:W4:Y:S04]  /*99980*/  LDL.LU.64 R196, [R1+0x19e8] ;  /* 0x0019e80001c47983 */ /* 0x010f280000300a00 */
[----:B------:R-:W-:Y:S04]  /*99990*/  LDGSTS.E [R188+0x41080], desc[UR36][R198.64], P0 ;  /* 0x41080000c6bc7fae */ /* 0x000fe800081a1024 */
[----:B------:R-:W-:Y:S04]  /*999a0*/  LDGSTS.E [R188+0x41800], desc[UR36][R200.64], P1 ;  /* 0x41800000c8bc7fae */ /* 0x000fe800089a1024 */
[----:B------:R-:W-:Y:S04]  /*999b0*/  LDGSTS.E [R188+0x41880], desc[UR36][R202.64], P0 ;  /* 0x41880000cabc7fae */ /* 0x000fe800081a1024 */
[----:B------:R-:W4:Y:S04]  /*999c0*/  LDL.LU.64 R198, [R1+0x1970] ;  /* 0x0019700001c67983 */ /* 0x000f280000300a00 */
[----:B------:R-:W4:Y:S04]  /*999d0*/  LDL.LU.64 R200, [R1+0x1968] ;  /* 0x0019680001c87983 */ /* 0x000f280000300a00 */
[----:B------:R-:W4:Y:S04]  /*999e0*/  LDL.LU.64 R202, [R1+0x18f0] ;  /* 0x0018f00001ca7983 */ /* 0x000f280000300a00 */
        /* <DEDUP_REMOVED lines=9> */
[----:B--2---:R-:W2:Y:S04]  /*99a80*/  LDL.LU.64 R210, [R1+0x1830] ;  /* 0x0018300001d27983 */ /* 0x004ea80000300a00 */
[----:B------:R-:W-:Y:S04]  /*99a90*/  LDGSTS.E [R188+0x43800], desc[UR36][R216.64], P1 ;  /* 0x43800000d8bc7fae */ /* 0x000fe800089a1024 */
[----:B------:R1:W-:Y:S01]  /*99aa0*/  LDGSTS.E [R188+0x43880], desc[UR36][R220.64], P0 ;  /* 0x43880000dcbc7fae */ /* 0x0003e200081a1024 */
[----:B------:R-:W-:-:S05]  /*99ab0*/  IADD3 R190, P2, PT, R212, R5, RZ ;  /* 0x00000005d4be7210 */ /* 0x000fca0007f5e0ff */
[----:B------:R-:W-:Y:S02]  /*99ac0*/  IMAD.X R189, R213, 0x1, R0, P2 ;  /* 0x00000001d5bd7824 */ /* 0x000fe400010e0600 */
[----:B------:R-:W2:Y:S04]  /*99ad0*/  LDL.LU.64 R212, [R1+0x1858] ;  /* 0x0018580001d47983 */ /* 0x000ea80000300a00 */
[----:B------:R-:W2:Y:S04]  /*99ae0*/  LDL.LU.64 R214, [R1+0x1850] ;  /* 0x0018500001d67983 */ /* 0x000ea80000300a00 */
[----:B------:R-:W2:Y:S04]  /*99af0*/  LDL.LU.64 R216, [R1+0x1848] ;  /* 0x0018480001d87983 */ /* 0x000ea80000300a00 */
[----:B------:R-:W2:Y:S04]  /*99b00*/  LDL.LU.64 R218, [R1+0x1840] ;  /* 0x0018400001da7983 */ /* 0x000ea80000300a00 */
[----:B------:R-:W2:Y:S01]  /*99b10*/  LDL.LU.64 R220, [R1+0x1838] ;  /* 0x0018380001dc7983 */ /* 0x000ea20000300a00 */
[----:B------:R-:W-:-:S04]  /*99b20*/  IADD3 R191, P2, PT, R192, R5, RZ ;  /* 0x00000005c0bf7210 */ /* 0x000fc80007f5e0ff */
[----:B-1----:R-:W-:Y:S02]  /*99b30*/  IADD3.X R188, PT, PT, R193, R0, RZ, P2, !PT ;  /* 0x00000000c1bc7210 */ /* 0x002fe400017fe4ff */
        /* <DEDUP_REMOVED lines=16> */
[----:B--2---:R-:W-:-:S04]  /*99c40*/  IADD3 R209, P2, PT, R210, R5, RZ ;  /* 0x00000005d2d17210 */ /* 0x004fc80007f5e0ff */
[----:B------:R-:W-:Y:S02]  /*99c50*/  IADD3.X R208, PT, PT, R211, R0, RZ, P2, !PT ;  /* 0x00000000d3d07210 */ /* 0x000fe400017fe4ff */
[----:B------:R-:W-:Y:S02]  /*99c60*/  LOP3.LUT R193, R193, R192, RZ, 0x3c, !PT ;  /* 0x000000c0c1c17212 */ /* 0x000fe400078e3cff */
[----:B------:R-:W-:Y:S02]  /*99c70*/  LOP3.LUT R195, R195, R194, RZ, 0x3c, !PT ;  /* 0x000000c2c3c37212 */ /* 0x000fe400078e3cff */
[----:B------:R-:W-:Y:S02]  /*99c80*/  LOP3.LUT R197, R197, R196, RZ, 0x3c, !PT ;  /* 0x000000c4c5c57212 */ /* 0x000fe400078e3cff */
[----:B------:R-:W-:Y:S02]  /*99c90*/  LOP3.LUT R199, R199, R198, RZ, 0x3c, !PT ;  /* 0x000000c6c7c77212 */ /* 0x000fe400078e3cff */
[----:B------:R-:W-:-:S02]  /*99ca0*/  LOP3.LUT R192, R193, R192, RZ, 0x3c, !PT ;  /* 0x000000c0c1c07212 */ /* 0x000fc400078e3cff */
[----:B------:R-:W-:Y:S01]  /*99cb0*/  LOP3.LUT R201, R201, R200, RZ, 0x3c, !PT ;  /* 0x000000c8c9c97212 */ /* 0x000fe200078e3cff */
[----:B------:R-:W-:Y:S01]  /*99cc0*/  IMAD.MOV.U32 R229, RZ, RZ, R189 ;  /* 0x000000ffffe57224 */ /* 0x000fe200078e00bd */
[----:B------:R-:W-:Y:S02]  /*99cd0*/  LOP3.LUT R194, R195, R194, RZ, 0x3c, !PT ;  /* 0x000000c2c3c27212 */ /* 0x000fe400078e3cff */
[----:B------:R-:W-:Y:S01]  /*99ce0*/  LOP3.LUT R203, R203, R202, RZ, 0x3c, !PT ;  /* 0x000000cacbcb7212 */ /* 0x000fe200078e3cff */
[----:B------:R-:W-:Y:S01]  /*99cf0*/  IMAD.MOV.U32 R226, RZ, RZ, R191 ;  /* 0x000000ffffe27224 */ /* 0x000fe200078e00bf */
[----:B------:R-:W-:Y:S02]  /*99d00*/  MOV R228, R190 ;  /* 0x000000be00e47202 */ /* 0x000fe40000000f00 */
[----:B------:R-:W-:Y:S02]  /*99d10*/  LOP3.LUT R196, R197, R196, RZ, 0x3c, !PT ;  /* 0x000000c4c5c47212 */ /* 0x000fe400078e3cff */
[----:B------:R-:W-:-:S02]  /*99d20*/  LOP3.LUT R205, R205, R204, RZ, 0x3c, !PT ;  /* 0x000000cccdcd7212 */ /* 0x000fc400078e3cff */
[----:B------:R-:W-:Y:S02]  /*99d30*/  MOV R227, R188 ;  /* 0x000000bc00e37202 */ /* 0x000fe40000000f00 */
[----:B------:R-:W-:Y:S02]  /*99d40*/  LOP3.LUT R198, R199, R198, RZ, 0x3c, !PT ;  /* 0x000000c6c7c67212 */ /* 0x000fe400078e3cff */
[----:B------:R-:W-:Y:S02]  /*99d50*/  LOP3.LUT R207, R207, R206, RZ, 0x3c, !PT ;  /* 0x000000cecfcf7212 */ /* 0x000fe400078e3cff */
[----:B------:R-:W-:Y:S02]  /*99d60*/  LOP3.LUT R193, R193, R192, RZ, 0x3c, !PT ;  /* 0x000000c0c1c17212 */ /* 0x000fe400078e3cff */
[----:B------:R-:W-:Y:S02]  /*99d70*/  LOP3.LUT R200, R201, R200, RZ, 0x3c, !PT ;  /* 0x000000c8c9c87212 */ /* 0x000fe400078e3cff */
[----:B------:R-:W-:-:S02]  /*99d80*/  LOP3.LUT R195, R195, R194, RZ, 0x3c, !PT ;  /* 0x000000c2c3c37212 */ /* 0x000fc400078e3cff */
[----:B------:R-:W-:Y:S01]  /*99d90*/  LOP3.LUT R202, R203, R202, RZ, 0x3c, !PT ;  /* 0x000000cacbca7212 */ /* 0x000fe200078e3cff */
[----:B------:R-:W-:Y:S01]  /*99da0*/  STL.64 [R1+0x1a70], R228 ;  /* 0x001a70e401007387 */ /* 0x000fe20000100a00 */
[----:B------:R-:W-:Y:S02]  /*99db0*/  LOP3.LUT R197, R197, R196, RZ, 0x3c, !PT ;  /* 0x000000c4c5c57212 */ /* 0x000fe400078e3cff */
[----:B------:R-:W-:Y:S01]  /*99dc0*/  LOP3.LUT R204, R205, R204, RZ, 0x3c, !PT ;  /* 0x000000cccdcc7212 */ /* 0x000fe200078e3cff */
[----:B------:R-:W-:Y:S01]  /*99dd0*/  STL.64 [R1+0x1a68], R226 ;  /* 0x001a68e201007387 */ /* 0x000fe20000100a00 */
        /* <DEDUP_REMOVED lines=14> */
[----:B------:R-:W-:-:S05]  /*99ec0*/  IADD3 R211, P2, PT, R212, R5, RZ ;  /* 0x00000005d4d37210 */ /* 0x000fca0007f5e0ff */
[----:B------:R-:W-:Y:S01]  /*99ed0*/  IMAD.X R210, R213, 0x1, R0, P2 ;  /* 0x00000001d5d27824 */ /* 0x000fe200010e0600 */
[----:B------:R-:W-:-:S05]  /*99ee0*/  IADD3 R213, P2, PT, R214, R5, RZ ;  /* 0x00000005d6d57210 */ /* 0x000fca0007f5e0ff */
[----:B------:R-:W-:Y:S01]  /*99ef0*/  IMAD.X R212, R215, 0x1, R0, P2 ;  /* 0x00000001d7d47824 */ /* 0x000fe200010e0600 */
[----:B------:R-:W-:-:S04]  /*99f00*/  IADD3 R215, P2, PT, R216, R5, RZ ;  /* 0x00000005d8d77210 */ /* 0x000fc80007f5e0ff */
[----:B------:R-:W-:Y:S02]  /*99f10*/  IADD3.X R214, PT, PT, R217, R0, RZ, P2, !PT ;  /* 0x00000000d9d67210 */ /* 0x000fe400017fe4ff */
[----:B------:R-:W-:Y:S02]  /*99f20*/  IADD3 R217, P2, PT, R218, R5, RZ ;  /* 0x00000005dad97210 */ /* 0x000fe40007f5e0ff */
[----:B------:R-:W-:-:S03]  /*99f30*/  LOP3.LUT R211, R211, R210, RZ, 0x3c, !PT ;  /* 0x000000d2d3d37212 */ /* 0x000fc600078e3cff */
[--C-:B------:R-:W-:Y:S01]  /*99f40*/  IMAD.X R216, R219, 0x1, R0.reuse, P2 ;  /* 0x00000001dbd87824 */ /* 0x100fe200010e0600 */
[----:B------:R-:W-:Y:S02]  /*99f50*/  IADD3 R219, P2, PT, R220, R5, RZ ;  /* 0x00000005dcdb7210 */ /* 0x000fe40007f5e0ff */
[----:B------:R-:W-:Y:S02]  /*99f60*/  LOP3.LUT R215, R215, R214, RZ, 0x3c, !PT ;  /* 0x000000d6d7d77212 */ /* 0x000fe400078e3cff */
[----:B------:R-:W-:Y:S02]  /*99f70*/  LOP3.LUT R217, R217, R216, RZ, 0x3c, !PT ;  /* 0x000000d8d9d97212 */ /* 0x000fe400078e3cff */
[----:B------:R-:W-:Y:S01]  /*99f80*/  LOP3.LUT R210, R211, R210, RZ, 0x3c, !PT ;  /* 0x000000d2d3d27212 */ /* 0x000fe200078e3cff */
[----:B------:R-:W-:Y:S01]  /*99f90*/  IMAD.X R218, R221, 0x1, R0, P2 ;  /* 0x00000001ddda7824 */ /* 0x000fe200010e0600 */
[----:B------:R-:W-:Y:S01]  /*99fa0*/  LOP3.LUT R214, R215, R214, RZ, 0x3c, !PT ;  /* 0x000000d6d7d67212 */ /* 0x000fe200078e3cff */
[----:B------:R-:W-:Y:S01]  /*99fb0*/  IMAD.MOV.U32 R220, RZ, RZ, R209 ;  /* 0x000000ffffdc7224 */ /* 0x000fe200078e00d1 */
[----:B------:R-:W-:Y:S01]  /*99fc0*/  LOP3.LUT R216, R217, R216, RZ, 0x3c, !PT ;  /* 0x000000d8d9d87212 */ /* 0x000fe200078e3cff */
[----:B------:R-:W-:Y:S01]  /*99fd0*/  IMAD.MOV.U32 R221, RZ, RZ, R208 ;  /* 0x000000ffffdd7224 */ /* 0x000fe200078e00d0 */
[----:B------:R-:W-:Y:S01]  /*99fe0*/  LOP3.LUT R211, R211, R210, RZ, 0x3c, !PT ;  /* 0x000000d2d3d37212 */ /* 0x000fe200078e3cff */
[----:B------:R-:W-:Y:S01]  /*99ff0*/  IMAD.MOV.U32 R224, RZ, RZ, R213 ;  /* 0x000000ffffe07224 */ /* 0x000fe200078e00d5 */
[----:B------:R-:W-:Y:S01]  /*9a000*/  LOP3.LUT R215, R215, R214, RZ, 0x3c, !PT ;  /* 0x000000d6d7d77212 */ /* 0x000fe200078e3cff */
[----:B------:R-:W-:Y:S01]  /*9a010*/  IMAD.MOV.U32 R225, RZ, RZ, R212 ;  /* 0x000000ffffe17224 */ /* 0x000fe200078e00d4 */
[----:B------:R-:W-:Y:S01]  /*9a020*/  LOP3.LUT R217, R217, R216, RZ, 0x3c, !PT ;  /* 0x000000d8d9d97212 */ /* 0x000fe200078e3cff */
[----:B------:R-:W-:Y:S04]  /*9a030*/  STL.64 [R1+0x1830], R220 ;  /* 0x001830dc01007387 */ /* 0x000fe80000100a00 */
[----:B------:R1:W-:Y:S04]  /*9a040*/  STL.64 [R1+0x1858], R210 ;  /* 0x001858d201007387 */ /* 0x0003e80000100a00 */
[----:B------:R-:W-:Y:S04]  /*9a050*/  STL.64 [R1+0x1850], R224 ;  /* 0x001850e001007387 */ /* 0x000fe80000100a00 */
[----:B------:R1:W-:Y:S04]  /*9a060*/  STL.64 [R1+0x1848], R214 ;  /* 0x001848d601007387 */ /* 0x0003e80000100a00 */
[----:B------:R1:W-:Y:S04]  /*9a070*/  STL.64 [R1+0x1840], R216 ;  /* 0x001840d801007387 */ /* 0x0003e80000100a00 */
[----:B------:R-:W4:Y:S01]  /*9a080*/  LDL.LU.64 R212, [R1+0x1a60] ;  /* 0x001a600001d47983 */ /* 0x000f220000300a00 */
[----:B------:R-:W-:Y:S01]  /*9a090*/  LOP3.LUT R188, R4, 0x10, RZ, 0x3c, !PT ;  /* 0x0000001004bc7812 */ /* 0x000fe200078e3cff */
[----:B------:R-:W-:Y:S01]  /*9a0a0*/  IMAD.MOV.U32 R223, RZ, RZ, R218 ;  /* 0x000000ffffdf7224 */ /* 0x000fe200078e00da */
[----:B------:R-:W-:-:S02]  /*9a0b0*/  MOV R222, R219 ;  /* 0x000000db00de7202 */ /* 0x000fc40000000f00 */
[----:B------:R-:W-:-:S03]  /*9a0c0*/  IADD3 R188, PT, PT, R188, UR10, RZ ;  /* 0x0000000abcbc7c10 */ /* 0x000fc6000fffe0ff */
[----:B------:R1:W-:Y:S04]  /*9a0d0*/  STL.64 [R1+0x1838], R222 ;  /* 0x001838de01007387 */ /* 0x0003e80000100a00 */
[----:B------:R-:W-:Y:S04]  /*9a0e0*/  LDGSTS.E [R188+0x40100], desc[UR36][R228.64], P1 ;  /* 0x40100000e4bc7fae */ /* 0x000fe800089a1024 */
[----:B------:R-:W-:Y:S04]  /*9a0f0*/  LDGSTS.E [R188+0x40180], desc[UR36][R226.64], P0 ;  /* 0x40180000e2bc7fae */ /* 0x000fe800081a1024 */
[----:B------:R-:W-:Y:S04]  /*9a100*/  LDGSTS.E [R188+0x40900], desc[UR36][R192.64], P1 ;  /* 0x40900000c0bc7fae */ /* 0x000fe800089a1024 */
[----:B------:R-:W-:Y:S04]  /*9a110*/  LDGSTS.E [R188+0x40980], desc[UR36][R194.64], P0 ;  /* 0x40980000c2bc7fae */ /* 0x000fe800081a1024 */
[----:B------:R-:W-:Y:S04]  /*9a120*/  LDGSTS.E [R188+0x41100], desc[UR36][R196.64], P1 ;  /* 0x41100000c4bc7fae */ /* 0x000fe800089a1024 */
[----:B-1----:R-:W4:Y:S04]  /*9a130*/  LDL.LU.64 R192, [R1+0x1a58] ;  /* 0x001a580001c07983 */ /* 0x002f280000300a00 */
[----:B--2---:R-:W2:Y:S04]  /*9a140*/  LDL.LU.64 R194, [R1+0x19e0] ;  /* 0x0019e00001c27983 */ /* 0x004ea80000300a00 */
[----:B---3--:R-:W3:Y:S04]  /*9a150*/  LDL.LU.64 R196, [R1+0x19d8] ;  /* 0x0019d80001c47983 */ /* 0x008ee80000300a00 */
[----:B------:R-:W-:Y:S04]  /*9a160*/  LDGSTS.E [R188+0x41180], desc[UR36][R198.64], P0 ;  /* 0x41180000c6bc7fae */ /* 0x000fe800081a1024 */
[----:B------:R-:W-:Y:S04]  /*9a170*/  LDGSTS.E [R188+0x41900], desc[UR36][R200.64], P1 ;  /* 0x41900000c8bc7fae */ /* 0x000fe800089a1024 */
[----:B------:R-:W-:Y:S04]  /*9a180*/  LDGSTS.E [R188+0x41980], desc[UR36][R202.64], P0 ;  /* 0x41980000cabc7fae */ /* 0x000fe800081a1024 */
[----:B----4-:R-:W4:Y:S04]  /*9a190*/  LDL.LU.64 R198, [R1+0x1960] ;  /* 0x0019600001c67983 */ /* 0x010f280000300a00 */
        /* <DEDUP_REMOVED lines=8> */
[----:B------:R-:W4:Y:S04]  /*9a220*/  LDL.LU.64 R210, [R1+0x17f0] ;  /* 0x0017f00001d27983 */ /* 0x000f280000300a00 */
[----:B------:R-:W-:Y:S04]  /*9a230*/  LDGSTS.E [R188+0x42980], desc[UR36][R224.64], P0 ;  /* 0x42980000e0bc7fae */ /* 0x000fe800081a1024 */
[----:B------:R-:W-:Y:S04]  /*9a240*/  LDGSTS.E [R188+0x43100], desc[UR36][R214.64], P1 ;  /* 0x43100000d6bc7fae */ /* 0x000fe800089a1024 */
[----:B------:R-:W-:Y:S04]  /*9a250*/  LDGSTS.E [R188+0x43180], desc[UR36][R216.64], P0 ;  /* 0x43180000d8bc7fae */ /* 0x000fe800081a1024 */
[----:B------:R-:W-:Y:S04]  /*9a260*/  LDGSTS.E [R188+0x43900], desc[UR36][R222.64], P1 ;  /* 0x43900000debc7fae */ /* 0x000fe800089a1024 */
[----:B------:R1:W-:Y:S01]  /*9a270*/  LDGSTS.E [R188+0x43980], desc[UR36][R220.64], P0 ;  /* 0x43980000dcbc7fae */ /* 0x0003e200081a1024 */
[----:B------:R-:W-:-:S05]  /*9a280*/  IADD3 R190, P2, PT, R212, R5, RZ ;  /* 0x00000005d4be7210 */ /* 0x000fca0007f5e0ff */
[----:B------:R-:W-:Y:S02]  /*9a290*/  IMAD.X R189, R213, 0x1, R0, P2 ;  /* 0x00000001d5bd7824 */ /* 0x000fe400010e0600 */
[----:B------:R-:W4:Y:S04]  /*9a2a0*/  LDL.LU.64 R212, [R1+0x17e8] ;  /* 0x0017e80001d47983 */ /* 0x000f280000300a00 */
[----:B------:R-:W4:Y:S04]  /*9a2b0*/  LDL.LU.64 R214, [R1+0x17e0] ;  /* 0x0017e00001d67983 */ /* 0x000f280000300a00 */
[----:B------:R-:W4:Y:S04]  /*9a2c0*/  LDL.LU.64 R216, [R1+0x17d8] ;  /* 0x0017d80001d87983 */ /* 0x000f280000300a00 */
[----:B------:R-:W4:Y:S04]  /*9a2d0*/  LDL.LU.64 R218, [R1+0x17d0] ;  /* 0x0017d00001da7983 */ /* 0x000f280000300a00 */
[----:B------:R-:W4:Y:S01]  /*9a2e0*/  LDL.LU.64 R220, [R1+0x17c8] ;  /* 0x0017c80001dc7983 */ /* 0x000f220000300a00 */
[----:B------:R-:W-:-:S04]  /*9a2f0*/  IADD3 R191, P2, PT, R192, R5, RZ ;  /* 0x00000005c0bf7210 */ /* 0x000fc80007f5e0ff */
[----:B-1----:R-:W-:Y:S02]  /*9a300*/  IADD3.X R188, PT, PT, R193, R0, RZ, P2, !PT ;  /* 0x00000000c1bc7210 */ /* 0x002fe400017fe4ff */
[----:B--2---:R-:W-:-:S05]  /*9a310*/  IADD3 R193, P2, PT, R194, R5, RZ ;  /* 0x00000005c2c17210 */ /* 0x004fca0007f5e0ff */
[----:B------:R-:W-:Y:S01]  /*9a320*/  IMAD.X R192, R195, 0x1, R0, P2 ;  /* 0x00000001c3c07824 */ /* 0x000fe200010e0600 */
        /* <DEDUP_REMOVED lines=35> */
[----:B------:R-:W-:Y:S02]  /*9a560*/  LOP3.LUT R195, R195, R194, RZ, 0x3c, !PT ;  /* 0x000000c2c3c37212 */ /* 0x000fe400078e3cff */
        /* <DEDUP_REMOVED lines=30> */
[----:B------:R-:W-:Y:S01]  /*9a750*/  IMAD.X R216, R219, 0x1, R0, P2 ;  /* 0x00000001dbd87824 */ /* 0x000fe200010e0600 */
[----:B------:R-:W-:Y:S02]  /*9a760*/  LOP3.LUT R215, R215, R214, RZ, 0x3c, !PT ;  /* 0x000000d6d7d77212 */ /* 0x000fe400078e3cff */
[----:B------:R-:W-:Y:S02]  /*9a770*/  LOP3.LUT R210, R211, R210, RZ, 0x3c, !PT ;  /* 0x000000d2d3d27212 */ /* 0x000fe400078e3cff */
[----:B------:R-:W-:Y:S02]  /*9a780*/  LOP3.LUT R217, R217, R216, RZ, 0x3c, !PT ;  /* 0x000000d8d9d97212 */ /* 0x000fe400078e3cff */
[----:B------:R-:W-:Y:S02]  /*9a790*/  LOP3.LUT R214, R215, R214, RZ, 0x3c, !PT ;  /* 0x000000d6d7d67212 */ /* 0x000fe400078e3cff */
[----:B------:R-:W-:Y:S01]  /*9a7a0*/  LOP3.LUT R216, R217, R216, RZ, 0x3c, !PT ;  /* 0x000000d8d9d87212 */ /* 0x000fe200078e3cff */
[----:B------:R-:W-:Y:S01]  /*9a7b0*/  IMAD.MOV.U32 R222, RZ, RZ, R213 ;  /* 0x000000ffffde7224 */ /* 0x000fe200078e00d5 */
[----:B------:R-:W-:-:S02]  /*9a7c0*/  LOP3.LUT R211, R211, R210, RZ, 0x3c, !PT ;  /* 0x000000d2d3d37212 */ /* 0x000fc400078e3cff */
[----:B------:R-:W-:Y:S02]  /*9a7d0*/  MOV R223, R212 ;  /* 0x000000d400df7202 */ /* 0x000fe40000000f00 */
[----:B------:R-:W-:Y:S02]  /*9a7e0*/  LOP3.LUT R215, R215, R214, RZ, 0x3c, !PT ;  /* 0x000000d6d7d77212 */ /* 0x000fe400078e3cff */
[----:B------:R-:W-:Y:S01]  /*9a7f0*/  LOP3.LUT R217, R217, R216, RZ, 0x3c, !PT ;  /* 0x000000d8d9d97212 */ /* 0x000fe200078e3cff */
[----:B------:R1:W-:Y:S04]  /*9a800*/  STL.64 [R1+0x17e8], R210 ;  /* 0x0017e8d201007387 */ /* 0x0003e80000100a00 */
[----:B------:R-:W-:Y:S04]  /*9a810*/  STL.64 [R1+0x17e0], R222 ;  /* 0x0017e0de01007387 */ /* 0x000fe80000100a00 */
[----:B------:R1:W-:Y:S04]  /*9a820*/  STL.64 [R1+0x17d8], R214 ;  /* 0x0017d8d601007387 */ /* 0x0003e80000100a00 */
[----:B------:R1:W-:Y:S04]  /*9a830*/  STL.64 [R1+0x17d0], R216 ;  /* 0x0017d0d801007387 */ /* 0x0003e80000100a00 */
[----:B------:R-:W4:Y:S01]  /*9a840*/  LDL.LU.64 R212, [R1+0x1a50] ;  /* 0x001a500001d47983 */ /* 0x000f220000300a00 */
[----:B------:R-:W-:-:S02]  /*9a850*/  IADD3 R219, P2, PT, R220, R5, RZ ;  /* 0x00000005dcdb7210 */ /* 0x000fc40007f5e0ff */
[----:B------:R-:W-:-:S03]  /*9a860*/  LOP3.LUT R188, R4, 0x20, RZ, 0x3c, !PT ;  /* 0x0000002004bc7812 */ /* 0x000fc600078e3cff */
[----:B------:R-:W-:Y:S02]  /*9a870*/  IMAD.X R218, R221, 0x1, R0, P2 ;  /* 0x00000001ddda7824 */ /* 0x000fe400010e0600 */
[----:B------:R-:W-:Y:S02]  /*9a880*/  VIADD R188, R188, UR10 ;  /* 0x0000000abcbc7c36 */ /* 0x000fe40008000000 */
[----:B------:R-:W-:Y:S02]  /*9a890*/  IMAD.MOV.U32 R220, RZ, RZ, R219 ;  /* 0x000000ffffdc7224 */ /* 0x000fe400078e00db */
[----:B------:R-:W-:Y:S01]  /*9a8a0*/  IMAD.MOV.U32 R221, RZ, RZ, R218 ;  /* 0x000000ffffdd7224 */ /* 0x000fe200078e00da */
[----:B------:R-:W-:Y:S04]  /*9a8b0*/  LDGSTS.E [R188+0x40200], desc[UR36][R226.64], P1 ;  /* 0x40200000e2bc7fae */ /* 0x000fe800089a1024 */
[----:B------:R-:W-:Y:S04]  /*9a8c0*/  LDGSTS.E [R188+0x40280], desc[UR36][R224.64], P0 ;  /* 0x40280000e0bc7fae */ /* 0x000fe800081a1024 */
[----:B------:R1:W-:Y:S04]  /*9a8d0*/  STL.64 [R1+0x17c8], R220 ;  /* 0x0017c8dc01007387 */ /* 0x0003e80000100a00 */
        /* <DEDUP_REMOVED lines=22> */
[----:B------:R-:W-:Y:S04]  /*9aa40*/  LDGSTS.E [R188+0x43a00], desc[UR36][R216.64], P1 ;  /* 0x43a00000d8bc7fae */ /* 0x000fe800089a1024 */
[----:B------:R1:W-:Y:S01]  /*9aa50*/  LDGSTS.E [R188+0x43a80], desc[UR36][R220.64], P0 ;  /* 0x43a80000dcbc7fae */ /* 0x0003e200081a1024 */
        /* <DEDUP_REMOVED lines=8> */
[----:B-1----:R-:W-:Y:S01]  /*9aae0*/  IMAD.X R188, R193, 0x1, R0, P2 ;  /* 0x00000001c1bc7824 */ /* 0x002fe200010e0600 */
[----:B--2---:R-:W-:-:S05]  /*9aaf0*/  IADD3 R193, P2, PT, R194, R5, RZ ;  /* 0x00000005c2c17210 */ /* 0x004fca0007f5e0ff */
[----:B------:R-:W-:Y:S01]  /*9ab00*/  IMAD.X R192, R195, 0x1, R0, P2 ;  /* 0x00000001c3c07824 */ /* 0x000fe200010e0600 */
[----:B---3--:R-:W-:-:S04]  /*9ab10*/  IADD3 R195, P2, PT, R196, R5, RZ ;  /* 0x00000005c4c37210 */ /* 0x008fc80007f5e0ff */
        /* <DEDUP_REMOVED lines=22> */
[----:B------:R-:W-:Y:S01]  /*9ac80*/  LOP3.LUT R194, R195, R194, RZ, 0x3c, !PT ;  /* 0x000000c2c3c27212 */ /* 0x000fe200078e3cff */
[----:B------:R-:W-:Y:S01]  /*9ac90*/  IMAD.MOV.U32 R227, RZ, RZ, R189 ;  /* 0x000000ffffe37224 */ /* 0x000fe200078e00bd */
[----:B------:R-:W-:Y:S01]  /*9aca0*/  LOP3.LUT R203, R203, R202, RZ, 0x3c, !PT ;  /* 0x000000cacbcb7212 */ /* 0x000fe200078e3cff */
[----:B------:R-:W-:Y:S01]  /*9acb0*/  IMAD.MOV.U32 R225, RZ, RZ, R188 ;  /* 0x000000ffffe17224 */ /* 0x000fe200078e00bc */
[----:B------:R-:W-:-:S02]  /*9acc0*/  LOP3.LUT R196, R197, R196, RZ, 0x3c, !PT ;  /* 0x000000c4c5c47212 */ /* 0x000fc400078e3cff */
[----:B------:R-:W-:Y:S02]  /*9acd0*/  LOP3.LUT R205, R205, R204, RZ, 0x3c, !PT ;  /* 0x000000cccdcd7212 */ /* 0x000fe400078e3cff */
[----:B------:R-:W-:Y:S02]  /*9ace0*/  MOV R224, R191 ;  /* 0x000000bf00e07202 */ /* 0x000fe40000000f00 */
[----:B------:R-:W-:Y:S02]  /*9acf0*/  LOP3.LUT R198, R199, R198, RZ, 0x3c, !PT ;  /* 0x000000c6c7c67212 */ /* 0x000fe400078e3cff */
[----:B------:R-:W-:Y:S02]  /*9ad00*/  LOP3.LUT R207, R207, R206, RZ, 0x3c, !PT ;  /* 0x000000cecfcf7212 */ /* 0x000fe400078e3cff */
[----:B------:R-:W-:Y:S02]  /*9ad10*/  LOP3.LUT R193, R193, R192, RZ, 0x3c, !PT ;  /* 0x000000c0c1c17212 */ /* 0x000fe400078e3cff */
[----:B------:R-:W-:-:S02]  /*9ad20*/  LOP3.LUT R200, R201, R200, RZ, 0x3c, !PT ;  /* 0x000000c8c9c87212 */ /* 0x000fc400078e3cff */
[----:B------:R-:W-:Y:S02]  /*9ad30*/  LOP3.LUT R209, R209, R208, RZ, 0x3c, !PT ;  /* 0x000000d0d1d17212 */ /* 0x000fe400078e3cff */
[----:B------:R-:W-:Y:S02]  /*9ad40*/  LOP3.LUT R195, R195, R194, RZ, 0x3c, !PT ;  /* 0x000000c2c3c37212 */ /* 0x000fe400078e3cff */
[----:B------:R-:W-:Y:S01]  /*9ad50*/  LOP3.LUT R202, R203, R202, RZ, 0x3c, !PT ;  /* 0x000000cacbca7212 */ /* 0x000fe200078e3cff */
[----:B------:R-:W-:Y:S01]  /*9ad60*/  STL.64 [R1+0x1a50], R226 ;  /* 0x001a50e201007387 */ /* 0x000fe20000100a00 */
[----:B------:R-:W-:Y:S02]  /*9ad70*/  LOP3.LUT R197, R197, R196, RZ, 0x3c, !PT ;  /* 0x000000c4c5c57212 */ /* 0x000fe400078e3cff */
[----:B------:R-:W-:Y:S01]  /*9ad80*/  LOP3.LUT R204, R205, R204, RZ, 0x3c, !PT ;  /* 0x000000cccdcc7212 */ /* 0x000fe200078e3cff */
[----:B------:R-:W-:Y:S01]  /*9ad90*/  STL.64 [R1+0x1a48], R224 ;  /* 0x001a48e001007387 */ /* 0x000fe20000100a00 */
        /* <DEDUP_REMOVED lines=19> */
[----:B------:R-:W-:-:S04]  /*9aed0*/  IADD3 R213, P2, PT, R214, R5, RZ ;  /* 0x00000005d6d57210 */ /* 0x000fc80007f5e0ff */
[----:B------:R-:W-:Y:S02]  /*9aee0*/  IADD3.X R212, PT, PT, R215, R0, RZ, P2, !PT ;  /* 0x00000000d7d47210 */ /* 0x000fe400017fe4ff */
[----:B------:R-:W-:-:S05]  /*9aef0*/  IADD3 R215, P2, PT, R216, R5, RZ ;  /* 0x00000005d8d77210 */ /* 0x000fca0007f5e0ff */
[----:B------:R-:W-:Y:S01]  /*9af00*/  IMAD.X R214, R217, 0x1, R0, P2 ;  /* 0x00000001d9d67824 */ /* 0x000fe200010e0600 */
[----:B------:R-:W-:Y:S02]  /*9af10*/  IADD3 R217, P2, PT, R218, R5, RZ ;  /* 0x00000005dad97210 */ /* 0x000fe40007f5e0ff */
[----:B------:R-:W-:-:S03]  /*9af20*/  LOP3.LUT R211, R211, R210, RZ, 0x3c, !PT ;  /* 0x000000d2d3d37212 */ /* 0x000fc600078e3cff */
[----:B------:R-:W-:Y:S01]  /*9af30*/  IMAD.X R216, R219, 0x1, R0, P2 ;  /* 0x00000001dbd87824 */ /* 0x000fe200010e0600 */
[----:B------:R-:W-:Y:S02]  /*9af40*/  LOP3.LUT R215, R215, R214, RZ, 0x3c, !PT ;  /* 0x000000d6d7d77212 */ /* 0x000fe400078e3cff */
[----:B------:R-:W-:Y:S02]  /*9af50*/  IADD3 R219, P2, PT, R220, R5, RZ ;  /* 0x00000005dcdb7210 */ /* 0x000fe40007f5e0ff */
[----:B------:R-:W-:Y:S02]  /*9af60*/  LOP3.LUT R217, R217, R216, RZ, 0x3c, !PT ;  /* 0x000000d8d9d97212 */ /* 0x000fe400078e3cff */
[----:B------:R-:W-:Y:S02]  /*9af70*/  LOP3.LUT R210, R211, R210, RZ, 0x3c, !PT ;  /* 0x000000d2d3d27212 */ /* 0x000fe400078e3cff */
[----:B------:R-:W-:Y:S02]  /*9af80*/  LOP3.LUT R214, R215, R214, RZ, 0x3c, !PT ;  /* 0x000000d6d7d67212 */ /* 0x000fe400078e3cff */
[----:B------:R-:W-:-:S02]  /*9af90*/  LOP3.LUT R216, R217, R216, RZ, 0x3c, !PT ;  /* 0x000000d8d9d87212 */ /* 0x000fc400078e3cff */
[----:B------:R-:W-:Y:S01]  /*9afa0*/  IADD3.X R218, PT, PT, R221, R0, RZ, P2, !PT ;  /* 0x00000000ddda7210 */ /* 0x000fe200017fe4ff */
        /* <DEDUP_REMOVED lines=12> */
[----:B------:R-:W4:Y:S01]  /*9b070*/  LDL.LU.64 R212, [R1+0x1a40] ;  /* 0x001a400001d47983 */ /* 0x000f220000300a00 */
[----:B------:R-:W-:-:S05]  /*9b080*/  LOP3.LUT R188, R4, 0x30, RZ, 0x3c, !PT ;  /* 0x0000003004bc7812 */ /* 0x000fca00078e3cff */
[----:B------:R-:W-:-:S05]  /*9b090*/  VIADD R188, R188, UR10 ;  /* 0x0000000abcbc7c36 */ /* 0x000fca0008000000 */
        /* <DEDUP_REMOVED lines=33> */
[----:B------:R-:W-:-:S05]  /*9b2b0*/  IADD3 R191, P2, PT, R192, R5, RZ ;  /* 0x00000005c0bf7210 */ /* 0x000fca0007f5e0ff */
[----:B-1----:R-:W-:Y:S01]  /*9b2c0*/  IMAD.X R188, R193, 0x1, R0, P2 ;  /* 0x00000001c1bc7824 */ /* 0x002fe200010e0600 */
[----:B--2---:R-:W-:-:S04]  /*9b2d0*/  IADD3 R193, P2, PT, R194, R5, RZ ;  /* 0x00000005c2c17210 */ /* 0x004fc80007f5e0ff */
[----:B------:R-:W-:Y:S02]  /*9b2e0*/  IADD3.X R192, PT, PT, R195, R0, RZ, P2, !PT ;  /* 0x00000000c3c07210 */ /* 0x000fe400017fe4ff */
        /* <DEDUP_REMOVED lines=58> */
[----:B------:R-:W-:-:S04]  /*9b690*/  IADD3 R211, P2, PT, R212, R5, RZ ;  /* 0x00000005d4d37210 */ /* 0x000fc80007f5e0ff */
[----:B------:R-:W-:Y:S02]  /*9b6a0*/  IADD3.X R210, PT, PT, R213, R0, RZ, P2, !PT ;  /* 0x00000000d5d27210 */ /* 0x000fe400017fe4ff */
[----:B------:R-:W-:-:S05]  /*9b6b0*/  IADD3 R213, P2, PT, R214, R5, RZ ;  /* 0x00000005d6d57210 */ /* 0x000fca0007f5e0ff */
[----:B------:R-:W-:Y:S01]  /*9b6c0*/  IMAD.X R212, R215, 0x1, R0, P2 ;  /* 0x00000001d7d47824 */ /* 0x000fe200010e0600 */
[----:B------:R-:W-:-:S05]  /*9b6d0*/  IADD3 R215, P2, PT, R216, R5, RZ ;  /* 0x00000005d8d77210 */ /* 0x000fca0007f5e0ff */
[----:B------:R-:W-:Y:S01]  /*9b6e0*/  IMAD.X R214, R217, 0x1, R0, P2 ;  /* 0x00000001d9d67824 */ /* 0x000fe200010e0600 */
[----:B------:R-:W-:Y:S02]  /*9b6f0*/  IADD3 R217, P2, PT, R218, R5, RZ ;  /* 0x00000005dad97210 */ /* 0x000fe40007f5e0ff */
[----:B------:R-:W-:Y:S02]  /*9b700*/  LOP3.LUT R211, R211, R210, RZ, 0x3c, !PT ;  /* 0x000000d2d3d37212 */ /* 0x000fe400078e3cff */
[----:B------:R-:W-:Y:S02]  /*9b710*/  IADD3.X R216, PT, PT, R219, R0, RZ, P2, !PT ;  /* 0x00000000dbd87210 */ /* 0x000fe400017fe4ff */
[----:B------:R-:W-:Y:S02]  /*9b720*/  LOP3.LUT R215, R215, R214, RZ, 0x3c, !PT ;  /* 0x000000d6d7d77212 */ /* 0x000fe400078e3cff */
[----:B------:R-:W-:Y:S02]  /*9b730*/  LOP3.LUT R217, R217, R216, RZ, 0x3c, !PT ;  /* 0x000000d8d9d97212 */ /* 0x000fe400078e3cff */
[----:B------:R-:W-:-:S02]  /*9b740*/  LOP3.LUT R210, R211, R210, RZ, 0x3c, !PT ;  /* 0x000000d2d3d27212 */ /* 0x000fc400078e3cff */
[----:B------:R-:W-:Y:S02]  /*9b750*/  LOP3.LUT R214, R215, R214, RZ, 0x3c, !PT ;  /* 0x000000d6d7d67212 */ /* 0x000fe400078e3cff */
[----:B------:R-:W-:Y:S01]  /*9b760*/  LOP3.LUT R216, R217, R216, RZ, 0x3c, !PT ;  /* 0x000000d8d9d87212 */ /* 0x000fe200078e3cff */
[----:B------:R-:W-:Y:S01]  /*9b770*/  IMAD.MOV.U32 R222, RZ, RZ, R213 ;  /* 0x000000ffffde7224 */ /* 0x000fe200078e00d5 */
[----:B------:R-:W-:Y:S01]  /*9b780*/  LOP3.LUT R211, R211, R210, RZ, 0x3c, !PT ;  /* 0x000000d2d3d37212 */ /* 0x000fe200078e3cff */
[----:B------:R-:W-:Y:S01]  /*9b790*/  IMAD.MOV.U32 R223, RZ, RZ, R212 ;  /* 0x000000ffffdf7224 */ /* 0x000fe200078e00d4 */
        /* <DEDUP_REMOVED lines=9> */
[----:B------:R-:W-:Y:S01]  /*9b830*/  IMAD.X R218, R221, 0x1, R0, P2 ;  /* 0x00000001ddda7824 */ /* 0x000fe200010e0600 */
[----:B------:R-:W-:Y:S02]  /*9b840*/  IADD3 R188, PT, PT, R188, UR10, RZ ;  /* 0x0000000abcbc7c10 */ /* 0x000fe4000fffe0ff */
[----:B------:R-:W-:Y:S01]  /*9b850*/  MOV R220, R219 ;  /* 0x000000db00dc7202 */ /* 0x000fe20000000f00 */
[----:B------:R-:W-:Y:S02]  /*9b860*/  IMAD.MOV.U32 R221, RZ, RZ, R218 ;  /* 0x000000ffffdd7224 */ /* 0x000fe400078e00da */
        /* <DEDUP_REMOVED lines=188> */
[----:B------:R-:W-:Y:S01]  /*9c430*/  MOV R230, R191 ;  /* 0x000000bf00e67202 */ /* 0x000fe20000000f00 */
[----:B------:R-:W-:Y:S01]  /*9c440*/  IMAD.MOV.U32 R228, RZ, RZ, R193 ;  /* 0x000000ffffe47224 */ /* 0x000fe200078e00c1 */
[----:B------:R-:W-:Y:S01]  /*9c450*/  LOP3.LUT R198, R199, R198, RZ, 0x3c, !PT ;  /* 0x000000c6c7c67212 */ /* 0x000fe200078e3cff */
[----:B------:R-:W-:Y:S01]  /*9c460*/  IMAD.MOV.U32 R226, RZ, RZ, R195 ;  /* 0x000000ffffe27224 */ /* 0x000fe200078e00c3 */
[----:B------:R-:W-:Y:S01]  /*9c470*/  MOV R229, R192 ;  /* 0x000000c000e57202 */ /* 0x000fe20000000f00 */
[----:B------:R-:W-:Y:S01]  /*9c480*/  IMAD.MOV.U32 R227, RZ, RZ, R194 ;  /* 0x000000ffffe37224 */ /* 0x000fe200078e00c2 */
[----:B------:R-:W-:-:S02]  /*9c490*/  LOP3.LUT R200, R201, R200, RZ, 0x3c, !PT ;  /* 0x000000c8c9c87212 */ /* 0x000fc400078e3cff */
[----:B------:R-:W-:Y:S01]  /*9c4a0*/  LOP3.LUT R202, R203, R202, RZ, 0x3c, !PT ;  /* 0x000000cacbca7212 */ /* 0x000fe200078e3cff */
[----:B------:R-:W-:Y:S01]  /*9c4b0*/  STL.64 [R1+0x1a20], R232 ;  /* 0x001a20e801007387 */ /* 0x000fe20000100a00 */
[----:B------:R-:W-:Y:S02]  /*9c4c0*/  LOP3.LUT R197, R197, R196, RZ, 0x3c, !PT ;  /* 0x000000c4c5c57212 */ /* 0x000fe400078e3cff */
[----:B------:R-:W-:Y:S01]  /*9c4d0*/  LOP3.LUT R199, R199, R198, RZ, 0x3c, !PT ;  /* 0x000000c6c7c77212 */ /* 0x000fe200078e3cff */
[----:B------:R-:W-:Y:S01]  /*9c4e0*/  STL.64 [R1+0x1a18], R230 ;  /* 0x001a18e601007387 */ /* 0x000fe20000100a00 */
[----:B------:R-:W-:Y:S01]  /*9c4f0*/  LOP3.LUT R201, R201, R200, RZ, 0x3c, !PT ;  /* 0x000000c8c9c97212 */ /* 0x000fe200078e3cff */
[----:B------:R-:W-:Y:S01]  /*9c500*/  IMAD.MOV.U32 R225, RZ, RZ, R204 ;  /* 0x000000ffffe17224 */ /* 0x000fe200078e00cc */
[----:B------:R-:W-:Y:S01]  /*9c510*/  LOP3.LUT R203, R203, R202, RZ, 0x3c, !PT ;  /* 0x000000cacbcb7212 */ /* 0x000fe200078e3cff */
[----:B------:R-:W-:Y:S01]  /*9c520*/  STL.64 [R1+0x19a0], R228 ;  /* 0x0019a0e401007387 */ /* 0x000fe20000100a00 */
[----:B------:R-:W-:Y:S01]  /*9c530*/  MOV R224, R205 ;  /* 0x000000cd00e07202 */ /* 0x000fe20000000f00 */
[----:B------:R-:W-:-:S02]  /*9c540*/  IMAD.MOV.U32 R222, RZ, RZ, R207 ;  /* 0x000000ffffde7224 */ /* 0x000fc400078e00cf */
[----:B------:R-:W-:Y:S01]  /*9c550*/  STL.64 [R1+0x1998], R226 ;  /* 0x001998e201007387 */ /* 0x000fe20000100a00 */
[----:B------:R-:W-:-:S03]  /*9c560*/  MOV R223, R206 ;  /* 0x000000ce00df7202 */ /* 0x000fc60000000f00 */
[----:B------:R1:W-:Y:S01]  /*9c570*/  STL.64 [R1+0x1920], R196 ;  /* 0x001920c401007387 */ /* 0x0003e20000100a00 */
[----:B------:R-:W-:-:S03]  /*9c580*/  IADD3 R188, PT, PT, R6, UR10, RZ ;  /* 0x0000000a06bc7c10 */ /* 0x000fc6000fffe0ff */
[----:B------:R2:W-:Y:S04]  /*9c590*/  STL.64 [R1+0x1918], R198 ;  /* 0x001918c601007387 */ /* 0x0005e80000100a00 */
[----:B------:R3:W-:Y:S04]  /*9c5a0*/  STL.64 [R1+0x1820], R200 ;  /* 0x001820c801007387 */ /* 0x0007e80000100a00 */
[----:B------:R4:W-:Y:S04]  /*9c5b0*/  STL.64 [R1+0x1818], R202 ;  /* 0x001818ca01007387 */ /* 0x0009e80000100a00 */
[----:B------:R-:W-:Y:S04]  /*9c5c0*/  STL.64 [R1+0x1790], R224 ;  /* 0x001790e001007387 */ /* 0x000fe80000100a00 */
[----:B------:R-:W5:Y:S04]  /*9c5d0*/  LDL.LU R6, [R1+0x4788] ;  /* 0x0047880001067983 */ /* 0x000f680000300800 */
[----:B------:R-:W-:Y:S04]  /*9c5e0*/  STL.64 [R1+0x1758], R222 ;  /* 0x001758de01007387 */ /* 0x000fe80000100a00 */
        /* <DEDUP_REMOVED lines=19> */
[----:B------:R-:W-:Y:S02]  /*9c720*/  IADD3 R219, P2, PT, R220, R5, RZ ;  /* 0x00000005dcdb7210 */ /* 0x000fe40007f5e0ff */
[----:B------:R-:W-:Y:S01]  /*9c730*/  LOP3.LUT R210, R211, R210, RZ, 0x3c, !PT ;  /* 0x000000d2d3d27212 */ /* 0x000fe200078e3cff */
[----:B------:R-:W-:Y:S01]  /*9c740*/  IMAD.MOV.U32 R220, RZ, RZ, R209 ;  /* 0x000000ffffdc7224 */ /* 0x000fe200078e00d1 */
[----:B------:R-:W-:Y:S01]  /*9c750*/  IADD3.X R218, PT, PT, R221, R0, RZ, P2, !PT ;  /* 0x00000000ddda7210 */ /* 0x000fe200017fe4ff */
[----:B------:R-:W-:Y:S01]  /*9c760*/  IMAD.MOV.U32 R221, RZ, RZ, R208 ;  /* 0x000000ffffdd7224 */ /* 0x000fe200078e00d0 */
[----:B------:R-:W-:Y:S01]  /*9c770*/  LOP3.LUT R211, R211, R210, RZ, 0x3c, !PT ;  /* 0x000000d2d3d37212 */ /* 0x000fe200078e3cff */
[----:B------:R-:W-:Y:S01]  /*9c780*/  IMAD.MOV.U32 R204, RZ, RZ, R213 ;  /* 0x000000ffffcc7224 */ /* 0x000fe200078e00d5 */
[----:B------:R-:W-:Y:S01]  /*9c790*/  MOV R206, R215 ;  /* 0x000000d700ce7202 */ /* 0x000fe20000000f00 */
[----:B------:R-:W-:-:S02]  /*9c7a0*/  IMAD.MOV.U32 R205, RZ, RZ, R212 ;  /* 0x000000ffffcd7224 */ /* 0x000fc400078e00d4 */
[----:B------:R-:W-:Y:S01]  /*9c7b0*/  IMAD.MOV.U32 R207, RZ, RZ, R214 ;  /* 0x000000ffffcf7224 */ /* 0x000fe200078e00d6 */
[----:B------:R-:W-:Y:S01]  /*9c7c0*/  STL.64 [R1+0x1700], R220 ;  /* 0x001700dc01007387 */ /* 0x000fe20000100a00 */
[----:B------:R-:W-:Y:S01]  /*9c7d0*/  IMAD.MOV.U32 R208, RZ, RZ, R217 ;  /* 0x000000ffffd07224 */ /* 0x000fe200078e00d9 */
[----:B------:R-:W-:Y:S02]  /*9c7e0*/  MOV R209, R216 ;  /* 0x000000d800d17202 */ /* 0x000fe40000000f00 */
[----:B------:R-:W-:Y:S01]  /*9c7f0*/  STL.64 [R1+0x16f8], R210 ;  /* 0x0016f8d201007387 */ /* 0x000fe20000100a00 */
[----:B------:R-:W-:Y:S02]  /*9c800*/  IMAD.MOV.U32 R190, RZ, RZ, R219 ;  /* 0x000000ffffbe7224 */ /* 0x000fe400078e00db */
[----:B------:R-:W-:Y:S01]  /*9c810*/  IMAD.MOV.U32 R191, RZ, RZ, R218 ;  /* 0x000000ffffbf7224 */ /* 0x000fe200078e00da */
[----:B------:R1:W-:Y:S04]  /*9c820*/  STL.64 [R1+0x16c0], R204 ;  /* 0x0016c0cc01007387 */ /* 0x0003e80000100a00 */
[----:B------:R1:W-:Y:S04]  /*9c830*/  STL.64 [R1+0x16b8], R206 ;  /* 0x0016b8ce01007387 */ /* 0x0003e80000100a00 */
[----:B------:R-:W4:Y:S04]  /*9c840*/  LDL.LU.64 R192, [R1+0x1a10] ;  /* 0x001a100001c07983 */ /* 0x000f280000300a00 */
[----:B------:R1:W-:Y:S04]  /*9c850*/  STL.64 [R1+0x16b0], R208 ;  /* 0x0016b0d001007387 */ /* 0x0003e80000100a00 */
[----:B------:R2:W-:Y:S04]  /*9c860*/  STL.64 [R1+0x16a8], R190 ;  /* 0x0016a8be01007387 */ /* 0x0005e80000100a00 */
[----:B------:R-:W4:Y:S04]  /*9c870*/  LDL.LU.64 R194, [R1+0x1a08] ;  /* 0x001a080001c27983 */ /* 0x000f280000300a00 */
[----:B-1----:R-:W4:Y:S04]  /*9c880*/  LDL.LU.64 R196, [R1+0x1990] ;  /* 0x0019900001c47983 */ /* 0x002f280000300a00 */
[----:B--2---:R-:W2:Y:S04]  /*9c890*/  LDL.LU.64 R198, [R1+0x1988] ;  /* 0x0019880001c67983 */ /* 0x004ea80000300a00 */
[----:B---3--:R-:W3:Y:S04]  /*9c8a0*/  LDL.LU.64 R200, [R1+0x1910] ;  /* 0x0019100001c87983 */ /* 0x008ee80000300a00 */
[----:B----4-:R-:W4:Y:S04]  /*9c8b0*/  LDL.LU.64 R202, [R1+0x1908] ;  /* 0x0019080001ca7983 */ /* 0x010f280000300a00 */
        /* <DEDUP_REMOVED lines=15> */
[----:B------:R1:W-:Y:S02]  /*9c9b0*/  LDGSTS.E [R188+0x43e80], desc[UR36][R190.64], P0 ;  /* 0x43e80000bebc7fae */ /* 0x0003e400081a1024 */
[----:B-1----:R-:W-:-:S05]  /*9c9c0*/  LOP3.LUT R188, R4, 0x70, RZ, 0x3c, !PT ;  /* 0x0000007004bc7812 */ /* 0x002fca00078e3cff */
[----:B------:R-:W-:Y:S01]  /*9c9d0*/  VIADD R188, R188, UR10 ;  /* 0x0000000abcbc7c36 */ /* 0x000fe20008000000 */
[----:B------:R-:W-:-:S04]  /*9c9e0*/  UIADD3 UR4, UPT, UPT, UR4, 0x1, URZ ;  /* 0x0000000104047890 */ /* 0x000fc8000fffe0ff */
[----:B------:R-:W-:Y:S01]  /*9c9f0*/  UISETP.NE.U32.AND UP0, UPT, UR4, UR7, UPT ;  /* 0x000000070400728c */ /* 0x000fe2000bf05070 */
[----:B------:R-:W-:-:S05]  /*9ca00*/  SHF.L.U32 R2, R2, 0x6, RZ ;  /* 0x0000000602027819 */ /* 0x000fca00000006ff */
[----:B------:R-:W-:Y:S01]  /*9ca10*/  IMAD.SHL.U32 R2, R2, 0x4, RZ ;  /* 0x0000000402027824 */ /* 0x000fe200078e00ff */
        /* <DEDUP_REMOVED lines=30> */
[----:B------:R-:W-:Y:S01]  /*9cc00*/  IADD3 R220, P2, PT, R222, R5, RZ ;  /* 0x00000005dedc7210 */ /* 0x000fe20007f5e0ff */
[----:B------:R-:W-:Y:S01]  /*9cc10*/  IMAD.MOV.U32 R222, RZ, RZ, R190 ;  /* 0x000000ffffde7224 */ /* 0x000fe200078e00be */
[----:B------:R-:W-:Y:S02]  /*9cc20*/  MOV R224, R192 ;  /* 0x000000c000e07202 */ /* 0x000fe40000000f00 */
[----:B------:R-:W-:Y:S01]  /*9cc30*/  IADD3.X R219, PT, PT, R223, R0, RZ, P2, !PT ;  /* 0x00000000dfdb7210 */ /* 0x000fe200017fe4ff */
[----:B------:R-:W-:Y:S02]  /*9cc40*/  IMAD.MOV.U32 R223, RZ, RZ, R189 ;  /* 0x000000ffffdf7224 */ /* 0x000fe400078e00bd */
        /* <DEDUP_REMOVED lines=8> */
[----:B------:R-:W-:Y:S02]  /*9ccd0*/  IMAD.MOV.U32 R197, RZ, RZ, R223 ;  /* 0x000000ffffc57224 */ /* 0x000fe400078e00df */
[----:B------:R-:W-:Y:S01]  /*9cce0*/  IMAD.MOV.U32 R195, RZ, RZ, R225 ;  /* 0x000000ffffc37224 */ /* 0x000fe200078e00e1 */
[----:B------:R-:W-:Y:S01]  /*9ccf0*/  STL.64 [R1+0x1a10], R222 ;  /* 0x001a10de01007387 */ /* 0x000fe20000100a00 */
[----:B------:R-:W-:Y:S01]  /*9cd00*/  IMAD.MOV.U32 R190, RZ, RZ, R198 ;  /* 0x000000ffffbe7224 */ /* 0x000fe200078e00c6 */
[----:B------:R-:W-:Y:S01]  /*9cd10*/  MOV R242, R200 ;  /* 0x000000c800f27202 */ /* 0x000fe20000000f00 */
[----:B------:R-:W-:Y:S01]  /*9cd20*/  IMAD.MOV.U32 R243, RZ, RZ, R199 ;  /* 0x000000fffff37224 */ /* 0x000fe200078e00c7 */
[----:B------:R1:W-:Y:S01]  /*9cd30*/  LDGSTS.E [R188+0x40700], desc[UR36][R196.64], P1 ;  /* 0x40700000c4bc7fae */ /* 0x0003e200089a1024 */
[----:B------:R-:W-:Y:S01]  /*9cd40*/  IMAD.MOV.U32 R238, RZ, RZ, R202 ;  /* 0x000000ffffee7224 */ /* 0x000fe200078e00ca */
[----:B------:R-:W-:Y:S01]  /*9cd50*/  MOV R239, R201 ;  /* 0x000000c900ef7202 */ /* 0x000fe20000000f00 */
[----:B------:R-:W-:Y:S01]  /*9cd60*/  IMAD.MOV.U32 R236, RZ, RZ, R204 ;  /* 0x000000ffffec7224 */ /* 0x000fe200078e00cc */
[----:B------:R2:W-:Y:S01]  /*9cd70*/  STL.64 [R1+0x1a08], R224 ;  /* 0x001a08e001007387 */ /* 0x0005e20000100a00 */
[----:B------:R-:W-:Y:S01]  /*9cd80*/  IMAD.MOV.U32 R237, RZ, RZ, R203 ;  /* 0x000000ffffed7224 */ /* 0x000fe200078e00cb */
[----:B------:R-:W-:-:S02]  /*9cd90*/  MOV R234, R206 ;  /* 0x000000ce00ea7202 */ /* 0x000fc40000000f00 */
[----:B------:R1:W-:Y:S01]  /*9cda0*/  LDGSTS.E [R188+0x40780], desc[UR36][R194.64], P0 ;  /* 0x40780000c2bc7fae */ /* 0x0003e200081a1024 */
[----:B------:R-:W-:Y:S01]  /*9cdb0*/  IMAD.MOV.U32 R235, RZ, RZ, R205 ;  /* 0x000000ffffeb7224 */ /* 0x000fe200078e00cd */
[----:B------:R-:W-:Y:S02]  /*9cdc0*/  MOV R233, R207 ;  /* 0x000000cf00e97202 */ /* 0x000fe40000000f00 */
[----:B------:R3:W-:Y:S01]  /*9cdd0*/  STL.64 [R1+0x1990], R4 ;  /* 0x0019900401007387 */ /* 0x0007e20000100a00 */
[----:B------:R-:W-:-:S03]  /*9cde0*/  IMAD.MOV.U32 R232, RZ, RZ, R208 ;  /* 0x000000ffffe87224 */ /* 0x000fc600078e00d0 */
[----:B------:R1:W-:Y:S01]  /*9cdf0*/  LDGSTS.E [R188+0x40f00], desc[UR36][R4.64], P1 ;  /* 0x40f0000004bc7fae */ /* 0x0003e200089a1024 */
[----:B------:R-:W-:-:S03]  /*9ce00*/  IMAD.MOV.U32 R230, RZ, RZ, R210 ;  /* 0x000000ffffe67224 */ /* 0x000fc600078e00d2 */
[----:B------:R1:W-:Y:S01]  /*9ce10*/  STL.64 [R1+0x1988], R192 ;  /* 0x001988c001007387 */ /* 0x0003e20000100a00 */
[----:B------:R-:W-:-:S03]  /*9ce20*/  IMAD.MOV.U32 R231, RZ, RZ, R209 ;  /* 0x000000ffffe77224 */ /* 0x000fc600078e00d1 */
[----:B------:R1:W-:Y:S01]  /*9ce30*/  LDGSTS.E [R188+0x40f80], desc[UR36][R192.64], P0 ;  /* 0x40f80000c0bc7fae */ /* 0x0003e200081a1024 */
[----:B------:R-:W-:Y:S01]  /*9ce40*/  MOV R228, R212 ;  /* 0x000000d400e47202 */ /* 0x000fe20000000f00 */
[----:B------:R-:W-:Y:S02]  /*9ce50*/  IMAD.MOV.U32 R229, RZ, RZ, R211 ;  /* 0x000000ffffe57224 */ /* 0x000fe400078e00d3 */
[----:B------:R1:W-:Y:S01]  /*9ce60*/  STL.64 [R1+0x1910], R190 ;  /* 0x001910be01007387 */ /* 0x0003e20000100a00 */
[----:B------:R-:W-:-:S03]  /*9ce70*/  MOV R226, R214 ;  /* 0x000000d600e27202 */ /* 0x000fc60000000f00 */
[----:B------:R1:W-:Y:S01]  /*9ce80*/  LDGSTS.E [R188+0x41700], desc[UR36][R190.64], P1 ;  /* 0x41700000bebc7fae */ /* 0x0003e200089a1024 */
[----:B------:R-:W-:-:S03]  /*9ce90*/  IMAD.MOV.U32 R227, RZ, RZ, R213 ;  /* 0x000000ffffe37224 */ /* 0x000fc600078e00d5 */
[----:B------:R1:W-:Y:S01]  /*9cea0*/  STL.64 [R1+0x1908], R242 ;  /* 0x001908f201007387 */ /* 0x0003e20000100a00 */
[----:B--2---:R-:W-:-:S03]  /*9ceb0*/  IMAD.MOV.U32 R224, RZ, RZ, R216 ;  /* 0x000000ffffe07224 */ /* 0x004fc600078e00d8 */
[----:B------:R1:W-:Y:S01]  /*9cec0*/  LDGSTS.E [R188+0x41780], desc[UR36][R242.64], P0 ;  /* 0x41780000f2bc7fae */ /* 0x0003e200081a1024 */
[----:B------:R-:W-:-:S03]  /*9ced0*/  MOV R225, R215 ;  /* 0x000000d700e17202 */ /* 0x000fc60000000f00 */
[----:B------:R1:W-:Y:S01]  /*9cee0*/  STL.64 [R1+0x1810], R238 ;  /* 0x001810ee01007387 */ /* 0x0003e20000100a00 */
[----:B------:R-:W-:-:S03]  /*9cef0*/  IMAD.MOV.U32 R222, RZ, RZ, R218 ;  /* 0x000000ffffde7224 */ /* 0x000fc600078e00da */
[----:B------:R1:W-:Y:S01]  /*9cf00*/  LDGSTS.E [R188+0x41f00], desc[UR36][R238.64], P1 ;  /* 0x41f00000eebc7fae */ /* 0x0003e200089a1024 */
[----:B------:R-:W-:-:S03]  /*9cf10*/  IMAD.MOV.U32 R223, RZ, RZ, R217 ;  /* 0x000000ffffdf7224 */ /* 0x000fc600078e00d9 */
[----:B------:R1:W-:Y:S01]  /*9cf20*/  STL.64 [R1+0x1808], R236 ;  /* 0x001808ec01007387 */ /* 0x0003e20000100a00 */
[----:B------:R-:W-:-:S03]  /*9cf30*/  MOV R221, R219 ;  /* 0x000000db00dd7202 */ /* 0x000fc60000000f00 */
[----:B------:R1:W-:Y:S04]  /*9cf40*/  LDGSTS.E [R188+0x41f80], desc[UR36][R236.64], P0 ;  /* 0x41f80000ecbc7fae */ /* 0x0003e800081a1024 */
[----:B------:R1:W-:Y:S04]  /*9cf50*/  STL.64 [R1+0x1750], R234 ;  /* 0x001750ea01007387 */ /* 0x0003e80000100a00 */
        /* <DEDUP_REMOVED lines=13> */
[----:B---3--:R1:W5:Y:S04]  /*9d030*/  LDL.LU.64 R4, [R1+0x4780] ;  /* 0x0047800001047983 */ /* 0x0083680000300a00 */
[----:B------:R1:W-:Y:S04]  /*9d040*/  LDGSTS.E [R188+0x43f80], desc[UR36][R220.64], P0 ;  /* 0x43f80000dcbc7fae */ /* 0x0003e800081a1024 */
[----:B------:R1:W-:Y:S04]  /*9d050*/  STL.64 [R1+0x1688], R220 ;  /* 0x001688dc01007387 */ /* 0x0003e80000100a00 */
[----:B------:R-:W0:Y:S01]  /*9d060*/  LDGDEPBAR ;  /* 0x00000000000079af */ /* 0x000e220000000000 */
[----:B------:R-:W-:Y:S05]  /*9d070*/  BRA.U UP0, `(.L_x_1) ;  /* 0xfffff9e500887547 */ /* 0x000fea000b83ffff */
.L_x_0:
[----:B-1----:R-:W1:Y:S01]  /*9d080*/  S2R R188, SR_TID.X ;  /* 0x0000000000bc7919 */ /* 0x002e620000002100 */
[----:B------:R-:W-:-:S04]  /*9d090*/  DEPBAR.LE SB0, 0x0 ;  /* 0x000080000000791a */ /* 0x000fc80000000000 */
[----:B------:R-:W2:Y:S01]  /*9d0a0*/  LDL R212, [R1+0x1684] ;  /* 0x0016840001d47983 */ /* 0x000ea20000100800 */
[----:B------:R-:W3:Y:S01]  /*9d0b0*/  LDCU UR42, c[0x0][0x3b4] ;  /* 0x00007680ff2a77ac */ /* 0x000ee20008000800 */
[----:B------:R-:W4:Y:S01]  /*9d0c0*/  LDCU.64 UR38, c[0x0][0x398] ;  /* 0x00007300ff2677ac */ /* 0x000f220008000a00 */
[----:B------:R-:W1:Y:S01]  /*9d0d0*/  LDCU.64 UR34, c[0x0][0x390] ;  /* 0x00007200ff2277ac */ /* 0x000e620008000a00 */
[----:B------:R-:W1:Y:S01]  /*9d0e0*/  LDCU UR44, c[0x0][0x3b4] ;  /* 0x00007680ff2c77ac */ /* 0x000e620008000800 */
[----:B------:R-:W1:Y:S01]  /*9d0f0*/  LDCU.64 UR46, c[0x0][0x390] ;  /* 0x00007200ff2e77ac */ /* 0x000e620008000a00 */
[----:B------:R-:W1:Y:S01]  /*9d100*/  LDCU.64 UR48, c[0x0][0x390] ;  /* 0x00007200ff3077ac */ /* 0x000e620008000a00 */
[----:B------:R-:W1:Y:S02]  /*9d110*/  LDCU.64 UR40, c[0x0][0x390] ;  /* 0x00007200ff2877ac */ /* 0x000e640008000a00 */
[----:B-1----:R-:W-:Y:S01]  /*9d120*/  LOP3.LUT R188, R188, 0x1f, RZ, 0xc0, !PT ;  /* 0x0000001fbcbc7812 */ /* 0x002fe200078ec0ff */
[----:B------:R-:W1:Y:S03]  /*9d130*/  LDCU UR59, c[0x0][0x398] ;  /* 0x00007300ff3b77ac */ /* 0x000e660008000800 */
[----:B------:R-:W-:Y:S01]  /*9d140*/  LEA R0, R188, UR5, 0x4 ;  /* 0x00000005bc007c11 */ /* 0x000fe2000f8e20ff */
[----:B------:R-:W-:Y:S06]  /*9d150*/  BAR.SYNC.DEFER_BLOCKING 0x0 ;  /* 0x0000000000007b1d */ /* 0x000fec0000010000 */
[----:B------:R-:W1:Y:S01]  /*9d160*/  LDCU UR58, c[0x0][0x398] ;  /* 0x00007300ff3a77ac */ /* 0x000e620008000800 */
[----:B------:R-:W2:Y:S01]  /*9d170*/  LDL.LU R188, [R1+0xd70] ;  /* 0x000d700001bc7983 */ /* 0x000ea20000300800 */
[----:B------:R-:W1:Y:S03]  /*9d180*/  LDCU UR57, c[0x0][0x398] ;  /* 0x00007300ff3977ac */ /* 0x000e660008000800 */
[----:B------:R-:W2:Y:S01]  /*9d190*/  LDL.LU R189, [R1+0xd78] ;  /* 0x000d780001bd7983 */ /* 0x000ea20000300800 */
[----:B------:R-:W1:Y:S03]  /*9d1a0*/  LDCU UR56, c[0x0][0x398] ;  /* 0x00007300ff3877ac */ /* 0x000e660008000800 */
[----:B------:R-:W2:Y:S01]  /*9d1b0*/  LDL.LU R190, [R1+0x11c0] ;  /* 0x0011c00001be7983 */ /* 0x000ea20000300800 */
[----:B------:R-:W1:Y:S03]  /*9d1c0*/  LDCU UR4, c[0x0][0x398] ;  /* 0x00007300ff0477ac */ /* 0x000e660008000800 */
[----:B------:R-:W2:Y:S01]  /*9d1d0*/  LDL.LU R191, [R1+0x11c8] ;  /* 0x0011c80001bf7983 */ /* 0x000ea20000300800 */
[----:B------:R-:W1:Y:S03]  /*9d1e0*/  LDCU UR5, c[0x0][0x398] ;  /* 0x00007300ff0577ac */ /* 0x000e660008000800 */
[----:B------:R-:W3:Y:S01]  /*9d1f0*/  LDL.LU R192, [R1+0xf90] ;  /* 0x000f900001c07983 */ /* 0x000ee20000300800 */
[----:B------:R-:W1:Y:S03]  /*9d200*/  LDCU UR6, c[0x0][0x398] ;  /* 0x00007300ff0677ac */ /* 0x000e660008000800 */
[----:B------:R-:W3:Y:S01]  /*9d210*/  LDL.LU R193, [R1+0xf98] ;  /* 0x000f980001c17983 */ /* 0x000ee20000300800 */
[----:B------:R-:W1:Y:S03]  /*9d220*/  LDCU UR7, c[0x0][0x398] ;  /* 0x00007300ff0777ac */ /* 0x000e660008000800 */
[----:B------:R-:W3:Y:S01]  /*9d230*/  LDL.LU R194, [R1+0xdd0] ;  /* 0x000dd00001c27983 */ /* 0x000ee20000300800 */
[----:B------:R-:W1:Y:S03]  /*9d240*/  LDCU UR8, c[0x0][0x398] ;  /* 0x00007300ff0877ac */ /* 0x000e660008000800 */
[----:B------:R-:W3:Y:S01]  /*9d250*/  LDL.LU R195, [R1+0xdd8] ;  /* 0x000dd80001c37983 */ /* 0x000ee20000300800 */
[----:B------:R-:W1:Y:S01]  /*9d260*/  LDCU UR9, c[0x0][0x398] ;  /* 0x00007300ff0977ac */ /* 0x000e620008000800 */
        /* <DEDUP_REMOVED lines=48> */
[----:B--2---:R2:W-:Y:S01]  /*9d570*/  STSM.16.M88.4 [R0], R188 ;  /* 0x000000bc00007844 */ /* 0x0045e20000000200 */
[----:B------:R-:W-:-:S03]  /*9d580*/  NOP ;  /* 0x0000000000007918 */ /* 0x000fc60000000000 */
[----:B------:R-:W1:Y:S01]  /*9d590*/  LDS.128 R196, [R0] ;  /* 0x0000000000c47984 */ /* 0x000e620000000c00 */
[----:B------:R-:W-:-:S03]  /*9d5a0*/  NOP ;  /* 0x0000000000007918 */ /* 0x000fc60000000000 */
[----:B--2---:R-:W2:Y:S04]  /*9d5b0*/  LDL.LU R188, [R1+0x13a0] ;  /* 0x0013a00001bc7983 */ /* 0x004ea80000300800 */
[----:B-1----:R-:W-:Y:S04]  /*9d5c0*/  STL.64 [R1+0x470], R196 ;  /* 0x000470c401007387 */ /* 0x002fe80000100a00 */
[----:B------:R-:W-:Y:S04]  /*9d5d0*/  STL.64 [R1+0x478], R198 ;  /* 0x000478c601007387 */ /* 0x000fe80000100a00 */
[----:B------:R-:W2:Y:S04]  /*9d5e0*/  LDL.LU R189, [R1+0x13a8] ;  /* 0x0013a80001bd7983 */ /* 0x000ea80000300800 */
[----:B------:R-:W2:Y:S04]  /*9d5f0*/  LDL.LU R190, [R1+0x1170] ;  /* 0x0011700001be7983 */ /* 0x000ea80000300800 */
[----:B------:R-:W2:Y:S04]  /*9d600*/  LDL.LU R191, [R1+0x1178] ;  /* 0x0011780001bf7983 */ /* 0x000ea80000300800 */
[----:B---3--:R1:W-:Y:S01]  /*9d610*/  STSM.16.M88.4 [R0], R192 ;  /* 0x000000c000007844 */ /* 0x0083e20000000200 */
[----:B------:R-:W-:-:S03]  /*9d620*/  NOP ;  /* 0x0000000000007918 */ /* 0x000fc60000000000 */
[----:B------:R-:W3:Y:S01]  /*9d630*/  LDS.128 R196, [R0] ;  /* 0x0000000000c47984 */ /* 0x000ee20000000c00 */
[----:B------:R-:W-:-:S03]  /*9d640*/  NOP ;  /* 0x0000000000007918 */ /* 0x000fc60000000000 */
[----:B-1----:R-:W4:Y:S04]  /*9d650*/  LDL.LU R192, [R1+0xf40] ;  /* 0x000f400001c07983 */ /* 0x002f280000300800 */
[----:B---3--:R-:W-:Y:S04]  /*9d660*/  STL.64 [R1+0x450], R196 ;  /* 0x000450c401007387 */ /* 0x008fe80000100a00 */
[----:B------:R-:W-:Y:S04]  /*9d670*/  STL.64 [R1+0x458], R198 ;  /* 0x000458c601007387 */ /* 0x000fe80000100a00 */
[----:B------:R-:W4:Y:S04]  /*9d680*/  LDL.LU R193, [R1+0xf48] ;  /* 0x000f480001c17983 */ /* 0x000f280000300800 */
[----:B------:R-:W4:Y:S04]  /*9d690*/  LDL.LU R194, [R1+0x60] ;  /* 0x0000600001c27983 */ /* 0x000f280000300800 */
[----:B------:R-:W4:Y:S04]  /*9d6a0*/  LDL.LU R195, [R1+0x68] ;  /* 0x0000680001c37983 */ /* 0x000f280000300800 */
[----:B--2---:R1:W-:Y:S01]  /*9d6b0*/  STSM.16.M88.4 [R0], R188 ;  /* 0x000000bc00007844 */ /* 0x0043e20000000200 */
[----:B------:R-:W-:-:S03]  /*9d6c0*/  NOP ;  /* 0x0000000000007918 */ /* 0x000fc60000000000 */
[----:B------:R-:W2:Y:S01]  /*9d6d0*/  LDS.128 R196, [R0] ;  /* 0x0000000000c47984 */ /* 0x000ea20000000c00 */
[----:B------:R-:W-:-:S03]  /*9d6e0*/  NOP ;  /* 0x0000000000007918 */ /* 0x000fc60000000000 */
[----:B-1----:R-:W3:Y:S04]  /*9d6f0*/  LDL.LU R188, [R1+0x1350] ;  /* 0x0013500001bc7983 */ /* 0x002ee80000300800 */
[----:B--2---:R-:W-:Y:S04]  /*9d700*/  STL.64 [R1+0x430], R196 ;  /* 0x000430c401007387 */ /* 0x004fe80000100a00 */
[----:B------:R-:W-:Y:S04]  /*9d710*/  STL.64 [R1+0x438], R198 ;  /* 0x000438c601007387 */ /* 0x000fe80000100a00 */
[----:B------:R-:W3:Y:S04]  /*9d720*/  LDL.LU R189, [R1+0x1358] ;  /* 0x0013580001bd7983 */ /* 0x000ee80000300800 */
[----:B------:R-:W3:Y:S04]  /*9d730*/  LDL.LU R190, [R1+0x1120] ;  /* 0x0011200001be7983 */ /* 0x000ee80000300800 */
[----:B------:R-:W3:Y:S04]  /*9d740*/  LDL.LU R191, [R1+0x1128] ;  /* 0x0011280001bf7983 */ /* 0x000ee80000300800 */
[----:B----4-:R1:W-:Y:S01]  /*9d750*/  STSM.16.M88.4 [R0], R192 ;  /* 0x000000c000007844 */ /* 0x0103e20000000200 */
[----:B------:R-:W-:-:S03]  /*9d760*/  NOP ;  /* 0x0000000000007918 */ /* 0x000fc60000000000 */
[----:B------:R-:W2:Y:S01]  /*9d770*/  LDS.128 R196, [R0] ;  /* 0x0000000000c47984 */ /* 0x000ea20000000c00 */
[----:B------:R-:W-:-:S03]  /*9d780*/  NOP ;  /* 0x0000000000007918 */ /* 0x000fc60000000000 */
[----:B-1----:R-:W4:Y:S04]  /*9d790*/  LDL.LU R192, [R1+0x510] ;  /* 0x0005100001c07983 */ /* 0x002f280000300800 */
[----:B--2---:R-:W-:Y:S04]  /*9d7a0*/  STL.64 [R1+0x420], R196 ;  /* 0x000420c401007387 */ /* 0x004fe80000100a00 */
[----:B------:R-:W-:Y:S04]  /*9d7b0*/  STL.64 [R1+0x428], R198 ;  /* 0x000428c601007387 */ /* 0x000fe80000100a00 */
[----:B------:R-:W4:Y:S01]  /*9d7c0*/  LDL.LU R193, [R1+0x518] ;  /* 0x0005180001c17983 */ /* 0x000f220000300800 */
[----:B-----5:R-:W-:Y:S01]  /*9d7d0*/  IMAD.MOV.U32 R194, RZ, RZ, R12 ;  /* 0x000000ffffc27224 */ /* 0x020fe200078e000c */
[----:B------:R-:W-:-:S02]  /*9d7e0*/  MOV R195, R14 ;  /* 0x0000000e00c37202 */ /* 0x000fc40000000f00 */
[----:B---3--:R1:W-:Y:S01]  /*9d7f0*/  STSM.16.M88.4 [R0], R188 ;  /* 0x000000bc00007844 */ /* 0x0083e20000000200 */
        /* <DEDUP_REMOVED lines=17> */
[----:B------:R-:W-:-:S02]  /*9d910*/  IMAD.MOV.U32 R194, RZ, RZ, R48 ;  /* 0x000000ffffc27224 */ /* 0x000fc400078e0030 */
[----:B------:R-:W-:Y:S01]  /*9d920*/  IMAD.MOV.U32 R195, RZ, RZ, R50 ;  /* 0x000000ffffc37224 */ /* 0x000fe200078e0032 */
        /* <DEDUP_REMOVED lines=18> */
[----:B------:R-:W-:Y:S01]  /*9da50*/  MOV R194, R84 ;  /* 0x0000005400c27202 */ /* 0x000fe20000000f00 */
[----:B------:R-:W-:-:S02]  /*9da60*/  IMAD.MOV.U32 R195, RZ, RZ, R86 ;  /* 0x000000ffffc37224 */ /* 0x000fc400078e0056 */
        /* <DEDUP_REMOVED lines=18> */
[----:B------:R-:W-:Y:S01]  /*9db90*/  IMAD.MOV.U32 R194, RZ, RZ, R120 ;  /* 0x000000ffffc27224 */ /* 0x000fe200078e0078 */
        /* <DEDUP_REMOVED lines=26> */
[----:B--2---:R1:W-:Y:S04]  /*9dd40*/  STL.64 [R1+0x380], R196 ;  /* 0x000380c401007387 */ /* 0x0043e80000100a00 */
[----:B------:R-:W-:Y:S04]  /*9dd50*/  STL.64 [R1+0x388], R198 ;  /* 0x000388c601007387 */ /* 0x000fe80000100a00 */
[----:B------:R-:W3:Y:S04]  /*9dd60*/  LDL.LU R189, [R1+0x1208] ;  /* 0x0012080001bd7983 */ /* 0x000ee80000300800 */
[----:B------:R-:W3:Y:S04]  /*9dd70*/  LDL.LU R190, [R1+0xfe0] ;  /* 0x000fe00001be7983 */ /* 0x000ee80000300800 */
[----:B------:R-:W3:Y:S04]  /*9dd80*/  LDL.LU R191, [R1+0xfe8] ;  /* 0x000fe80001bf7983 */ /* 0x000ee80000300800 */
[----:B----4-:R-:W-:Y:S01]  /*9dd90*/  STSM.16.M88.4 [R0], R192 ;  /* 0x000000c000007844 */ /* 0x010fe20000000200 */
[----:B------:R-:W-:-:S03]  /*9dda0*/  NOP ;  /* 0x0000000000007918 */ /* 0x000fc60000000000 */
[----:B------:R-:W2:Y:S01]  /*9ddb0*/  LDS.128 R192, [R0] ;  /* 0x0000000000c07984 */ /* 0x000ea20000000c00 */
[----:B------:R-:W-:-:S03]  /*9ddc0*/  NOP ;  /* 0x0000000000007918 */ /* 0x000fc60000000000 */
[----:B-1----:R-:W4:Y:S04]  /*9ddd0*/  LDL.LU R196, [R1+0xe50] ;  /* 0x000e500001c47983 */ /* 0x002f280000300800 */
[----:B--2---:R1:W-:Y:S04]  /*9dde0*/  STL.64 [R1+0x370], R192 ;  /* 0x000370c001007387 */ /* 0x0043e80000100a00 */
[----:B------:R-:W-:Y:S04]  /*9ddf0*/  STL.64 [R1+0x378], R194 ;  /* 0x000378c201007387 */ /* 0x000fe80000100a00 */
[----:B------:R-:W4:Y:S04]  /*9de00*/  LDL.LU R197, [R1+0xe58] ;  /* 0x000e580001c57983 */ /* 0x000f280000300800 */
[----:B------:R-:W4:Y:S04]  /*9de10*/  LDL.LU R198, [R1+0x5b0] ;  /* 0x0005b00001c67983 */ /* 0x000f280000300800 */
[----:B------:R-:W4:Y:S04]  /*9de20*/  LDL.LU R199, [R1+0x5b8] ;  /* 0x0005b80001c77983 */ /* 0x000f280000300800 */
[----:B-1----:R-:W2:Y:S04]  /*9de30*/  LDL.LU R192, [R1+0xd74] ;  /* 0x000d740001c07983 */ /* 0x002ea80000300800 */
[----:B---3--:R-:W-:Y:S01]  /*9de40*/  STSM.16.M88.4 [R0], R188 ;  /* 0x000000bc00007844 */ /* 0x008fe20000000200 */
[----:B------:R-:W-:-:S03]  /*9de50*/  NOP ;  /* 0x0000000000007918 */ /* 0x000fc60000000000 */
[----:B------:R-:W1:Y:S01]  /*9de60*/  LDS.128 R188, [R0] ;  /* 0x0000000000bc7984 */ /* 0x000e620000000c00 */
[----:B------:R-:W-:-:S03]  /*9de70*/  NOP ;  /* 0x0000000000007918 */ /* 0x000fc60000000000 */
[----:B-1----:R1:W-:Y:S04]  /*9de80*/  STL.64 [R1+0x360], R188 ;  /* 0x000360bc01007387 */ /* 0x0023e80000100a00 */
[----:B------:R-:W-:Y:S04]  /*9de90*/  STL.64 [R1+0x368], R190 ;  /* 0x000368be01007387 */ /* 0x000fe80000100a00 */
[----:B------:R-:W2:Y:S04]  /*9dea0*/  LDL.LU R193, [R1+0xd7c] ;  /* 0x000d7c0001c17983 */ /* 0x000ea80000300800 */
[----:B------:R-:W2:Y:S04]  /*9deb0*/  LDL.LU R194, [R1+0x11c4] ;  /* 0x0011c40001c27983 */ /* 0x000ea80000300800 */
[----:B------:R-:W2:Y:S04]  /*9dec0*/  LDL.LU R195, [R1+0x11cc] ;  /* 0x0011cc0001c37983 */ /* 0x000ea80000300800 */
[----:B----4-:R-:W-:Y:S01]  /*9ded0*/  STSM.16.M88.4 [R0], R196 ;  /* 0x000000c400007844 */ /* 0x010fe20000000200 */
        /* <DEDUP_REMOVED lines=26> */
[----:B------:R-:W4:Y:S04]  /*9e080*/  LDL.LU R189, [R1+0xf4c] ;  /* 0x000f4c0001bd7983 */ /* 0x000f280000300800 */
[----:B------:R-:W4:Y:S04]  /*9e090*/  LDL.LU R190, [R1+0x64] ;  /* 0x0000640001be7983 */ /* 0x000f280000300800 */
[----:B------:R-:W4:Y:S04]  /*9e0a0*/  LDL.LU R191, [R1+0x6c] ;  /* 0x00006c0001bf7983 */ /* 0x000f280000300800 */
        /* <DEDUP_REMOVED lines=18> */
[----:B------:R-:W-:-:S03]  /*9e1d0*/  MOV R190, R13 ;  /* 0x0000000d00be7202 */ /* 0x000fc60000000f00 */
[----:B------:R-:W2:Y:S01]  /*9e1e0*/  LDL.LU R12, [R1+0x1304] ;  /* 0x00130400010c7983 */ /* 0x000ea20000300800 */
[----:B------:R-:W-:-:S03]  /*9e1f0*/  IMAD.MOV.U32 R191, RZ, RZ, R15 ;  /* 0x000000ffffbf7224 */ /* 0x000fc600078e000f */
[----:B---3--:R-:W-:Y:S01]  /*9e200*/  STSM.16.M88.4 [R0], R192 ;  /* 0x000000c000007844 */ /* 0x008fe20000000200 */
[----:B------:R-:W-:-:S03]  /*9e210*/  NOP ;  /* 0x0000000000007918 */ /* 0x000fc60000000000 */
[----:B------:R-:W1:Y:S01]  /*9e220*/  LDS.128 R192, [R0] ;  /* 0x0000000000c07984 */ /* 0x000e620000000c00 */
[----:B------:R-:W-:-:S03]  /*9e230*/  NOP ;  /* 0x0000000000007918 */ /* 0x000fc60000000000 */
[----:B-1----:R-:W-:Y:S04]  /*9e240*/  STL.64 [R1+0x2e0], R192 ;  /* 0x0002e0c001007387 */ /* 0x002fe80000100a00 */
[----:B------:R-:W-:Y:S04]  /*9e250*/  STL.64 [R1+0x2e8], R194 ;  /* 0x0002e8c201007387 */ /* 0x000fe80000100a00 */
[----:B------:R-:W2:Y:S04]  /*9e260*/  LDL.LU R13, [R1+0x130c] ;  /* 0x00130c00010d7983 */ /* 0x000ea80000300800 */
[----:B------:R-:W2:Y:S04]  /*9e270*/  LDL.LU R14, [R1+0x594] ;  /* 0x00059400010e7983 */ /* 0x000ea80000300800 */
[----:B------:R-:W2:Y:S04]  /*9e280*/  LDL.LU R15, [R1+0x59c] ;  /* 0x00059c00010f7983 */ /* 0x000ea80000300800 */
[----:B----4-:R1:W-:Y:S01]  /*9e290*/  STSM.16.M88.4 [R0], R188 ;  /* 0x000000bc00007844 */ /* 0x0103e20000000200 */
[----:B------:R-:W-:-:S03]  /*9e2a0*/  NOP ;  /* 0x0000000000007918 */ /* 0x000fc60000000000 */
[----:B------:R-:W3:Y:S01]  /*9e2b0*/  LDS.128 R192, [R0] ;  /* 0x0000000000c07984 */ /* 0x000ee20000000c00 */
[----:B------:R-:W-:-:S03]  /*9e2c0*/  NOP ;  /* 0x0000000000007918 */ /* 0x000fc60000000000 */
[----:B-1----:R-:W4:Y:S04]  /*9e2d0*/  LDL.LU R188, [R1+0x1e4] ;  /* 0x0001e40001bc7983 */ /* 0x002f280000300800 */
[----:B---3--:R-:W-:Y:S04]  /*9e2e0*/  STL.64 [R1+0x2d0], R192 ;  /* 0x0002d0c001007387 */ /* 0x008fe80000100a00 */
[----:B------:R-:W-:Y:S04]  /*9e2f0*/  STL.64 [R1+0x2d8], R194 ;  /* 0x0002d8c201007387 */ /* 0x000fe80000100a00 */
[----:B------:R-:W4:Y:S01]  /*9e300*/  LDL.LU R189, [R1+0x1ec] ;  /* 0x0001ec0001bd7983 */ /* 0x000f220000300800 */
[----:B------:R-:W-:Y:S01]  /*9e310*/  IMAD.MOV.U32 R190, RZ, RZ, R49 ;  /* 0x000000ffffbe7224 */ /* 0x000fe200078e0031 */
[----:B------:R-:W-:-:S02]  /*9e320*/  MOV R191, R51 ;  /* 0x0000003300bf7202 */ /* 0x000fc40000000f00 */
[----:B--2---:R1:W-:Y:S01]  /*9e330*/  STSM.16.M88.4 [R0], R12 ;  /* 0x0000000c00007844 */ /* 0x0043e20000000200 */
        /* <DEDUP_REMOVED lines=478> */
[----:B------:R-:W-:Y:S01]  /*a0120*/  MOV R19, R58 ;  /* 0x0000003a00137202 */ /* 0x000fe20000000f00 */
[----:B------:R-:W-:Y:S01]  /*a0130*/  IMAD.MOV.U32 R54, RZ, RZ, R173 ;  /* 0x000000ffff367224 */ /* 0x000fe200078e00ad */
[----:B------:R-:W1:Y:S01]  /*a0140*/  LDC R56, c[0x0][0x3b4] ;  /* 0x0000ed00ff387b82 */ /* 0x000e620000000800 */
[----:B---3--:R2:W-:Y:S01]  /*a0150*/  STSM.16.M88.4 [R0], R12 ;  /* 0x0000000c00007844 */ /* 0x0085e20000000200 */
[----:B------:R-:W-:-:S03]  /*a0160*/  NOP ;  /* 0x0000000000007918 */ /* 0x000fc60000000000 */
[----:B------:R-:W3:Y:S01]  /*a0170*/  LDS.128 R48, [R0] ;  /* 0x0000000000307984 */ /* 0x000ee20000000c00 */
[----:B------:R-:W-:-:S03]  /*a0180*/  NOP ;  /* 0x0000000000007918 */ /* 0x000fc60000000000 */
[----:B--2---:R-:W2:Y:S04]  /*a0190*/  LDL.LU R12, [R1+0x12b0] ;  /* 0x0012b000010c7983 */ /* 0x004ea80000300800 */
[----:B---3--:R-:W-:Y:S04]  /*a01a0*/  STL.64 [R1+0x840], R48 ;  /* 0x0008403001007387 */ /* 0x008fe80000100a00 */
[----:B------:R-:W-:Y:S04]  /*a01b0*/  STL.64 [R1+0x848], R50 ;  /* 0x0008483201007387 */ /* 0x000fe80000100a00 */
[----:B------:R-:W2:Y:S04]  /*a01c0*/  LDL.LU R13, [R1+0x12b8] ;  /* 0x0012b800010d7983 */ /* 0x000ea80000300800 */
[----:B------:R-:W2:Y:S04]  /*a01d0*/  LDL.LU R14, [R1+0x10b0] ;  /* 0x0010b000010e7983 */ /* 0x000ea80000300800 */
[----:B------:R-:W2:Y:S04]  /*a01e0*/  LDL.LU R15, [R1+0x10b8] ;  /* 0x0010b800010f7983 */ /* 0x000ea80000300800 */
[----:B----4-:R3:W-:Y:S01]  /*a01f0*/  STSM.16.M88.4 [R0], R16 ;  /* 0x0000001000007844 */ /* 0x0107e20000000200 */
[----:B------:R-:W-:-:S03]  /*a0200*/  NOP ;  /* 0x0000000000007918 */ /* 0x000fc60000000000 */
[----:B------:R-:W4:Y:S01]  /*a0210*/  LDS.128 R48, [R0] ;  /* 0x0000000000307984 */ /* 0x000f220000000c00 */
[----:B------:R-:W-:-:S03]  /*a0220*/  NOP ;  /* 0x0000000000007918 */ /* 0x000fc60000000000 */
[----:B---3--:R-:W3:Y:S04]  /*a0230*/  LDL.LU R16, [R1+0x140] ;  /* 0x0001400001107983 */ /* 0x008ee80000300800 */
[----:B----4-:R-:W-:Y:S04]  /*a0240*/  STL.64 [R1+0x830], R48 ;  /* 0x0008303001007387 */ /* 0x010fe80000100a00 */
[----:B------:R-:W-:Y:S04]  /*a0250*/  STL.64 [R1+0x838], R50 ;  /* 0x0008383201007387 */ /* 0x000fe80000100a00 */
[----:B------:R-:W3:Y:S01]  /*a0260*/  LDL.LU R17, [R1+0x148] ;  /* 0x0001480001117983 */ /* 0x000ee20000300800 */
[----:B------:R-:W-:-:S02]  /*a0270*/  IMAD.MOV.U32 R18, RZ, RZ, R92 ;  /* 0x000000ffff127224 */ /* 0x000fc400078e005c */
[----:B------:R-:W-:Y:S01]  /*a0280*/  IMAD.MOV.U32 R19, RZ, RZ, R94 ;  /* 0x000000ffff137224 */ /* 0x000fe200078e005e */
[----:B--2---:R2:W-:Y:S01]  /*a0290*/  STSM.16.M88.4 [R0], R12 ;  /* 0x0000000c00007844 */ /* 0x0045e20000000200 */
[----:B------:R-:W-:-:S03]  /*a02a0*/  NOP ;  /* 0x0000000000007918 */ /* 0x000fc60000000000 */
[----:B------:R-:W4:Y:S01]  /*a02b0*/  LDS.128 R48, [R0] ;  /* 0x0000000000307984 */ /* 0x000f220000000c00 */
[----:B------:R-:W-:-:S03]  /*a02c0*/  NOP ;  /* 0x0000000000007918 */ /* 0x000fc60000000000 */
[----:B--2---:R-:W2:Y:S04]  /*a02d0*/  LDL.LU R12, [R1+0x1280] ;  /* 0x00128000010c7983 */ /* 0x004ea80000300800 */
[----:B----4-:R-:W-:Y:S04]  /*a02e0*/  STL.64 [R1+0x820], R48 ;  /* 0x0008203001007387 */ /* 0x010fe80000100a00 */
[----:B------:R-:W-:Y:S04]  /*a02f0*/  STL.64 [R1+0x828], R50 ;  /* 0x0008283201007387 */ /* 0x000fe80000100a00 */
[----:B------:R-:W2:Y:S04]  /*a0300*/  LDL.LU R13, [R1+0x1288] ;  /* 0x00128800010d7983 */ /* 0x000ea80000300800 */
[----:B------:R-:W2:Y:S04]  /*a0310*/  LDL.LU R14, [R1+0x1060] ;  /* 0x00106000010e7983 */ /* 0x000ea80000300800 */
[----:B------:R-:W2:Y:S04]  /*a0320*/  LDL.LU R15, [R1+0x1068] ;  /* 0x00106800010f7983 */ /* 0x000ea80000300800 */
[----:B---3--:R3:W-:Y:S01]  /*a0330*/  STSM.16.M88.4 [R0], R16 ;  /* 0x0000001000007844 */ /* 0x0087e20000000200 */
[----:B------:R-:W-:-:S03]  /*a0340*/  NOP ;  /* 0x0000000000007918 */ /* 0x000fc60000000000 */
[----:B------:R-:W4:Y:S01]  /*a0350*/  LDS.128 R48, [R0] ;  /* 0x0000000000307984 */ /* 0x000f220000000c00 */
[----:B------:R-:W-:-:S03]  /*a0360*/  NOP ;  /* 0x0000000000007918 */ /* 0x000fc60000000000 */
[----:B---3--:R-:W3:Y:S04]  /*a0370*/  LDL.LU R16, [R1+0xb0] ;  /* 0x0000b00001107983 */ /* 0x008ee80000300800 */
[----:B----4-:R-:W-:Y:S04]  /*a0380*/  STL.64 [R1+0x810], R48 ;  /* 0x0008103001007387 */ /* 0x010fe80000100a00 */
[----:B------:R-:W-:Y:S04]  /*a0390*/  STL.64 [R1+0x818], R50 ;  /* 0x0008183201007387 */ /* 0x000fe80000100a00 */
[----:B------:R-:W3:Y:S01]  /*a03a0*/  LDL.LU R17, [R1+0xb8] ;  /* 0x0000b80001117983 */ /* 0x000ee20000300800 */
[----:B------:R-:W-:Y:S01]  /*a03b0*/  MOV R18, R128 ;  /* 0x0000008000127202 */ /* 0x000fe20000000f00 */
[----:B------:R-:W-:-:S02]  /*a03c0*/  IMAD.MOV.U32 R19, RZ, RZ, R130 ;  /* 0x000000ffff137224 */ /* 0x000fc400078e0082 */
        /* <DEDUP_REMOVED lines=18> */
[----:B------:R-:W-:Y:S01]  /*a04f0*/  IMAD.MOV.U32 R18, RZ, RZ, R164 ;  /* 0x000000ffff127224 */ /* 0x000fe200078e00a4 */
[----:B------:R-:W-:-:S02]  /*a0500*/  MOV R19, R166 ;  /* 0x000000a600137202 */ /* 0x000fc40000000f00 */
        /* <DEDUP_REMOVED lines=17> */
[----:B------:R-:W3:Y:S04]  /*a0620*/  LDL.LU R17, [R1+0xe38] ;  /* 0x000e380001117983 */ /* 0x000ee80000300800 */
[----:B------:R-:W3:Y:S04]  /*a0630*/  LDL.LU R18, [R1+0x540] ;  /* 0x0005400001127983 */ /* 0x000ee80000300800 */
[----:B------:R-:W3:Y:S04]  /*a0640*/  LDL.LU R19, [R1+0x548] ;  /* 0x0005480001137983 */ /* 0x000ee80000300800 */
        /* <DEDUP_REMOVED lines=55> */
[----:B----4-:R4:W-:Y:S04]  /*a09c0*/  STL.64 [R1+0x750], R48 ;  /* 0x0007503001007387 */ /* 0x0109e80000100a00 */
[----:B------:R1:W-:Y:S04]  /*a09d0*/  STL.64 [R1+0x758], R50 ;  /* 0x0007583201007387 */ /* 0x0003e80000100a00 */
[----:B------:R-:W3:Y:S01]  /*a09e0*/  LDL.LU R17, [R1+0x25c] ;  /* 0x00025c0001117983 */ /* 0x000ee20000300800 */
[----:B------:R-:W-:-:S02]  /*a09f0*/  IMAD.MOV.U32 R18, RZ, RZ, R21 ;  /* 0x000000ffff127224 */ /* 0x000fc400078e0015 */
[----:B------:R-:W-:Y:S01]  /*a0a00*/  IMAD.MOV.U32 R19, RZ, RZ, R23 ;  /* 0x000000ffff137224 */ /* 0x000fe200078e0017 */
[----:B----4-:R-:W4:Y:S01]  /*a0a10*/  LDC R49, c[0x0][0x3b4] ;  /* 0x0000ed00ff317b82 */ /* 0x010f220000000800 */
[----:B------:R-:W-:Y:S02]  /*a0a20*/  IMAD.MOV.U32 R55, RZ, RZ, R175 ;  /* 0x000000ffff377224 */ /* 0x000fe400078e00af */
[----:B------:R-:W-:Y:S01]  /*a0a30*/  VIADD R2, R212, 0x1f ;  /* 0x0000001fd4027836 */ /* 0x000fe20000000000 */
[----:B--2---:R2:W-:Y:S01]  /*a0a40*/  STSM.16.M88.4 [R0], R12 ;  /* 0x0000000c00007844 */ /* 0x0045e20000000200 */
[----:B------:R-:W-:-:S03]  /*a0a50*/  NOP ;  /* 0x0000000000007918 */ /* 0x000fc60000000000 */
[----:B------:R-:W4:Y:S01]  /*a0a60*/  LDS.128 R20, [R0] ;  /* 0x0000000000147984 */ /* 0x000f220000000c00 */
[----:B------:R-:W-:Y:S01]  /*a0a70*/  NOP ;  /* 0x0000000000007918 */ /* 0x000fe20000000000 */
[----:B-1----:R-:W1:Y:S02]  /*a0a80*/  LDC R51, c[0x0][0x3b4] ;  /* 0x0000ed00ff337b82 */ /* 0x002e640000000800 */
        /* <DEDUP_REMOVED lines=15> */
[----:B------:R-:W-:Y:S01]  /*a0b80*/  IMAD.MOV.U32 R19, RZ, RZ, R59 ;  /* 0x000000ffff137224 */ /* 0x000fe200078e003b */
[----:B------:R-:W-:Y:S01]  /*a0b90*/  ISETP.GE.AND P0, PT, R2, UR39, PT ;  /* 0x0000002702007c0c */ /* 0x000fe2000bf06270 */
[----:B------:R-:W4:Y:S01]  /*a0ba0*/  LDC R57, c[0x0][0x3b4] ;  /* 0x0000ed00ff397b82 */ /* 0x000f220000000800 */
[----:B------:R-:W-:Y:S01]  /*a0bb0*/  LOP3.LUT R58, R58, 0xfff7ffff, RZ, 0xc0, !PT ;  /* 0xfff7ffff3a3a7812 */ /* 0x000fe200078ec0ff */
        /* <DEDUP_REMOVED lines=229> */
[----:B----4-:R-:W-:Y:S01]  /*a1a10*/  STSM.16.M88.4 [R0], R16 ;  /* 0x0000001000007844 */ /* 0x010fe20000000200 */
[----:B------:R-:W-:-:S03]  /*a1a20*/  NOP ;  /* 0x0000000000007918 */ /* 0x000fc60000000000 */
[----:B------:R-:W3:Y:S04]  /*a1a30*/  LDL.LU R14, [R1+0xfb0] ;  /* 0x000fb000010e7983 */ /* 0x000ee80000300800 */
[----:B------:R-:W3:Y:S04]  /*a1a40*/  LDL.LU R15, [R1+0xfb8] ;  /* 0x000fb800010f7983 */ /* 0x000ee80000300800 */
        /* <DEDUP_REMOVED lines=17> */
[----:B----4-:R-:W-:Y:S01]  /*a1b60*/  STSM.16.M88.4 [R0], R20 ;  /* 0x0000001400007844 */ /* 0x010fe20000000200 */
[----:B------:R-:W-:-:S03]  /*a1b70*/  NOP ;  /* 0x0000000000007918 */ /* 0x000fc60000000000 */
[----:B------:R-:W2:Y:S04]  /*a1b80*/  LDL.LU R19, [R1+0x119c] ;  /* 0x00119c0001137983 */ /* 0x000ea80000300800 */
        /* <DEDUP_REMOVED lines=17> */
[----:B----4-:R1:W-:Y:S01]  /*a1ca0*/  STSM.16.M88.4 [R0], R12 ;  /* 0x0000000c00007844 */ /* 0x0103e20000000200 */
[----:B------:R-:W-:-:S03]  /*a1cb0*/  NOP ;  /* 0x0000000000007918 */ /* 0x000fc60000000000 */
[----:B------:R-:W3:Y:S04]  /*a1cc0*/  LDL.LU R19, [R1+0x114c] ;  /* 0x00114c0001137983 */ /* 0x000ee80000300800 */
        /* <DEDUP_REMOVED lines=25> */
[----:B------:R-:W4:Y:S01]  /*a1e60*/  LDL.LU R13, [R1+0x24c] ;  /* 0x00024c00010d7983 */ /* 0x000f220000300800 */
[----:B------:R-:W-:Y:S01]  /*a1e70*/  MOV R14, R25 ;  /* 0x00000019000e7202 */ /* 0x000fe20000000f00 */
[----:B------:R-:W-:Y:S01]  /*a1e80*/  IMAD.MOV.U32 R15, RZ, RZ, R27 ;  /* 0x000000ffff0f7224 */ /* 0x000fe200078e001b */
[----:B------:R-:W1:Y:S08]  /*a1e90*/  LDC R25, c[0x0][0x3b4] ;  /* 0x0000ed00ff197b82 */ /* 0x000e700000000800 */
[----:B------:R-:W2:Y:S01]  /*a1ea0*/  LDC R27, c[0x0][0x3b4] ;  /* 0x0000ed00ff1b7b82 */ /* 0x000ea20000000800 */
[----:B---3--:R-:W-:Y:S01]  /*a1eb0*/  STSM.16.M88.4 [R0], R16 ;  /* 0x0000001000007844 */ /* 0x008fe20000000200 */
[----:B------:R-:W-:-:S03]  /*a1ec0*/  NOP ;  /* 0x0000000000007918 */ /* 0x000fc60000000000 */
[----:B------:R-:W3:Y:S01]  /*a1ed0*/  LDS.128 R16, [R0] ;  /* 0x0000000000107984 */ /* 0x000ee20000000c00 */
[----:B------:R-:W-:-:S03]  /*a1ee0*/  NOP ;  /* 0x0000000000007918 */ /* 0x000fc60000000000 */
[----:B---3--:R-:W-:Y:S04]  /*a1ef0*/  STL.64 [R1+0x8d0], R16 ;  /* 0x0008d01001007387 */ /* 0x008fe80000100a00 */
[----:B------:R-:W-:Y:S04]  /*a1f00*/  STL.64 [R1+0x8d8], R18 ;  /* 0x0008d81201007387 */ /* 0x000fe80000100a00 */
[----:B----4-:R3:W-:Y:S01]  /*a1f10*/  STSM.16.M88.4 [R0], R12 ;  /* 0x0000000c00007844 */ /* 0x0107e20000000200 */
[----:B------:R-:W-:-:S03]  /*a1f20*/  NOP ;  /* 0x0000000000007918 */ /* 0x000fc60000000000 */
[----:B------:R-:W4:Y:S04]  /*a1f30*/  LDS.128 R16, [R0] ;  /* 0x0000000000107984 */ /* 0x000f280000000c00 */
[----:B---3--:R-:W3:Y:S04]  /*a1f40*/  LDL.LU R12, [R1+0x5c4] ;  /* 0x0005c400010c7983 */ /* 0x008ee80000300800 */
[----:B------:R-:W3:Y:S04]  /*a1f50*/  LDL.LU R13, [R1+0x5cc] ;  /* 0x0005cc00010d7983 */ /* 0x000ee80000300800 */
[----:B------:R-:W3:Y:S04]  /*a1f60*/  LDL.LU R14, [R1+0x554] ;  /* 0x00055400010e7983 */ /* 0x000ee80000300800 */
[----:B------:R-:W3:Y:S01]  /*a1f70*/  LDL.LU R15, [R1+0x55c] ;  /* 0x00055c00010f7983 */ /* 0x000ee20000300800 */
[----:B------:R-:W-:-:S03]  /*a1f80*/  NOP ;  /* 0x0000000000007918 */ /* 0x000fc60000000000 */
[----:B----4-:R-:W-:Y:S04]  /*a1f90*/  STL.64 [R1+0x8c0], R16 ;  /* 0x0008c01001007387 */ /* 0x010fe80000100a00 */
[----:B------:R-:W-:Y:S04]  /*a1fa0*/  STL.64 [R1+0x8c8], R18 ;  /* 0x0008c81201007387 */ /* 0x000fe80000100a00 */
[----:B---3--:R3:W-:Y:S01]  /*a1fb0*/  STSM.16.M88.4 [R0], R12 ;  /* 0x0000000c00007844 */ /* 0x0087e20000000200 */
[----:B------:R-:W-:-:S03]  /*a1fc0*/  NOP ;  /* 0x0000000000007918 */ /* 0x000fc60000000000 */
[----:B------:R-:W4:Y:S04]  /*a1fd0*/  LDS.128 R16, [R0] ;  /* 0x0000000000107984 */ /* 0x000f280000000c00 */
[----:B---3--:R-:W3:Y:S04]  /*a1fe0*/  LDL.LU R12, [R1+0x1b4] ;  /* 0x0001b400010c7983 */ /* 0x008ee80000300800 */
[----:B------:R-:W3:Y:S01]  /*a1ff0*/  LDL.LU R13, [R1+0x1bc] ;  /* 0x0001bc00010d7983 */ /* 0x000ee20000300800 */
[----:B------:R-:W-:Y:S01]  /*a2000*/  IMAD.MOV.U32 R14, RZ, RZ, R61 ;  /* 0x000000ffff0e7224 */ /* 0x000fe200078e003d */
[----:B------:R-:W-:Y:S01]  /*a2010*/  MOV R15, R63 ;  /* 0x0000003f000f7202 */ /* 0x000fe20000000f00 */
[----:B------:R-:W-:Y:S01]  /*a2020*/  NOP ;  /* 0x0000000000007918 */ /* 0x000fe20000000000 */
[----:B----4-:R-:W-:Y:S04]  /*a2030*/  STL.64 [R1+0x8b0], R16 ;  /* 0x0008b01001007387 */ /* 0x010fe80000100a00 */
[----:B------:R-:W-:Y:S04]  /*a2040*/  STL.64 [R1+0x8b8], R18 ;  /* 0x0008b81201007387 */ /* 0x000fe80000100a00 */
[----:B---3--:R3:W-:Y:S01]  /*a2050*/  STSM.16.M88.4 [R0], R12 ;  /* 0x0000000c00007844 */ /* 0x0087e20000000200 */
        /* <DEDUP_REMOVED lines=14> */
[----:B------:R-:W-:Y:S02]  /*a2140*/  IMAD.MOV.U32 R14, RZ, RZ, R97 ;  /* 0x000000ffff0e7224 */ /* 0x000fe400078e0061 */
[----:B------:R-:W-:Y:S01]  /*a2150*/  IMAD.MOV.U32 R15, RZ, RZ, R99 ;  /* 0x000000ffff0f7224 */ /* 0x000fe200078e0063 */
        /* <DEDUP_REMOVED lines=18> */
[----:B------:R-:W-:Y:S01]  /*a2280*/  MOV R14, R133 ;  /* 0x00000085000e7202 */ /* 0x000fe20000000f00 */
        /* <DEDUP_REMOVED lines=79> */
[----:B------:R-:W3:Y:S04]  /*a2780*/  LDL.LU R14, [R1] ;  /* 0x00000000010e7983 */ /* 0x000ee80000300800 */
        /* <DEDUP_REMOVED lines=182> */
[----:B------:R-:W1:Y:S08]  /*a32f0*/  LDC R29, c[0x0][0x3b4] ;  /* 0x0000ed00ff1d7b82 */ /* 0x000e700000000800 */
[----:B------:R-:W1:Y:S01]  /*a3300*/  LDC R31, c[0x0][0x3b4] ;  /* 0x0000ed00ff1f7b82 */ /* 0x000e620000000800 */
        /* <DEDUP_REMOVED lines=61> */
[----:B------:R-:W2:Y:S04]  /*a36e0*/  LDL R121, [R1+0x2678] ;  /* 0x0026780001797983 */ /* 0x000ea80000100800 */
[----:B------:R-:W2:Y:S04]  /*a36f0*/  LDL R120, [R1+0x2674] ;  /* 0x0026740001787983 */ /* 0x000ea80000100800 */
[----:B----4-:R4:W-:Y:S04]  /*a3700*/  STL.64 [R1+0x500], R16 ;  /* 0x0005001001007387 */ /* 0x0109e80000100a00 */
[----:B------:R1:W-:Y:S01]  /*a3710*/  STL.64 [R1+0x508], R18 ;  /* 0x0005081201007387 */ /* 0x0003e20000100a00 */
[----:B----4-:R-:W4:Y:S08]  /*a3720*/  LDC R16, c[0x0][0x3b4] ;  /* 0x0000ed00ff107b82 */ /* 0x010f300000000800 */
[----:B------:R-:W2:Y:S08]  /*a3730*/  LDC R17, c[0x0][0x3b4] ;  /* 0x0000ed00ff117b82 */ /* 0x000eb00000000800 */
[----:B-1----:R-:W1:Y:S01]  /*a3740*/  LDC R19, c[0x0][0x3b4] ;  /* 0x0000ed00ff137b82 */ /* 0x002e620000000800 */
[----:B---3--:R3:W-:Y:S01]  /*a3750*/  STSM.16.M88.4 [R0], R12 ;  /* 0x0000000c00007844 */ /* 0x0087e20000000200 */
[----:B------:R-:W-:-:S03]  /*a3760*/  NOP ;  /* 0x0000000000007918 */ /* 0x000fc60000000000 */
[----:B------:R-:W1:Y:S04]  /*a3770*/  LDS.128 R20, [R0] ;  /* 0x0000000000147984 */ /* 0x000e680000000c00 */
[----:B---3--:R-:W3:Y:S04]  /*a3780*/  LDL.LU R12, [R1+0x1214] ;  /* 0x00121400010c7983 */ /* 0x008ee80000300800 */
[----:B------:R-:W3:Y:S04]  /*a3790*/  LDL.LU R13, [R1+0x121c] ;  /* 0x00121c00010d7983 */ /* 0x000ee80000300800 */
[----:B------:R-:W3:Y:S04]  /*a37a0*/  LDL.LU R14, [R1+0xff4] ;  /* 0x000ff400010e7983 */ /* 0x000ee80000300800 */
[----:B------:R-:W3:Y:S01]  /*a37b0*/  LDL.LU R15, [R1+0xffc] ;  /* 0x000ffc00010f7983 */ /* 0x000ee20000300800 */
[----:B------:R-:W-:-:S03]  /*a37c0*/  NOP ;  /* 0x0000000000007918 */ /* 0x000fc60000000000 */
[----:B-1----:R1:W-:Y:S04]  /*a37d0*/  STL.64 [R1+0x4f0], R20 ;  /* 0x0004f01401007387 */ /* 0x0023e80000100a00 */
[----:B------:R4:W-:Y:S04]  /*a37e0*/  STL.64 [R1+0x4f8], R22 ;  /* 0x0004f81601007387 */ /* 0x0009e80000100a00 */
[----:B------:R-:W3:Y:S04]  /*a37f0*/  LDL.LU R52, [R1+0xe94] ;  /* 0x000e940001347983 */ /* 0x000ee80000300800 */
[----:B------:R-:W3:Y:S01]  /*a3800*/  LDL.LU R53, [R1+0xe9c] ;  /* 0x000e9c0001357983 */ /* 0x000ee20000300800 */
[----:B-1----:R-:W1:Y:S01]  /*a3810*/  LDC R21, c[0x0][0x3b4] ;  /* 0x0000ed00ff157b82 */ /* 0x002e620000000800 */
[----:B--2---:R-:W-:Y:S01]  /*a3820*/  IMAD R3, R120, UR42, RZ ;  /* 0x0000002a78037c24 */ /* 0x004fe2000f8e02ff */
[----:B------:R-:W2:Y:S06]  /*a3830*/  LDCU.64 UR42, c[0x0][0x390] ;  /* 0x00007200ff2a77ac */ /* 0x000eac0008000a00 */
[----:B----4-:R-:W4:Y:S01]  /*a3840*/  LDC R23, c[0x0][0x3b4] ;  /* 0x0000ed00ff177b82 */ /* 0x010f220000000800 */
[----:B---3--:R-:W-:Y:S01]  /*a3850*/  STSM.16.M88.4 [R0], R12 ;  /* 0x0000000c00007844 */ /* 0x008fe20000000200 */
[----:B------:R-:W-:-:S03]  /*a3860*/  NOP ;  /* 0x0000000000007918 */ /* 0x000fc60000000000 */
[----:B------:R-:W3:Y:S01]  /*a3870*/  LDS.128 R84, [R0] ;  /* 0x0000000000547984 */ /* 0x000ee20000000c00 */
[----:B------:R-:W-:-:S03]  /*a3880*/  NOP ;  /* 0x0000000000007918 */ /* 0x000fc60000000000 */
[----:B---3--:R3:W-:Y:S04]  /*a3890*/  STL.64 [R1+0x230], R84 ;  /* 0x0002305401007387 */ /* 0x0087e80000100a00 */
[----:B------:R1:W-:Y:S04]  /*a38a0*/  STL.64 [R1+0x238], R86 ;  /* 0x0002385601007387 */ /* 0x0003e80000100a00 */
[----:B---3--:R-:W3:Y:S04]  /*a38b0*/  LDL.LU R84, [R1+0x13b4] ;  /* 0x0013b40001547983 */ /* 0x008ee80000300800 */
[----:B------:R-:W3:Y:S04]  /*a38c0*/  LDL.LU R85, [R1+0x13bc] ;  /* 0x0013bc0001557983 */ /* 0x000ee80000300800 */
[----:B-1----:R-:W3:Y:S04]  /*a38d0*/  LDL.LU R86, [R1+0xfa4] ;  /* 0x000fa40001567983 */ /* 0x002ee80000300800 */
[----:B------:R-:W3:Y:S04]  /*a38e0*/  LDL.LU R87, [R1+0xfac] ;  /* 0x000fac0001577983 */ /* 0x000ee80000300800 */
[----:B------:R-:W-:Y:S01]  /*a38f0*/  STSM.16.M88.4 [R0], R52 ;  /* 0x0000003400007844 */ /* 0x000fe20000000200 */
[----:B------:R-:W-:-:S03]  /*a3900*/  NOP ;  /* 0x0000000000007918 */ /* 0x000fc60000000000 */
[----:B------:R-:W1:Y:S01]  /*a3910*/  LDS.128 R88, [R0] ;  /* 0x0000000000587984 */ /* 0x000e620000000c00 */
[----:B------:R-:W-:-:S03]  /*a3920*/  NOP ;  /* 0x0000000000007918 */ /* 0x000fc60000000000 */
[----:B-1----:R-:W-:Y:S04]  /*a3930*/  STL.64 [R1+0x1a0], R88 ;  /* 0x0001a05801007387 */ /* 0x002fe80000100a00 */
[----:B------:R-:W-:Y:S04]  /*a3940*/  STL.64 [R1+0x1a8], R90 ;  /* 0x0001a85a01007387 */ /* 0x000fe80000100a00 */
[----:B---3--:R1:W-:Y:S01]  /*a3950*/  STSM.16.M88.4 [R0], R84 ;  /* 0x0000005400007844 */ /* 0x0083e20000000200 */
[----:B------:R-:W-:-:S03]  /*a3960*/  NOP ;  /* 0x0000000000007918 */ /* 0x000fc60000000000 */
[----:B------:R-:W3:Y:S04]  /*a3970*/  LDS.128 R88, [R0] ;  /* 0x0000000000587984 */ /* 0x000ee80000000c00 */
[----:B-1----:R-:W2:Y:S04]  /*a3980*/  LDL.LU R84, [R1+0xe14] ;  /* 0x000e140001547983 */ /* 0x002ea80000300800 */
[----:B------:R-:W2:Y:S04]  /*a3990*/  LDL.LU R85, [R1+0xe1c] ;  /* 0x000e1c0001557983 */ /* 0x000ea80000300800 */
[----:B------:R-:W2:Y:S04]  /*a39a0*/  LDL.LU R86, [R1+0x464] ;  /* 0x0004640001567983 */ /* 0x000ea80000300800 */
[----:B------:R-:W2:Y:S01]  /*a39b0*/  LDL.LU R87, [R1+0x46c] ;  /* 0x00046c0001577983 */ /* 0x000ea20000300800 */
[----:B------:R-:W-:-:S03]  /*a39c0*/  NOP ;  /* 0x0000000000007918 */ /* 0x000fc60000000000 */
[----:B------:R-:W4:Y:S04]  /*a39d0*/  LDL R133, [R1+0x2eac] ;  /* 0x002eac0001857983 */ /* 0x000f280000100800 */
[----:B---3--:R-:W-:Y:S04]  /*a39e0*/  STL.64 [R1+0x120], R88 ;  /* 0x0001205801007387 */ /* 0x008fe80000100a00 */
[----:B------:R-:W-:Y:S04]  /*a39f0*/  STL.64 [R1+0x128], R90 ;  /* 0x0001285a01007387 */ /* 0x000fe80000100a00 */
[----:B--2---:R1:W-:Y:S01]  /*a3a00*/  STSM.16.M88.4 [R0], R84 ;  /* 0x0000005400007844 */ /* 0x0043e20000000200 */
[----:B------:R-:W-:-:S03]  /*a3a10*/  NOP ;  /* 0x0000000000007918 */ /* 0x000fc60000000000 */
[----:B------:R-:W2:Y:S04]  /*a3a20*/  LDS.128 R88, [R0] ;  /* 0x0000000000587984 */ /* 0x000ea80000000c00 */
[----:B-1----:R-:W3:Y:S04]  /*a3a30*/  LDL.LU R84, [R1+0x14e0] ;  /* 0x0014e00001547983 */ /* 0x002ee80000300800 */
[----:B------:R-:W3:Y:S04]  /*a3a40*/  LDL.LU R85, [R1+0x14e8] ;  /* 0x0014e80001557983 */ /* 0x000ee80000300800 */
[----:B------:R-:W3:Y:S04]  /*a3a50*/  LDL.LU R86, [R1+0x14d0] ;  /* 0x0014d00001567983 */ /* 0x000ee80000300800 */
[----:B------:R-:W3:Y:S01]  /*a3a60*/  LDL.LU R87, [R1+0x14d8] ;  /* 0x0014d80001577983 */ /* 0x000ee20000300800 */
[----:B------:R-:W-:-:S03]  /*a3a70*/  NOP ;  /* 0x0000000000007918 */ /* 0x000fc60000000000 */
[----:B------:R-:W4:Y:S04]  /*a3a80*/  LDL R131, [R1+0x3ac8] ;  /* 0x003ac80001837983 */ /* 0x000f280000100800 */
[----:B--2---:R-:W-:Y:S04]  /*a3a90*/  STL.64 [R1+0x90], R88 ;  /* 0x0000905801007387 */ /* 0x004fe80000100a00 */
[----:B------:R-:W-:Y:S04]  /*a3aa0*/  STL.64 [R1+0x98], R90 ;  /* 0x0000985a01007387 */ /* 0x000fe80000100a00 */
[----:B---3--:R1:W-:Y:S01]  /*a3ab0*/  STSM.16.M88.4 [R0], R84 ;  /* 0x0000005400007844 */ /* 0x0083e20000000200 */
        /* <DEDUP_REMOVED lines=18> */
[----:B--2---:R-:W-:Y:S04]  /*a3be0*/  STL.64 [R1+0xd60], R88 ;  /* 0x000d605801007387 */ /* 0x004fe80000100a00 */
[----:B------:R-:W-:Y:S04]  /*a3bf0*/  STL.64 [R1+0xd68], R90 ;  /* 0x000d685a01007387 */ /* 0x000fe80000100a00 */
[----:B---3--:R1:W-:Y:S01]  /*a3c00*/  STSM.16.M88.4 [R0], R84 ;  /* 0x0000005400007844 */ /* 0x0083e20000000200 */
[----:B------:R-:W-:-:S03]  /*a3c10*/  NOP ;  /* 0x0000000000007918 */ /* 0x000fc60000000000 */
[----:B------:R-:W2:Y:S04]  /*a3c20*/  LDS.128 R88, [R0] ;  /* 0x0000000000587984 */ /* 0x000ea80000000c00 */
[----:B-1----:R-:W3:Y:S04]  /*a3c30*/  LDL.LU R84, [R1+0xef0] ;  /* 0x000ef00001547983 */ /* 0x002ee80000300800 */
[----:B------:R-:W3:Y:S01]  /*a3c40*/  LDL.LU R85, [R1+0xef8] ;  /* 0x000ef80001557983 */ /* 0x000ee20000300800 */
[----:B------:R-:W-:Y:S01]  /*a3c50*/  IMAD.MOV.U32 R86, RZ, RZ, R248 ;  /* 0x000000ffff567224 */ /* 0x000fe200078e00f8 */
[----:B------:R-:W-:Y:S01]  /*a3c60*/  MOV R87, R250 ;  /* 0x000000fa00577202 */ /* 0x000fe20000000f00 */
[----:B------:R-:W-:Y:S01]  /*a3c70*/  NOP ;  /* 0x0000000000007918 */ /* 0x000fe20000000000 */
        /* <DEDUP_REMOVED lines=12> */
[----:B------:R-:W4:Y:S04]  /*a3d40*/  LDL R130, [R1+0x269c] ;  /* 0x00269c0001827983 */ /* 0x000f280000100800 */
[----:B--2---:R-:W-:Y:S04]  /*a3d50*/  STL.64 [R1+0xd50], R88 ;  /* 0x000d505801007387 */ /* 0x004fe80000100a00 */
[----:B------:R-:W-:Y:S04]  /*a3d60*/  STL.64 [R1+0xd58], R90 ;  /* 0x000d585a01007387 */ /* 0x000fe80000100a00 */
[----:B---3--:R1:W-:Y:S01]  /*a3d70*/  STSM.16.M88.4 [R0], R84 ;  /* 0x0000005400007844 */ /* 0x0083e20000000200 */
[----:B------:R-:W-:-:S03]  /*a3d80*/  NOP ;  /* 0x0000000000007918 */ /* 0x000fc60000000000 */
[----:B------:R-:W2:Y:S04]  /*a3d90*/  LDS.128 R88, [R0] ;  /* 0x0000000000587984 */ /* 0x000ea80000000c00 */
[----:B-1----:R-:W3:Y:S04]  /*a3da0*/  LDL.LU R84, [R1+0x220] ;  /* 0x0002200001547983 */ /* 0x002ee80000300800 */
[----:B------:R-:W3:Y:S01]  /*a3db0*/  LDL.LU R85, [R1+0x228] ;  /* 0x0002280001557983 */ /* 0x000ee20000300800 */
[----:B------:R-:W-:Y:S02]  /*a3dc0*/  IMAD.MOV.U32 R86, RZ, RZ, R32 ;  /* 0x000000ffff567224 */ /* 0x000fe400078e0020 */
[----:B------:R-:W-:Y:S01]  /*a3dd0*/  IMAD.MOV.U32 R87, RZ, RZ, R34 ;  /* 0x000000ffff577224 */ /* 0x000fe200078e0022 */
[----:B------:R-:W-:Y:S01]  /*a3de0*/  NOP ;  /* 0x0000000000007918 */ /* 0x000fe20000000000 */
        /* <DEDUP_REMOVED lines=17> */
[----:B------:R-:W-:Y:S01]  /*a3f00*/  MOV R86, R68 ;  /* 0x0000004400567202 */ /* 0x000fe20000000f00 */
[----:B------:R-:W-:Y:S01]  /*a3f10*/  IMAD.MOV.U32 R87, RZ, RZ, R70 ;  /* 0x000000ffff577224 */ /* 0x000fe200078e0046 */
[----:B------:R-:W-:Y:S01]  /*a3f20*/  NOP ;  /* 0x0000000000007918 */ /* 0x000fe20000000000 */
[----:B------:R-:W4:Y:S04]  /*a3f30*/  LDL R129, [R1+0x267c] ;  /* 0x00267c0001817983 */ /* 0x000f280000100800 */
[----:B------:R-:W4:Y:S04]  /*a3f40*/  LDL R128, [R1+0x2680] ;  /* 0x0026800001807983 */ /* 0x000f280000100800 */
[----:B--2---:R-:W-:Y:S04]  /*a3f50*/  STL.64 [R1+0xcb0], R88 ;  /* 0x000cb05801007387 */ /* 0x004fe80000100a00 */
[----:B------:R-:W-:Y:S04]  /*a3f60*/  STL.64 [R1+0xcb8], R90 ;  /* 0x000cb85a01007387 */ /* 0x000fe80000100a00 */
[----:B------:R-:W2:Y:S04]  /*a3f70*/  LDL R127, [R1+0x2684] ;  /* 0x00268400017f7983 */ /* 0x000ea80000100800 */
[----:B------:R-:W2:Y:S04]  /*a3f80*/  LDL R126, [R1+0x2688] ;  /* 0x00268800017e7983 */ /* 0x000ea80000100800 */
[----:B------:R-:W2:Y:S04]  /*a3f90*/  LDL R125, [R1+0x268c] ;  /* 0x00268c00017d7983 */ /* 0x000ea80000100800 */
[----:B------:R-:W2:Y:S04]  /*a3fa0*/  LDL R124, [R1+0x2690] ;  /* 0x00269000017c7983 */ /* 0x000ea80000100800 */
[----:B------:R-:W2:Y:S04]  /*a3fb0*/  LDL R123, [R1+0x2694] ;  /* 0x00269400017b7983 */ /* 0x000ea80000100800 */
[----:B------:R-:W2:Y:S04]  /*a3fc0*/  LDL R122, [R1+0x2698] ;  /* 0x00269800017a7983 */ /* 0x000ea80000100800 */
        /* <DEDUP_REMOVED lines=8> */
[----:B---3--:R-:W-:Y:S04]  /*a4050*/  STL.64 [R1+0xd30], R88 ;  /* 0x000d305801007387 */ /* 0x008fe80000100a00 */
[----:B------:R-:W-:Y:S04]  /*a4060*/  STL.64 [R1+0xd38], R90 ;  /* 0x000d385a01007387 */ /* 0x000fe80000100a00 */
[----:B--2---:R1:W-:Y:S01]  /*a4070*/  STSM.16.M88.4 [R0], R84 ;  /* 0x0000005400007844 */ /* 0x0043e20000000200 */
[----:B------:R-:W-:-:S03]  /*a4080*/  NOP ;  /* 0x0000000000007918 */ /* 0x000fc60000000000 */
[----:B------:R-:W2:Y:S04]  /*a4090*/  LDS.128 R88, [R0] ;  /* 0x0000000000587984 */ /* 0x000ea80000000c00 */
[----:B-1----:R-:W3:Y:S04]  /*a40a0*/  LDL.LU R84, [R1+0x100] ;  /* 0x0001000001547983 */ /* 0x002ee80000300800 */
[----:B------:R-:W3:Y:S01]  /*a40b0*/  LDL.LU R85, [R1+0x108] ;  /* 0x0001080001557983 */ /* 0x000ee20000300800 */
[----:B------:R-:W-:Y:S01]  /*a40c0*/  MOV R86, R104 ;  /* 0x0000006800567202 */ /* 0x000fe20000000f00 */
        /* <DEDUP_REMOVED lines=23> */
[----:B------:R-:W-:Y:S01]  /*a4240*/  STL.64 [R1+0xc98], R90 ;  /* 0x000c985a01007387 */ /* 0x000fe20000100a00 */
[----:B------:R-:W-:Y:S01]  /*a4250*/  LEA R2, P1, R3, UR34, 0x2 ;  /* 0x0000002203027c11 */ /* 0x000fe2000f8210ff */
[----:B------:R-:W-:-:S03]  /*a4260*/  IMAD R15, R16, 0x40, R3 ;  /* 0x00000040100f7824 */ /* 0x000fc600078e0203 */
[----:B------:R-:W-:Y:S01]  /*a4270*/  LEA.HI.X.SX32 R3, R3, UR35, 0x2, P1 ;  /* 0x0000002303037c11 */ /* 0x000fe200088f16ff */
[----:B------:R-:W-:Y:S01]  /*a4280*/  IMAD R17, R17, 0x20, R15 ;  /* 0x0000002011117824 */ /* 0x000fe200078e020f */
[----:B------:R-:W1:Y:S01]  /*a4290*/  LDCU.64 UR34, c[0x0][0x390] ;  /* 0x00007200ff2277ac */ /* 0x000e620008000a00 */
[----:B------:R-:W-:Y:S01]  /*a42a0*/  IMAD R13, R121, UR44, RZ ;  /* 0x0000002c790d7c24 */ /* 0x000fe2000f8e02ff */
[----:B------:R-:W-:Y:S02]  /*a42b0*/  LEA R14, P1, R15, UR46, 0x2 ;  /* 0x0000002e0f0e7c11 */ /* 0x000fe4000f8210ff */
[----:B------:R-:W-:Y:S01]  /*a42c0*/  LEA R19, R19, R17, 0x5 ;  /* 0x0000001113137211 */ /* 0x000fe200078e28ff */
[----:B------:R-:W2:Y:S01]  /*a42d0*/  LDCU.64 UR44, c[0x0][0x390] ;  /* 0x00007200ff2c77ac */ /* 0x000ea20008000a00 */
[----:B------:R-:W-:Y:S02]  /*a42e0*/  LEA.HI.X.SX32 R15, R15, UR47, 0x2, P1 ;  /* 0x0000002f0f0f7c11 */ /* 0x000fe400088f16ff */
[----:B------:R-:W-:Y:S01]  /*a42f0*/  LEA R12, P2, R13, UR48, 0x2 ;  /* 0x000000300d0c7c11 */ /* 0x000fe2000f8410ff */
[----:B------:R-:W-:Y:S01]  /*a4300*/  IMAD R21, R21, 0x20, R19 ;  /* 0x0000002015157824 */ /* 0x000fe200078e0213 */
[----:B------:R-:W-:Y:S01]  /*a4310*/  LEA R16, P1, R17, UR40, 0x2 ;  /* 0x0000002811107c11 */ /* 0x000fe2000f8210ff */
[----:B------:R-:W2:Y:S01]  /*a4320*/  LDCU.64 UR46, c[0x0][0x390] ;  /* 0x00007200ff2e77ac */ /* 0x000ea20008000a00 */
[----:B------:R-:W-:Y:S01]  /*a4330*/  LEA.HI.X.SX32 R13, R13, UR49, 0x2, P2 ;  /* 0x000000310d0d7c11 */ /* 0x000fe200090f16ff */
[----:B----4-:R-:W-:Y:S01]  /*a4340*/  IMAD R23, R23, 0x20, R21 ;  /* 0x0000002017177824 */ /* 0x010fe200078e0215 */
[----:B------:R-:W-:Y:S01]  /*a4350*/  LEA.HI.X.SX32 R17, R17, UR41, 0x2, P1 ;  /* 0x0000002911117c11 */ /* 0x000fe200088f16ff */
[----:B------:R-:W4:Y:S01]  /*a4360*/  LDCU.64 UR48, c[0x0][0x390] ;  /* 0x00007200ff3077ac */ /* 0x000f220008000a00 */
[C---:B------:R-:W-:Y:S01]  /*a4370*/  LEA R18, P1, R19.reuse, UR42, 0x2 ;  /* 0x0000002a13127c11 */ /* 0x040fe2000f8210ff */
[----:B------:R-:W2:Y:S03]  /*a4380*/  LDCU.64 UR40, c[0x0][0x390] ;  /* 0x00007200ff2877ac */ /* 0x000ea60008000a00 */
[----:B------:R-:W-:-:S02]  /*a4390*/  LEA.HI.X.SX32 R19, R19, UR43, 0x2, P1 ;  /* 0x0000002b13137c11 */ /* 0x000fc400088f16ff */
[----:B-1----:R-:W-:Y:S01]  /*a43a0*/  LEA R22, P1, R23, UR34, 0x2 ;  /* 0x0000002217167c11 */ /* 0x002fe2000f8210ff */
[----:B------:R-:W1:Y:S01]  /*a43b0*/  LDCU.64 UR42, c[0x0][0x390] ;  /* 0x00007200ff2a77ac */ /* 0x000e620008000a00 */
[----:B------:R-:W-:Y:S02]  /*a43c0*/  LEA R25, R25, R23, 0x5 ;  /* 0x0000001719197211 */ /* 0x000fe400078e28ff */
[----:B------:R-:W-:Y:S01]  /*a43d0*/  LEA.HI.X.SX32 R23, R23, UR35, 0x2, P1 ;  /* 0x0000002317177c11 */ /* 0x000fe200088f16ff */
[----:B------:R-:W1:Y:S02]  /*a43e0*/  LDCU.64 UR34, c[0x0][0x390] ;  /* 0x00007200ff2277ac */ /* 0x000e640008000a00 */
[----:B------:R-:W-:Y:S01]  /*a43f0*/  IMAD R27, R27, 0x20, R25 ;  /* 0x000000201b1b7824 */ /* 0x000fe200078e0219 */
[----:B----4-:R-:W-:-:S03]  /*a4400*/  LEA R24, P1, R25, UR48, 0x2 ;  /* 0x0000003019187c11 */ /* 0x010fc6000f8210ff */
[----:B------:R-:W-:Y:S01]  /*a4410*/  IMAD R29, R29, 0x20, R27 ;  /* 0x000000201d1d7824 */ /* 0x000fe200078e021b */
[----:B---3--:R3:W-:Y:S01]  /*a4420*/  STSM.16.M88.4 [R0], R84 ;  /* 0x0000005400007844 */ /* 0x0087e20000000200 */
[----:B------:R-:W-:Y:S01]  /*a4430*/  LEA.HI.X.SX32 R25, R25, UR49, 0x2, P1 ;  /* 0x0000003119197c11 */ /* 0x000fe200088f16ff */
[----:B------:R-:W-:Y:S01]  /*a4440*/  NOP ;  /* 0x0000000000007918 */ /* 0x000fe20000000000 */
[----:B--2---:R-:W-:Y:S01]  /*a4450*/  LEA R20, P2, R21, UR44, 0x2 ;  /* 0x0000002c15147c11 */ /* 0x004fe2000f8410ff */
[----:B------:R-:W2:Y:S01]  /*a4460*/  LDS.128 R88, [R0] ;  /* 0x0000000000587984 */ /* 0x000ea20000000c00 */
[----:B------:R-:W-:Y:S01]  /*a4470*/  ISETP.LT.AND P3, PT, R129, UR5, !P0 ;  /* 0x0000000581007c0c */ /* 0x000fe2000c761270 */
[----:B------:R-:W4:Y:S01]  /*a4480*/  LDCU UR49, c[0x0][0x398] ;  /* 0x00007300ff3177ac */ /* 0x000f220008000800 */
[----:B------:R-:W-:Y:S02]  /*a4490*/  LOP3.LUT R32, R32, 0x7fffffff, RZ, 0xc0, !PT ;  /* 0x7fffffff20207812 */ /* 0x000fe400078ec0ff */
[----:B------:R-:W-:Y:S01]  /*a44a0*/  LOP3.LUT R34, R34, 0x7fffffff, RZ, 0xc0, !PT ;  /* 0x7fffffff22227812 */ /* 0x000fe200078ec0ff */
[----:B------:R-:W1:Y:S01]  /*a44b0*/  LDCU UR48, c[0x0][0x398] ;  /* 0x00007300ff3077ac */ /* 0x000e620008000800 */
[----:B---3--:R-:W3:Y:S04]  /*a44c0*/  LDL.LU R84, [R1+0x1520] ;  /* 0x0015200001547983 */ /* 0x008ee80000300800 */
[----:B------:R-:W3:Y:S04]  /*a44d0*/  LDL.LU R85, [R1+0x1528] ;  /* 0x0015280001557983 */ /* 0x000ee80000300800 */
[----:B------:R-:W3:Y:S04]  /*a44e0*/  LDL.LU R86, [R1+0x1410] ;  /* 0x0014100001567983 */ /* 0x000ee80000300800 */
[----:B------:R-:W3:Y:S01]  /*a44f0*/  LDL.LU R87, [R1+0x1418] ;  /* 0x0014180001577983 */ /* 0x000ee20000300800 */
[----:B------:R-:W-:Y:S01]  /*a4500*/  LEA R28, P1, R29, UR40, 0x2 ;  /* 0x000000281d1c7c11 */ /* 0x000fe2000f8210ff */
[----:B------:R-:W-:Y:S01]  /*a4510*/  NOP ;  /* 0x0000000000007918 */ /* 0x000fe20000000000 */
[----:B------:R-:W-:-:S02]  /*a4520*/  LEA R49, R49, R29, 0x5 ;  /* 0x0000001d31317211 */ /* 0x000fc400078e28ff */
[----:B------:R-:W-:Y:S01]  /*a4530*/  LEA.HI.X.SX32 R29, R29, UR41, 0x2, P1 ;  /* 0x000000291d1d7c11 */ /* 0x000fe200088f16ff */
[----:B------:R-:W4:Y:S01]  /*a4540*/  LDCU.64 UR40, c[0x0][0x390] ;  /* 0x00007200ff2877ac */ /* 0x000f220008000a00 */
[----:B-1----:R-:W-:Y:S02]  /*a4550*/  LEA R48, P1, R49, UR34, 0x2 ;  /* 0x0000002231307c11 */ /* 0x002fe4000f8210ff */
[----:B------:R-:W-:Y:S02]  /*a4560*/  LEA R31, R31, R49, 0x5 ;  /* 0x000000311f1f7211 */ /* 0x000fe400078e28ff */
[----:B------:R-:W-:Y:S01]  /*a4570*/  LEA.HI.X.SX32 R49, R49, UR35, 0x2, P1 ;  /* 0x0000002331317c11 */ /* 0x000fe200088f16ff */
[----:B------:R-:W1:Y:S02]  /*a4580*/  LDCU.64 UR34, c[0x0][0x390] ;  /* 0x00007200ff2277ac */ /* 0x000e640008000a00 */
[----:B------:R-:W-:-:S04]  /*a4590*/  IMAD R51, R51, 0x20, R31 ;  /* 0x0000002033337824 */ /* 0x000fc800078e021f */
[----:B------:R-:W-:Y:S01]  /*a45a0*/  IMAD R53, R56, 0x20, R51 ;  /* 0x0000002038357824 */ /* 0x000fe200078e0233 */
[----:B------:R-:W-:Y:S01]  /*a45b0*/  LEA R50, P1, R51, UR42, 0x2 ;  /* 0x0000002a33327c11 */ /* 0x000fe2000f8210ff */
[----:B--2---:R-:W-:Y:S01]  /*a45c0*/  STL.64 [R1+0xd10], R88 ;  /* 0x000d105801007387 */ /* 0x004fe20000100a00 */
[----:B------:R-:W-:Y:S01]  /*a45d0*/  LEA.HI.X.SX32 R21, R21, UR45, 0x2, P2 ;  /* 0x0000002d15157c11 */ /* 0x000fe200090f16ff */
[----:B------:R-:W2:Y:S01]  /*a45e0*/  LDCU.64 UR44, c[0x0][0x390] ;  /* 0x00007200ff2c77ac */ /* 0x000ea20008000a00 */
[----:B------:R-:W-:Y:S02]  /*a45f0*/  LEA R55, R65, R53, 0x5 ;  /* 0x0000003541377211 */ /* 0x000fe400078e28ff */
[----:B------:R-:W-:Y:S01]  /*a4600*/  LEA.HI.X.SX32 R51, R51, UR43, 0x2, P1 ;  /* 0x0000002b33337c11 */ /* 0x000fe200088f16ff */
[----:B------:R-:W-:Y:S01]  /*a4610*/  STL.64 [R1+0xd18], R90 ;  /* 0x000d185a01007387 */ /* 0x000fe20000100a00 */
[----:B------:R-:W-:Y:S01]  /*a4620*/  LEA R26, P2, R27, UR46, 0x2 ;  /* 0x0000002e1b1a7c11 */ /* 0x000fe2000f8410ff */
[----:B------:R-:W-:Y:S01]  /*a4630*/  IMAD R57, R57, 0x20, R55 ;  /* 0x0000002039397824 */ /* 0x000fe200078e0237 */
[----:B------:R-:W2:Y:S01]  /*a4640*/  LDCU UR42, c[0x0][0x398] ;  /* 0x00007300ff2a77ac */ /* 0x000ea20008000800 */
[C---:B-1----:R-:W-:Y:S01]  /*a4650*/  LEA R54, P1, R55.reuse, UR34, 0x2 ;  /* 0x0000002237367c11 */ /* 0x042fe2000f8210ff */
[----:B------:R-:W-:Y:S01]  /*a4660*/  VIADD R65, R212, 0x1e ;  /* 0x0000001ed4417836 */ /* 0x000fe20000000000 */
[----:B------:R-:W1:Y:S02]  /*a4670*/  LDCU UR43, c[0x0][0x398] ;  /* 0x00007300ff2b77ac */ /* 0x000e640008000800 */
[----:B------:R-:W-:Y:S01]  /*a4680*/  LEA.HI.X.SX32 R55, R55, UR35, 0x2, P1 ;  /* 0x0000002337377c11 */ /* 0x000fe200088f16ff */
[----:B------:R-:W1:Y:S01]  /*a4690*/  LDCU.64 UR34, c[0x0][0x390] ;  /* 0x00007200ff2277ac */ /* 0x000e620008000a00 */
[----:B------:R-:W2:Y:S01]  /*a46a0*/  LDCU UR46, c[0x0][0x398] ;  /* 0x00007300ff2e77ac */ /* 0x000ea20008000800 */
[----:B-1----:R-:W-:-:S04]  /*a46b0*/  LEA R56, P1, R57, UR34, 0x2 ;  /* 0x0000002239387c11 */ /* 0x002fc8000f8210ff */
[----:B------:R-:W-:Y:S01]  /*a46c0*/  LEA.HI.X.SX32 R57, R57, UR35, 0x2, P1 ;  /* 0x0000002339397c11 */ /* 0x000fe200088f16ff */
[----:B------:R-:W1:Y:S02]  /*a46d0*/  LDCU.64 UR34, c[0x0][0x398] ;  /* 0x00007300ff2277ac */ /* 0x000e640008000a00 */
[----:B-1----:R-:W-:Y:S01]  /*a46e0*/  ISETP.LT.AND P1, PT, R133, UR34, !P0 ;  /* 0x0000002285007c0c */ /* 0x002fe2000c721270 */
[----:B------:R-:W1:-:S12]  /*a46f0*/  LDCU UR34, c[0x0][0x398] ;  /* 0x00007300ff2277ac */ /* 0x000e580008000800 */
[----:B------:R-:W-:Y:S02]  /*a4700*/  @P1 LOP3.LUT R58, R58, 0x80000, RZ, 0xfc, !PT ;  /* 0x000800003a3a1812 */ /* 0x000fe400078efcff */
[----:B------:R-:W-:Y:S01]  /*a4710*/  ISETP.LT.AND P1, PT, R131, UR59, !P0 ;  /* 0x0000003b83007c0c */ /* 0x000fe2000c721270 */
[----:B------:R-:W1:Y:S01]  /*a4720*/  LDCU UR59, c[0x0][0x398] ;  /* 0x00007300ff3b77ac */ /* 0x000e620008000800 */
[----:B------:R-:W-:-:S11]  /*a4730*/  LOP3.LUT R58, R58, 0xffbfffff, RZ, 0xc0, !PT ;  /* 0xffbfffff3a3a7812 */ /* 0x000fd600078ec0ff */
        /* <DEDUP_REMOVED lines=11> */
[----:B------:R-:W-:Y:S02]  /*a47f0*/  LOP3.LUT R58, R58, 0xfffbffff, RZ, 0xc0, !PT ;  /* 0xfffbffff3a3a7812 */ /* 0x000fe400078ec0ff */
[----:B------:R-:W-:Y:S01]  /*a4800*/  LEA.HI.X.SX32 R27, R27, UR47, 0x2, P2 ;  /* 0x0000002f1b1b7c11 */ /* 0x000fe200090f16ff */
[----:B------:R-:W1:Y:S01]  /*a4810*/  LDCU UR47, c[0x0][0x398] ;  /* 0x00007300ff2f77ac */ /* 0x000e620008000800 */
[----:B----4-:R-:W-:Y:S01]  /*a4820*/  LEA R30, P2, R31, UR40, 0x2 ;  /* 0x000000281f1e7c11 */ /* 0x010fe2000f8410ff */
[----:B------:R-:W4:Y:S06]  /*a4830*/  LDCU UR40, c[0x0][0x398] ;  /* 0x00007300ff2877ac */ /* 0x000f2c0008000800 */
[----:B------:R-:W-:-:S02]  /*a4840*/  @P1 LOP3.LUT R58, R58, 0x40000, RZ, 0xfc, !PT ;  /* 0x000400003a3a1812 */ /* 0x000fc400078efcff */
[----:B------:R-:W-:Y:S01]  /*a4850*/  ISETP.LT.AND P1, PT, R130, UR4, !P0 ;  /* 0x0000000482007c0c */ /* 0x000fe2000c721270 */
[----:B------:R-:W1:Y:S01]  /*a4860*/  LDCU.64 UR4, c[0x0][0x398] ;  /* 0x00007300ff0477ac */ /* 0x000e620008000a00 */
[----:B------:R-:W-:Y:S02]  /*a4870*/  LOP3.LUT R58, R58, 0xfffdffff, RZ, 0xc0, !PT ;  /* 0xfffdffff3a3a7812 */ /* 0x000fe400078ec0ff */
[----:B------:R-:W-:Y:S01]  /*a4880*/  LEA.HI.X.SX32 R31, R31, UR41, 0x2, P2 ;  /* 0x000000291f1f7c11 */ /* 0x000fe200090f16ff */
[----:B------:R-:W1:Y:S01]  /*a4890*/  LDCU UR41, c[0x0][0x398] ;  /* 0x00007300ff2977ac */ /* 0x000e620008000800 */
[C---:B--2---:R-:W-:Y:S01]  /*a48a0*/  LEA R52, P2, R53.reuse, UR44, 0x2 ;  /* 0x0000002c35347c11 */ /* 0x044fe2000f8410ff */
[----:B------:R-:W2:Y:S03]  /*a48b0*/  LDCU UR44, c[0x0][0x398] ;  /* 0x00007300ff2c77ac */ /* 0x000ea60008000800 */
[----:B------:R-:W-:-:S03]  /*a48c0*/  LEA.HI.X.SX32 R53, R53, UR45, 0x2, P2 ;  /* 0x0000002d35357c11 */ /* 0x000fc600090f16ff */
[----:B------:R-:W-:Y:S01]  /*a48d0*/  @P1 LOP3.LUT R58, R58, 0x20000, RZ, 0xfc, !PT ;  /* 0x000200003a3a1812 */ /* 0x000fe200078efcff */
[----:B------:R-:W1:Y:S01]  /*a48e0*/  LDCU UR45, c[0x0][0x398] ;  /* 0x00007300ff2d77ac */ /* 0x000e620008000800 */
[----:B------:R-:W-:Y:S02]  /*a48f0*/  ISETP.LT.AND P2, PT, R128, UR6, !P0 ;  /* 0x0000000680007c0c */ /* 0x000fe4000c741270 */
[----:B------:R-:W-:Y:S01]  /*a4900*/  LOP3.LUT R58, R58, 0xfffeffff, RZ, 0xc0, !PT ;  /* 0xfffeffff3a3a7812 */ /* 0x000fe200078ec0ff */
[----:B------:R-:W1:Y:S03]  /*a4910*/  LDCU UR6, c[0x0][0x398] ;  /* 0x00007300ff0677ac */ /* 0x000e660008000800 */
[----:B------:R-:W-:Y:S02]  /*a4920*/  @P3 LOP3.LUT R58, R58, 0x10000, RZ, 0xfc, !PT ;  /* 0x000100003a3a3812 */ /* 0x000fe400078efcff */
[----:B------:R-:W-:Y:S01]  /*a4930*/  ISETP.LT.AND P1, PT, R127, UR7, !P0 ;  /* 0x000000077f007c0c */ /* 0x000fe2000c721270 */
[----:B------:R-:W1:Y:S01]  /*a4940*/  LDCU UR7, c[0x0][0x398] ;  /* 0x00007300ff0777ac */ /* 0x000e620008000800 */
[----:B------:R-:W-:-:S04]  /*a4950*/  LOP3.LUT R58, R58, 0xffff7fff, RZ, 0xc0, !PT ;  /* 0xffff7fff3a3a7812 */ /* 0x000fc800078ec0ff */
        /* <DEDUP_REMOVED lines=16> */
[----:B------:R-:W-:Y:S01]  /*a4a60*/  @P1 LOP3.LUT R58, R58, 0x800, RZ, 0xfc, !PT ;  /* 0x000008003a3a1812 */ /* 0x000fe200078efcff */
[----:B---3--:R3:W-:Y:S01]  /*a4a70*/  STSM.16.M88.4 [R0], R84 ;  /* 0x0000005400007844 */ /* 0x0087e20000000200 */
[----:B------:R-:W-:Y:S01]  /*a4a80*/  ISETP.LT.AND P2, PT, R122, UR12, !P0 ;  /* 0x0000000c7a007c0c */ /* 0x000fe2000c741270 */
[----:B------:R-:W-:Y:S01]  /*a4a90*/  NOP ;  /* 0x0000000000007918 */ /* 0x000fe20000000000 */
[----:B------:R-:W-:Y:S01]  /*a4aa0*/  LOP3.LUT R58, R58, 0xfffffbff, RZ, 0xc0, !PT ;  /* 0xfffffbff3a3a7812 */ /* 0x000fe200078ec0ff */
[----:B------:R-:W1:Y:S01]  /*a4ab0*/  LDS.128 R88, [R0] ;  /* 0x0000000000587984 */ /* 0x000e620000000c00 */
[----:B------:R-:W-:Y:S01]  /*a4ac0*/  ISETP.LT.AND P1, PT, R121, UR13, !P0 ;  /* 0x0000000d79007c0c */ /* 0x000fe2000c721270 */
[----:B------:R-:W1:Y:S02]  /*a4ad0*/  LDCU UR13, c[0x0][0x398] ;  /* 0x00007300ff0d77ac */ /* 0x000e640008000800 */
[----:B---3--:R-:W3:Y:S01]  /*a4ae0*/  LDL.LU R84, [R1+0xe80] ;  /* 0x000e800001547983 */ /* 0x008ee20000300800 */
[----:B------:R-:W-:Y:S01]  /*a4af0*/  IMAD.MOV.U32 R86, RZ, RZ, R176 ;  /* 0x000000ffff567224 */ /* 0x000fe200078e00b0 */
[----:B------:R-:W-:Y:S01]  /*a4b00*/  MOV R87, R178 ;  /* 0x000000b200577202 */ /* 0x000fe20000000f00 */
[----:B------:R-:W1:Y:S01]  /*a4b10*/  LDCU UR12, c[0x0][0x398] ;  /* 0x00007300ff0c77ac */ /* 0x000e620008000800 */
[----:B------:R-:W3:Y:S01]  /*a4b20*/  LDL.LU R85, [R1+0xe88] ;  /* 0x000e880001557983 */ /* 0x000ee20000300800 */
[----:B------:R-:W-:Y:S01]  /*a4b30*/  @P3 LOP3.LUT R58, R58, 0x400, RZ, 0xfc, !PT ;  /* 0x000004003a3a3812 */ /* 0x000fe200078efcff */
[----:B------:R-:W-:-:S03]  /*a4b40*/  NOP ;  /* 0x0000000000007918 */ /* 0x000fc60000000000 */
[----:B------:R-:W-:-:S04]  /*a4b50*/  LOP3.LUT R58, R58, 0xfffffdff, RZ, 0xc0, !PT ;  /* 0xfffffdff3a3a7812 */ /* 0x000fc800078ec0ff */
[----:B------:R-:W-:Y:S02]  /*a4b60*/  @P2 LOP3.LUT R58, R58, 0x200, RZ, 0xfc, !PT ;  /* 0x000002003a3a2812 */ /* 0x000fe400078efcff */
[----:B------:R-:W-:Y:S01]  /*a4b70*/  ISETP.LT.AND P0, PT, R120, UR14, !P0 ;  /* 0x0000000e78007c0c */ /* 0x000fe2000c701270 */
[----:B------:R-:W1:Y:S01]  /*a4b80*/  LDCU UR14, c[0x0][0x398] ;  /* 0x00007300ff0e77ac */ /* 0x000e620008000800 */
[----:B------:R-:W-:-:S04]  /*a4b90*/  LOP3.LUT R58, R58, 0xfffffeff, RZ, 0xc0, !PT ;  /* 0xfffffeff3a3a7812 */ /* 0x000fc800078ec0ff */
[----:B------:R-:W-:-:S04]  /*a4ba0*/  @P1 LOP3.LUT R58, R58, 0x100, RZ, 0xfc, !PT ;  /* 0x000001003a3a1812 */ /* 0x000fc800078efcff */
[----:B------:R-:W-:-:S04]  /*a4bb0*/  LOP3.LUT R58, R58, 0xffffff7f, RZ, 0xc0, !PT ;  /* 0xffffff7f3a3a7812 */ /* 0x000fc800078ec0ff */
[----:B------:R-:W-:Y:S02]  /*a4bc0*/  @P0 LOP3.LUT R58, R58, 0x80, RZ, 0xfc, !PT ;  /* 0x000000803a3a0812 */ /* 0x000fe400078efcff */
[----:B------:R-:W-:Y:S02]  /*a4bd0*/  ISETP.GE.AND P0, PT, R65, UR35, PT ;  /* 0x0000002341007c0c */ /* 0x000fe4000bf06270 */
[----:B------:R-:W-:Y:S01]  /*a4be0*/  LOP3.LUT R58, R58, 0xfffffff7, RZ, 0xc0, !PT ;  /* 0xfffffff73a3a7812 */ /* 0x000fe200078ec0ff */
[----:B------:R-:W-:Y:S01]  /*a4bf0*/  VIADD R65, R212, 0x1d ;  /* 0x0000001dd4417836 */ /* 0x000fe20000000000 */
[----:B-1----:R-:W-:Y:S01]  /*a4c00*/  ISETP.LT.AND P3, PT, R133, UR4, !P0 ;  /* 0x0000000485007c0c */ /* 0x002fe2000c761270 */
[----:B------:R-:W-:Y:S01]  /*a4c10*/  STL.64 [R1+0xc80], R88 ;  /* 0x000c805801007387 */ /* 0x000fe20000100a00 */
[----:B------:R-:W-:Y:S01]  /*a4c20*/  ISETP.LT.AND P2, PT, R131, UR15, !P0 ;  /* 0x0000000f83007c0c */ /* 0x000fe2000c741270 */
[----:B------:R-:W1:Y:S01]  /*a4c30*/  LDCU UR35, c[0x0][0x398] ;  /* 0x00007300ff2377ac */ /* 0x000e620008000800 */
[----:B------:R-:W-:-:S02]  /*a4c40*/  ISETP.LT.AND P1, PT, R134, UR16, !P0 ;  /* 0x0000001086007c0c */ /* 0x000fc4000c721270 */
[----:B------:R-:W-:Y:S01]  /*a4c50*/  LOP3.LUT R59, R59, 0x7fffffff, RZ, 0xc0, !PT ;  /* 0x7fffffff3b3b7812 */ /* 0x000fe200078ec0ff */
[----:B------:R-:W1:Y:S06]  /*a4c60*/  LDCU UR4, c[0x0][0x398] ;  /* 0x00007300ff0477ac */ /* 0x000e6c0008000800 */
[----:B------:R-:W-:Y:S01]  /*a4c70*/  @P3 LOP3.LUT R58, R58, 0x8, RZ, 0xfc, !PT ;  /* 0x000000083a3a3812 */ /* 0x000fe200078efcff */
[----:B------:R-:W-:Y:S01]  /*a4c80*/  STL.64 [R1+0xc88], R90 ;  /* 0x000c885a01007387 */ /* 0x000fe20000100a00 */
[----:B------:R-:W1:Y:S02]  /*a4c90*/  LDCU UR15, c[0x0][0x398] ;  /* 0x00007300ff0f77ac */ /* 0x000e640008000800 */
[----:B------:R-:W-:-:S04]  /*a4ca0*/  LOP3.LUT R58, R58, 0xffffffbf, RZ, 0xc0, !PT ;  /* 0xffffffbf3a3a7812 */ /* 0x000fc800078ec0ff */
[----:B------:R-:W-:Y:S02]  /*a4cb0*/  @P2 LOP3.LUT R58, R58, 0x40, RZ, 0xfc, !PT ;  /* 0x000000403a3a2812 */ /* 0x000fe400078efcff */
[----:B------:R-:W-:Y:S01]  /*a4cc0*/  ISETP.LT.AND P3, PT, R135, UR17, !P0 ;  /* 0x0000001187007c0c */ /* 0x000fe2000c761270 */
[----:B------:R-:W1:Y:S01]  /*a4cd0*/  LDCU.64 UR16, c[0x0][0x398] ;  /* 0x00007300ff1077ac */ /* 0x000e620008000a00 */
        /* <DEDUP_REMOVED lines=12> */
[----:B------:R-:W-:Y:S02]  /*a4da0*/  ISETP.LT.AND P3, PT, R129, UR20, !P0 ;  /* 0x0000001481007c0c */ /* 0x000fe4000c761270 */
[----:B------:R-:W-:Y:S01]  /*a4db0*/  LOP3.LUT R58, R58, 0xfffffffd, RZ, 0xc0, !PT ;  /* 0xfffffffd3a3a7812 */ /* 0x000fe200078ec0ff */
[----:B------:R-:W1:Y:S03]  /*a4dc0*/  LDCU UR20, c[0x0][0x398] ;  /* 0x00007300ff1477ac */ /* 0x000e660008000800 */
[----:B------:R-:W-:-:S02]  /*a4dd0*/  @P1 LOP3.LUT R58, R58, 0x2, RZ, 0xfc, !PT ;  /* 0x000000023a3a1812 */ /* 0x000fc400078efcff */
[----:B------:R-:W-:Y:S01]  /*a4de0*/  ISETP.LT.AND P1, PT, R127, UR22, !P0 ;  /* 0x000000167f007c0c */ /* 0x000fe2000c721270 */
[----:B------:R-:W1:Y:S01]  /*a4df0*/  LDCU UR22, c[0x0][0x398] ;  /* 0x00007300ff1677ac */ /* 0x000e620008000800 */
[----:B------:R-:W-:Y:S02]  /*a4e00*/  LOP3.LUT R58, R58, 0xfffffffe, RZ, 0xc0, !PT ;  /* 0xfffffffe3a3a7812 */ /* 0x000fe400078ec0ff */
[----:B------:R-:W-:Y:S02]  /*a4e10*/  @P2 LOP3.LUT R32, R32, 0x80000000, RZ, 0xfc, !PT ;  /* 0x8000000020202812 */ /* 0x000fe400078efcff */
[----:B------:R-:W-:Y:S02]  /*a4e20*/  @P3 LOP3.LUT R58, R58, 0x1, RZ, 0xfc, !PT ;  /* 0x000000013a3a3812 */ /* 0x000fe400078efcff */
[----:B------:R-:W-:Y:S01]  /*a4e30*/  ISETP.LT.AND P3, PT, R126, UR23, !P0 ;  /* 0x000000177e007c0c */ /* 0x000fe2000c761270 */
[----:B------:R-:W1:Y:S01]  /*a4e40*/  LDCU UR23, c[0x0][0x398] ;  /* 0x00007300ff1777ac */ /* 0x000e620008000800 */
[----:B------:R-:W-:-:S04]  /*a4e50*/  LOP3.LUT R32, R32, 0xbfffffff, RZ, 0xc0, !PT ;  /* 0xbfffffff20207812 */ /* 0x000fc800078ec0ff */
[----:B------:R-:W-:Y:S02]  /*a4e60*/  @P1 LOP3.LUT R32, R32, 0x40000000, RZ, 0xfc, !PT ;  /* 0x4000000020201812 */ /* 0x000fe400078efcff */
[----:B------:R-:W-:Y:S02]  /*a4e70*/  ISETP.LT.AND P2, PT, R125, UR24, !P0 ;  /* 0x000000187d007c0c */ /* 0x000fe4000c741270 */
        /* <DEDUP_REMOVED lines=20> */
[----:B------:R-:W-:-:S04]  /*a4fc0*/  @P1 LOP3.LUT R32, R32, 0x1000000, RZ, 0xfc, !PT ;  /* 0x0100000020201812 */ /* 0x000fc800078efcff */
[----:B------:R-:W-:-:S04]  /*a4fd0*/  LOP3.LUT R32, R32, 0xff7fffff, RZ, 0xc0, !PT ;  /* 0xff7fffff20207812 */ /* 0x000fc800078ec0ff */
[----:B------:R-:W-:Y:S02]  /*a4fe0*/  @P0 LOP3.LUT R32, R32, 0x800000, RZ, 0xfc, !PT ;  /* 0x0080000020200812 */ /* 0x000fe400078efcff */
[----:B------:R-:W-:Y:S01]  /*a4ff0*/  ISETP.GE.AND P0, PT, R65, UR5, PT ;  /* 0x0000000541007c0c */ /* 0x000fe2000bf06270 */
[----:B------:R-:W2:Y:S03]  /*a5000*/  LDCU UR5, c[0x0][0x398] ;  /* 0x00007300ff0577ac */ /* 0x000ea60008000800 */
[----:B-1----:R-:W-:Y:S01]  /*a5010*/  ISETP.LT.AND P3, PT, R133, UR16, !P0 ;  /* 0x0000001085007c0c */ /* 0x002fe2000c761270 */
[----:B------:R-:W1:Y:S01]  /*a5020*/  LDCU UR16, c[0x0][0x398] ;  /* 0x00007300ff1077ac */ /* 0x000e620008000800 */
[----:B------:R-:W-:Y:S02]  /*a5030*/  ISETP.LT.AND P2, PT, R131, UR64, !P0 ;  /* 0x0000004083007c0c */ /* 0x000fe4000c741270 */
[----:B------:R-:W-:Y:S01]  /*a5040*/  LOP3.LUT R32, R32, 0xfff7ffff, RZ, 0xc0, !PT ;  /* 0xfff7ffff20207812 */ /* 0x000fe200078ec0ff */
[----:B------:R-:W1:Y:S01]  /*a5050*/  LDCU UR64, c[0x0][0x3b8] ;  /* 0x00007700ff4077ac */ /* 0x000e620008000800 */
[----:B------:R-:W-:-:S02]  /*a5060*/  ISETP.LT.AND P1, PT, R134, UR63, !P0 ;  /* 0x0000003f86007c0c */ /* 0x000fc4000c721270 */
[----:B------:R-:W-:Y:S01]  /*a5070*/  IADD3 R65, PT, PT, R212, 0x1c, RZ ;  /* 0x0000001cd4417810 */ /* 0x000fe20007ffe0ff */
[----:B------:R-:W1:Y:S04]  /*a5080*/  LDCU UR63, c[0x0][0x3b8] ;  /* 0x00007700ff3f77ac */ /* 0x000e680008000800 */
[----:B------:R-:W-:-:S04]  /*a5090*/  @P3 LOP3.LUT R32, R32, 0x80000, RZ, 0xfc, !PT ;  /* 0x0008000020203812 */ /* 0x000fc800078efcff */
        /* <DEDUP_REMOVED lines=40> */
[----:B---3--:R3:W-:Y:S01]  /*a5320*/  STSM.16.M88.4 [R0], R84 ;  /* 0x0000005400007844 */ /* 0x0087e20000000200 */
[----:B------:R-:W-:Y:S01]  /*a5330*/  LOP3.LUT R32, R32, 0xfffff7ff, RZ, 0xc0, !PT ;  /* 0xfffff7ff20207812 */ /* 0x000fe200078ec0ff */
[----:B------:R-:W-:Y:S02]  /*a5340*/  NOP ;  /* 0x0000000000007918 */ /* 0x000fe40000000000 */
[----:B---3--:R-:W3:Y:S04]  /*a5350*/  LDL.LU R84, [R1+0x1500] ;  /* 0x0015000001547983 */ /* 0x008ee80000300800 */
[----:B------:R-:W3:Y:S04]  /*a5360*/  LDL.LU R85, [R1+0x1508] ;  /* 0x0015080001557983 */ /* 0x000ee80000300800 */
[----:B------:R-:W3:Y:S04]  /*a5370*/  LDL.LU R86, [R1+0x13f0] ;  /* 0x0013f00001567983 */ /* 0x000ee80000300800 */
[----:B------:R-:W3:Y:S01]  /*a5380*/  LDL.LU R87, [R1+0x13f8] ;  /* 0x0013f80001577983 */ /* 0x000ee20000300800 */
[----:B------:R-:W-:-:S02]  /*a5390*/  @P1 LOP3.LUT R32, R32, 0x800, RZ, 0xfc, !PT ;  /* 0x0000080020201812 */ /* 0x000fc400078efcff */
[----:B------:R-:W-:Y:S01]  /*a53a0*/  ISETP.LT.AND P2, PT, R122, UR53, !P0 ;  /* 0x000000357a007c0c */ /* 0x000fe2000c741270 */
[----:B------:R-:W1:Y:S01]  /*a53b0*/  LDS.128 R88, [R0] ;  /* 0x0000000000587984 */ /* 0x000e620000000c00 */
[----:B------:R-:W-:Y:S01]  /*a53c0*/  LOP3.LUT R32, R32, 0xfffffbff, RZ, 0xc0, !PT ;  /* 0xfffffbff20207812 */ /* 0x000fe200078ec0ff */
[----:B------:R-:W-:-:S03]  /*a53d0*/  NOP ;  /* 0x0000000000007918 */ /* 0x000fc60000000000 */
        /* <DEDUP_REMOVED lines=9> */
[----:B------:R-:W-:-:S04]  /*a5470*/  @P1 LOP3.LUT R32, R32, 0x100, RZ, 0xfc, !PT ;  /* 0x0000010020201812 */ /* 0x000fc800078efcff */
[----:B------:R-:W-:-:S04]  /*a5480*/  LOP3.LUT R32, R32, 0xffffff7f, RZ, 0xc0, !PT ;  /* 0xffffff7f20207812 */ /* 0x000fc800078ec0ff */
[----:B------:R-:W-:Y:S02]  /*a5490*/  @P0 LOP3.LUT R32, R32, 0x80, RZ, 0xfc, !PT ;  /* 0x0000008020200812 */ /* 0x000fe400078efcff */
[----:B------:R-:W-:Y:S01]  /*a54a0*/  ISETP.GE.AND P0, PT, R65, UR17, PT ;  /* 0x0000001141007c0c */ /* 0x000fe2000bf06270 */
[----:B------:R-:W1:Y:S03]  /*a54b0*/  LDCU UR17, c[0x0][0x398] ;  /* 0x00007300ff1177ac */ /* 0x000e660008000800 */
[----:B------:R-:W-:Y:S01]  /*a54c0*/  ISETP.LT.AND P1, PT, R133, UR24, !P0 ;  /* 0x0000001885007c0c */ /* 0x000fe2000c721270 */
[----:B------:R-:W1:Y:S01]  /*a54d0*/  LDCU UR24, c[0x0][0x398] ;  /* 0x00007300ff1877ac */ /* 0x000e620008000800 */
[----:B------:R-:W-:Y:S02]  /*a54e0*/  ISETP.LT.AND P3, PT, R131, UR56, !P0 ;  /* 0x0000003883007c0c */ /* 0x000fe4000c761270 */
[----:B------:R-:W-:Y:S01]  /*a54f0*/  LOP3.LUT R32, R32, 0xfffffff7, RZ, 0xc0, !PT ;  /* 0xfffffff720207812 */ /* 0x000fe200078ec0ff */
[----:B------:R-:W1:Y:S01]  /*a5500*/  LDCU UR56, c[0x0][0x398] ;  /* 0x00007300ff3877ac */ /* 0x000e620008000800 */
[----:B------:R-:W-:Y:S01]  /*a5510*/  ISETP.LT.AND P2, PT, R134, UR57, !P0 ;  /* 0x0000003986007c0c */ /* 0x000fe2000c741270 */
[----:B------:R-:W1:Y:S06]  /*a5520*/  LDCU UR57, c[0x0][0x398] ;  /* 0x00007300ff3977ac */ /* 0x000e6c0008000800 */
[----:B------:R-:W-:-:S04]  /*a5530*/  @P1 LOP3.LUT R32, R32, 0x8, RZ, 0xfc, !PT ;  /* 0x0000000820201812 */ /* 0x000fc800078efcff */
        /* <DEDUP_REMOVED lines=8> */
[----:B------:R-:W-:Y:S01]  /*a55c0*/  ISETP.LT.AND P1, PT, R132, UR35, !P0 ;  /* 0x0000002384007c0c */ /* 0x000fe2000c721270 */
[----:B------:R-:W2:Y:S01]  /*a55d0*/  LDCU UR35, c[0x0][0x398] ;  /* 0x00007300ff2377ac */ /* 0x000ea20008000800 */
[----:B------:R-:W-:Y:S02]  /*a55e0*/  LOP3.LUT R32, R32, 0xfffffffb, RZ, 0xc0, !PT ;  /* 0xfffffffb20207812 */ /* 0x000fe400078ec0ff */
[----:B-1----:R-:W-:Y:S01]  /*a55f0*/  ISETP.LT.AND P3, PT, R130, UR56, !P0 ;  /* 0x0000003882007c0c */ /* 0x002fe2000c761270 */
[----:B------:R-:W1:Y:S08]  /*a5600*/  LDCU UR56, c[0x0][0x398] ;  /* 0x00007300ff3877ac */ /* 0x000e700008000800 */
[----:B------:R-:W-:-:S02]  /*a5610*/  @P1 LOP3.LUT R32, R32, 0x4, RZ, 0xfc, !PT ;  /* 0x0000000420201812 */ /* 0x000fc400078efcff */
[----:B------:R-:W-:Y:S01]  /*a5620*/  ISETP.LT.AND P1, PT, R128, UR49, !P0 ;  /* 0x0000003180007c0c */ /* 0x000fe2000c721270 */
[----:B------:R-:W1:Y:S01]  /*a5630*/  LDCU UR49, c[0x0][0x398] ;  /* 0x00007300ff3177ac */ /* 0x000e620008000800 */
[----:B------:R-:W-:Y:S01]  /*a5640*/  ISETP.LT.AND P2, PT, R129, UR57, !P0 ;  /* 0x0000003981007c0c */ /* 0x000fe2000c741270 */
[----:B------:R-:W4:Y:S01]  /*a5650*/  LDCU UR57, c[0x0][0x398] ;  /* 0x00007300ff3977ac */ /* 0x000f220008000800 */
[----:B------:R-:W-:-:S09]  /*a5660*/  LOP3.LUT R32, R32, 0xfffffffd, RZ, 0xc0, !PT ;  /* 0xfffffffd20207812 */ /* 0x000fd200078ec0ff */
[----:B------:R-:W-:Y:S02]  /*a5670*/  @P1 LOP3.LUT R34, R34, 0x80000000, RZ, 0xfc, !PT ;  /* 0x8000000022221812 */ /* 0x000fe400078efcff */
[----:B--2---:R-:W-:Y:S01]  /*a5680*/  ISETP.LT.AND P1, PT, R127, UR35, !P0 ;  /* 0x000000237f007c0c */ /* 0x004fe2000c721270 */
[----:B------:R-:W-:Y:S01]  /*a5690*/  STL.64 [R1+0xd00], R88 ;  /* 0x000d005801007387 */ /* 0x000fe20000100a00 */
[----:B------:R-:W-:Y:S01]  /*a56a0*/  @P3 LOP3.LUT R32, R32, 0x2, RZ, 0xfc, !PT ;  /* 0x0000000220203812 */ /* 0x000fe200078efcff */
[----:B------:R-:W2:Y:S01]  /*a56b0*/  LDCU UR35, c[0x0][0x398] ;  /* 0x00007300ff2377ac */ /* 0x000ea20008000800 */
[----:B-1----:R-:W-:Y:S02]  /*a56c0*/  ISETP.LT.AND P3, PT, R126, UR56, !P0 ;  /* 0x000000387e007c0c */ /* 0x002fe4000c761270 */
[----:B------:R-:W-:Y:S01]  /*a56d0*/  LOP3.LUT R34, R34, 0xbfffffff, RZ, 0xc0, !PT ;  /* 0xbfffffff22227812 */ /* 0x000fe200078ec0ff */
[----:B------:R-:W1:Y:S01]  /*a56e0*/  LDCU UR56, c[0x0][0x398] ;  /* 0x00007300ff3877ac */ /* 0x000e620008000800 */
[----:B------:R-:W-:-:S05]  /*a56f0*/  LOP3.LUT R32, R32, 0xfffffffe, RZ, 0xc0, !PT ;  /* 0xfffffffe20207812 */ /* 0x000fca00078ec0ff */
[----:B------:R-:W-:Y:S02]  /*a5700*/  @P1 LOP3.LUT R34, R34, 0x40000000, RZ, 0xfc, !PT ;  /* 0x4000000022221812 */ /* 0x000fe400078efcff */
[----:B------:R-:W-:Y:S02]  /*a5710*/  @P2 LOP3.LUT R32, R32, 0x1, RZ, 0xfc, !PT ;  /* 0x0000000120202812 */ /* 0x000fe400078efcff */
[----:B----4-:R-:W-:Y:S01]  /*a5720*/  ISETP.LT.AND P2, PT, R125, UR57, !P0 ;  /* 0x000000397d007c0c */ /* 0x010fe2000c741270 */
[----:B------:R-:W4:Y:S01]  /*a5730*/  LDCU UR57, c[0x0][0x398] ;  /* 0x00007300ff3977ac */ /* 0x000f220008000800 */
[----:B------:R-:W-:-:S04]  /*a5740*/  LOP3.LUT R34, R34, 0xdfffffff, RZ, 0xc0, !PT ;  /* 0xdfffffff22227812 */ /* 0x000fc800078ec0ff */
[----:B------:R-:W-:Y:S02]  /*a5750*/  @P3 LOP3.LUT R34, R34, 0x20000000, RZ, 0xfc, !PT ;  /* 0x2000000022223812 */ /* 0x000fe400078efcff */
[----:B------:R-:W-:Y:S02]  /*a5760*/  ISETP.LT.AND P1, PT, R124, UR49, !P0 ;  /* 0x000000317c007c0c */ /* 0x000fe4000c721270 */
[----:B------:R-:W-:Y:S01]  /*a5770*/  IADD3 R65, PT, PT, R212, 0x1b, RZ ;  /* 0x0000001bd4417810 */ /* 0x000fe20007ffe0ff */
[----:B------:R-:W-:Y:S01]  /*a5780*/  STL.64 [R1+0xd08], R90 ;  /* 0x000d085a01007387 */ /* 0x000fe20000100a00 */
[----:B------:R-:W-:Y:S01]  /*a5790*/  LOP3.LUT R34, R34, 0xefffffff, RZ, 0xc0, !PT ;  /* 0xefffffff22227812 */ /* 0x000fe200078ec0ff */
[----:B------:R-:W1:Y:S03]  /*a57a0*/  LDCU UR49, c[0x0][0x398] ;  /* 0x00007300ff3177ac */ /* 0x000e660008000800 */
[----:B------:R-:W-:-:S02]  /*a57b0*/  @P2 LOP3.LUT R34, R34, 0x10000000, RZ, 0xfc, !PT ;  /* 0x1000000022222812 */ /* 0x000fc400078efcff */
        /* <DEDUP_REMOVED lines=21> */
[----:B------:R-:W-:Y:S01]  /*a5910*/  ISETP.LT.AND P3, PT, R133, UR28, !P0 ;  /* 0x0000001c85007c0c */ /* 0x000fe2000c761270 */
[----:B------:R-:W2:Y:S01]  /*a5920*/  LDCU UR25, c[0x0][0x3b8] ;  /* 0x00007700ff1977ac */ /* 0x000ea20008000800 */
[----:B-1----:R-:W-:Y:S02]  /*a5930*/  ISETP.LT.AND P2, PT, R131, UR56, !P0 ;  /* 0x0000003883007c0c */ /* 0x002fe4000c741270 */
[----:B----4-:R-:W-:Y:S01]  /*a5940*/  ISETP.LT.AND P1, PT, R134, UR57, !P0 ;  /* 0x0000003986007c0c */ /* 0x010fe2000c721270 */
[----:B------:R-:W1:Y:S01]  /*a5950*/  LDCU UR28, c[0x0][0x3b8] ;  /* 0x00007700ff1c77ac */ /* 0x000e620008000800 */
[----:B------:R-:W-:-:S02]  /*a5960*/  LOP3.LUT R60, R60, 0x7fffffff, RZ, 0xc0, !PT ;  /* 0x7fffffff3c3c7812 */ /* 0x000fc400078ec0ff */
[----:B------:R-:W-:Y:S01]  /*a5970*/  LOP3.LUT R61, R61, 0x7fffffff, RZ, 0xc0, !PT ;  /* 0x7fffffff3d3d7812 */ /* 0x000fe200078ec0ff */
[----:B------:R-:W4:Y:S04]  /*a5980*/  LDCU UR57, c[0x0][0x398] ;  /* 0x00007300ff3977ac */ /* 0x000f280008000800 */
[----:B------:R-:W-:Y:S01]  /*a5990*/  @P3 LOP3.LUT R34, R34, 0x80000, RZ, 0xfc, !PT ;  /* 0x0008000022223812 */ /* 0x000fe200078efcff */
[----:B------:R-:W1:Y:S03]  /*a59a0*/  LDCU UR56, c[0x0][0x398] ;  /* 0x00007300ff3877ac */ /* 0x000e660008000800 */
        /* <DEDUP_REMOVED lines=39> */
[----:B------:R-:W-:Y:S01]  /*a5c20*/  LOP3.LUT R34, R34, 0xfffff7ff, RZ, 0xc0, !PT ;  /* 0xfffff7ff22227812 */ /* 0x000fe200078ec0ff */
[----:B---3--:R3:W-:Y:S03]  /*a5c30*/  STSM.16.M88.4 [R0], R84 ;  /* 0x0000005400007844 */ /* 0x0087e60000000200 */
[----:B------:R-:W-:Y:S01]  /*a5c40*/  @P1 LOP3.LUT R34, R34, 0x800, RZ, 0xfc, !PT ;  /* 0x0000080022221812 */ /* 0x000fe200078efcff */
[----:B------:R-:W-:Y:S01]  /*a5c50*/  NOP ;  /* 0x0000000000007918 */ /* 0x000fe20000000000 */
[----:B---3--:R-:W3:Y:S04]  /*a5c60*/  LDL.LU R84, [R1+0xe00] ;  /* 0x000e000001547983 */ /* 0x008ee80000300800 */
[----:B------:R-:W3:Y:S04]  /*a5c70*/  LDL.LU R85, [R1+0xe08] ;  /* 0x000e080001557983 */ /* 0x000ee80000300800 */
[----:B------:R-:W3:Y:S04]  /*a5c80*/  LDL.LU R86, [R1+0x440] ;  /* 0x0004400001567983 */ /* 0x000ee80000300800 */
[----:B------:R-:W3:Y:S01]  /*a5c90*/  LDL.LU R87, [R1+0x448] ;  /* 0x0004480001577983 */ /* 0x000ee20000300800 */
[----:B------:R-:W-:Y:S01]  /*a5ca0*/  ISETP.LT.AND P2, PT, R122, UR46, !P0 ;  /* 0x0000002e7a007c0c */ /* 0x000fe2000c741270 */
[----:B------:R-:W1:Y:S01]  /*a5cb0*/  LDCU UR46, c[0x0][0x3b8] ;  /* 0x00007700ff2e77ac */ /* 0x000e620008000800 */
[----:B------:R-:W-:Y:S01]  /*a5cc0*/  LOP3.LUT R34, R34, 0xfffffbff, RZ, 0xc0, !PT ;  /* 0xfffffbff22227812 */ /* 0x000fe200078ec0ff */
[----:B------:R-:W2:Y:S01]  /*a5cd0*/  LDS.128 R88, [R0] ;  /* 0x0000000000587984 */ /* 0x000ea20000000c00 */
[----:B------:R-:W-:Y:S01]  /*a5ce0*/  ISETP.LT.AND P1, PT, R121, UR47, !P0 ;  /* 0x0000002f79007c0c */ /* 0x000fe2000c721270 */
[----:B------:R-:W-:Y:S01]  /*a5cf0*/  NOP ;  /* 0x0000000000007918 */ /* 0x000fe20000000000 */
[----:B------:R-:W-:Y:S01]  /*a5d00*/  @P3 LOP3.LUT R34, R34, 0x400, RZ, 0xfc, !PT ;  /* 0x0000040022223812 */ /* 0x000fe200078efcff */
[----:B------:R-:W1:Y:S03]  /*a5d10*/  LDCU UR47, c[0x0][0x398] ;  /* 0x00007300ff2f77ac */ /* 0x000e660008000800 */
        /* <DEDUP_REMOVED lines=12> */
[----:B------:R-:W1:Y:S01]  /*a5de0*/  LDCU UR40, c[0x0][0x3b8] ;  /* 0x00007700ff2877ac */ /* 0x000e620008000800 */
[----:B------:R-:W-:Y:S02]  /*a5df0*/  ISETP.LT.AND P2, PT, R131, UR73, !P0 ;  /* 0x0000004983007c0c */ /* 0x000fe4000c741270 */
[----:B------:R-:W-:Y:S01]  /*a5e00*/  ISETP.LT.AND P1, PT, R134, UR72, !P0 ;  /* 0x0000004886007c0c */ /* 0x000fe2000c721270 */
[----:B--2---:R-:W-:Y:S01]  /*a5e10*/  STL.64 [R1+0xc70], R88 ;  /* 0x000c705801007387 */ /* 0x004fe20000100a00 */
[----:B------:R-:W2:Y:S01]  /*a5e20*/  LDCU UR72, c[0x0][0x398] ;  /* 0x00007300ff4877ac */ /* 0x000ea20008000800 */
[----:B------:R-:W1:Y:S06]  /*a5e30*/  LDCU UR29, c[0x0][0x3b8] ;  /* 0x00007700ff1d77ac */ /* 0x000e6c0008000800 */
[----:B------:R-:W-:Y:S01]  /*a5e40*/  @P3 LOP3.LUT R34, R34, 0x8, RZ, 0xfc, !PT ;  /* 0x0000000822223812 */ /* 0x000fe200078efcff */
[----:B------:R-:W1:Y:S03]  /*a5e50*/  LDCU UR73, c[0x0][0x3b8] ;  /* 0x00007700ff4977ac */ /* 0x000e660008000800 */
[----:B------:R-:W-:-:S04]  /*a5e60*/  LOP3.LUT R34, R34, 0xffffffbf, RZ, 0xc0, !PT ;  /* 0xffffffbf22227812 */ /* 0x000fc800078ec0ff */
[----:B------:R-:W-:Y:S02]  /*a5e70*/  @P2 LOP3.LUT R34, R34, 0x40, RZ, 0xfc, !PT ;  /* 0x0000004022222812 */ /* 0x000fe400078efcff */
[----:B------:R-:W-:Y:S01]  /*a5e80*/  ISETP.LT.AND P3, PT, R135, UR71, !P0 ;  /* 0x0000004787007c0c */ /* 0x000fe2000c761270 */
[----:B------:R-:W-:Y:S01]  /*a5e90*/  STL.64 [R1+0xc78], R90 ;  /* 0x000c785a01007387 */ /* 0x000fe20000100a00 */
        /* <DEDUP_REMOVED lines=42> */
[----:B------:R-:W-:Y:S02]  /*a6140*/  LOP3.LUT R59, R59, 0xfdffffff, RZ, 0xc0, !PT ;  /* 0xfdffffff3b3b7812 */ /* 0x000fe400078ec0ff */
[----:B------:R-:W-:Y:S01]  /*a6150*/  ISETP.LT.AND P0, PT, R120, UR7, !P0 ;  /* 0x0000000778007c0c */ /* 0x000fe2000c701270 */
[----:B------:R-:W1:Y:S01]  /*a6160*/  LDCU.64 UR6, c[0x0][0x398] ;  /* 0x00007300ff0677ac */ /* 0x000e620008000a00 */
[----:B------:R-:W-:-:S04]  /*a6170*/  @P2 LOP3.LUT R59, R59, 0x2000000, RZ, 0xfc, !PT ;  /* 0x020000003b3b2812 */ /* 0x000fc800078efcff */
        /* <DEDUP_REMOVED lines=9> */
[----:B------:R-:W-:Y:S01]  /*a6210*/  ISETP.LT.AND P1, PT, R131, UR77, !P0 ;  /* 0x0000004d83007c0c */ /* 0x000fe2000c721270 */
[----:B------:R-:W1:Y:S01]  /*a6220*/  LDCU UR77, c[0x0][0x398] ;  /* 0x00007300ff4d77ac */ /* 0x000e620008000800 */
[----:B------:R-:W1:Y:S09]  /*a6230*/  LDCU UR41, c[0x0][0x3b8] ;  /* 0x00007700ff2977ac */ /* 0x000e720008000800 */
[----:B------:R-:W-:-:S04]  /*a6240*/  @P2 LOP3.LUT R59, R59, 0x80000, RZ, 0xfc, !PT ;  /* 0x000800003b3b2812 */ /* 0x000fc800078efcff */
[----:B------:R-:W-:-:S04]  /*a6250*/  LOP3.LUT R59, R59, 0xffbfffff, RZ, 0xc0, !PT ;  /* 0xffbfffff3b3b7812 */ /* 0x000fc800078ec0ff */
[----:B------:R-:W-:Y:S02]  /*a6260*/  @P1 LOP3.LUT R59, R59, 0x400000, RZ, 0xfc, !PT ;  /* 0x004000003b3b1812 */ /* 0x000fe400078efcff */
[----:B------:R-:W-:Y:S01]  /*a6270*/  ISETP.LT.AND P1, PT, R134, UR75, !P0 ;  /* 0x0000004b86007c0c */ /* 0x000fe2000c721270 */
[----:B------:R-:W1:Y:S01]  /*a6280*/  LDCU UR75, c[0x0][0x398] ;  /* 0x00007300ff4b77ac */ /* 0x000e620008000800 */
[----:B------:R-:W-:Y:S02]  /*a6290*/  ISETP.LT.AND P3, PT, R135, UR74, !P0 ;  /* 0x0000004a87007c0c */ /* 0x000fe4000c761270 */
[----:B------:R-:W-:Y:S01]  /*a62a0*/  LOP3.LUT R59, R59, 0xffdfffff, RZ, 0xc0, !PT ;  /* 0xffdfffff3b3b7812 */ /* 0x000fe200078ec0ff */
[----:B------:R-:W1:Y:S01]  /*a62b0*/  LDCU UR74, c[0x0][0x398] ;  /* 0x00007300ff4a77ac */ /* 0x000e620008000800 */
[----:B------:R-:W-:Y:S01]  /*a62c0*/  ISETP.LT.AND P2, PT, R132, UR76, !P0 ;  /* 0x0000004c84007c0c */ /* 0x000fe2000c741270 */
[----:B------:R-:W2:Y:S06]  /*a62d0*/  LDCU UR76, c[0x0][0x398] ;  /* 0x00007300ff4c77ac */ /* 0x000eac0008000800 */
[----:B------:R-:W-:-:S04]  /*a62e0*/  @P1 LOP3.LUT R59, R59, 0x200000, RZ, 0xfc, !PT ;  /* 0x002000003b3b1812 */ /* 0x000fc800078efcff */
[----:B------:R-:W-:-:S04]  /*a62f0*/  LOP3.LUT R59, R59, 0xffefffff, RZ, 0xc0, !PT ;  /* 0xffefffff3b3b7812 */ /* 0x000fc800078ec0ff */
[----:B------:R-:W-:Y:S02]  /*a6300*/  @P3 LOP3.LUT R59, R59, 0x100000, RZ, 0xfc, !PT ;  /* 0x001000003b3b3812 */ /* 0x000fe400078efcff */
[----:B-1----:R-:W-:Y:S01]  /*a6310*/  ISETP.LT.AND P1, PT, R130, UR77, !P0 ;  /* 0x0000004d82007c0c */ /* 0x002fe2000c721270 */
        /* <DEDUP_REMOVED lines=8> */
[----:B------:R-:W3:Y:S01]  /*a63a0*/  LDCU UR74, c[0x0][0x398] ;  /* 0x00007300ff4a77ac */ /* 0x000ee20008000800 */
[----:B------:R-:W-:-:S04]  /*a63b0*/  LOP3.LUT R59, R59, 0xfffeffff, RZ, 0xc0, !PT ;  /* 0xfffeffff3b3b7812 */ /* 0x000fc800078ec0ff */
[----:B------:R-:W-:Y:S02]  /*a63c0*/  @P3 LOP3.LUT R59, R59, 0x10000, RZ, 0xfc, !PT ;  /* 0x000100003b3b3812 */ /* 0x000fe400078efcff */
[----:B--2---:R-:W-:Y:S01]  /*a63d0*/  ISETP.LT.AND P1, PT, R127, UR76, !P0 ;  /* 0x0000004c7f007c0c */ /* 0x004fe2000c721270 */
[----:B------:R-:W2:Y:S01]  /*a63e0*/  LDCU UR76, c[0x0][0x398] ;  /* 0x00007300ff4c77ac */ /* 0x000ea20008000800 */
        /* <DEDUP_REMOVED lines=30> */
[----:B------:R-:W1:Y:S04]  /*a65d0*/  LDS.128 R88, [R0] ;  /* 0x0000000000587984 */ /* 0x000e680000000c00 */
[----:B---3--:R-:W3:Y:S04]  /*a65e0*/  LDL.LU R84, [R1+0x14e4] ;  /* 0x0014e40001547983 */ /* 0x008ee80000300800 */
[----:B------:R-:W3:Y:S04]  /*a65f0*/  LDL.LU R85, [R1+0x14ec] ;  /* 0x0014ec0001557983 */ /* 0x000ee80000300800 */
[----:B------:R-:W3:Y:S04]  /*a6600*/  LDL.LU R86, [R1+0x14d4] ;  /* 0x0014d40001567983 */ /* 0x000ee80000300800 */
[----:B------:R-:W3:Y:S01]  /*a6610*/  LDL.LU R87, [R1+0x14dc] ;  /* 0x0014dc0001577983 */ /* 0x000ee20000300800 */
[----:B------:R-:W-:Y:S01]  /*a6620*/  @P1 LOP3.LUT R59, R59, 0x100, RZ, 0xfc, !PT ;  /* 0x000001003b3b1812 */ /* 0x000fe200078efcff */
[----:B------:R-:W-:-:S03]  /*a6630*/  NOP ;  /* 0x0000000000007918 */ /* 0x000fc60000000000 */
[----:B------:R-:W-:-:S04]  /*a6640*/  LOP3.LUT R59, R59, 0xffffff7f, RZ, 0xc0, !PT ;  /* 0xffffff7f3b3b7812 */ /* 0x000fc800078ec0ff */
[----:B------:R-:W-:Y:S02]  /*a6650*/  @P0 LOP3.LUT R59, R59, 0x80, RZ, 0xfc, !PT ;  /* 0x000000803b3b0812 */ /* 0x000fe400078efcff */
[----:B------:R-:W-:Y:S01]  /*a6660*/  ISETP.GE.AND P0, PT, R65, UR7, PT ;  /* 0x0000000741007c0c */ /* 0x000fe2000bf06270 */
[----:B------:R-:W1:Y:S03]  /*a6670*/  LDCU UR7, c[0x0][0x398] ;  /* 0x00007300ff0777ac */ /* 0x000e660008000800 */
[----:B------:R-:W-:Y:S01]  /*a6680*/  ISETP.LT.AND P2, PT, R133, UR8, !P0 ;  /* 0x0000000885007c0c */ /* 0x000fe2000c741270 */
[----:B------:R-:W1:Y:S01]  /*a6690*/  LDCU UR8, c[0x0][0x3b8] ;  /* 0x00007700ff0877ac */ /* 0x000e620008000800 */
[----:B--2---:R-:W-:Y:S02]  /*a66a0*/  ISETP.LT.AND P1, PT, R131, UR76, !P0 ;  /* 0x0000004c83007c0c */ /* 0x004fe4000c721270 */
[----:B------:R-:W-:Y:S01]  /*a66b0*/  LOP3.LUT R59, R59, 0xfffffff7, RZ, 0xc0, !PT ;  /* 0xfffffff73b3b7812 */ /* 0x000fe200078ec0ff */
[----:B------:R-:W2:Y:S08]  /*a66c0*/  LDCU UR76, c[0x0][0x398] ;  /* 0x00007300ff4c77ac */ /* 0x000eb00008000800 */
        /* <DEDUP_REMOVED lines=28> */
[----:B--2---:R-:W-:Y:S01]  /*a6890*/  ISETP.LT.AND P3, PT, R126, UR76, !P0 ;  /* 0x0000004c7e007c0c */ /* 0x004fe2000c761270 */
[----:B------:R-:W2:Y:S01]  /*a68a0*/  LDCU UR76, c[0x0][0x3b8] ;  /* 0x00007700ff4c77ac */ /* 0x000ea20008000800 */
        /* <DEDUP_REMOVED lines=26> */
[----:B------:R-:W-:Y:S02]  /*a6a50*/  IADD3 R65, PT, PT, R212, 0x17, RZ ;  /* 0x00000017d4417810 */ /* 0x000fe40007ffe0ff */
        /* <DEDUP_REMOVED lines=35> */
[----:B--2---:R-:W-:Y:S02]  /*a6c90*/  ISETP.LT.AND P1, PT, R127, UR7, !P0 ;  /* 0x000000077f007c0c */ /* 0x004fe4000c721270 */
[----:B------:R-:W-:-:S04]  /*a6ca0*/  LOP3.LUT R60, R60, 0xffff7fff, RZ, 0xc0, !PT ;  /* 0xffff7fff3c3c7812 */ /* 0x000fc800078ec0ff */
[----:B------:R-:W-:Y:S02]  /*a6cb0*/  @P2 LOP3.LUT R60, R60, 0x8000, RZ, 0xfc, !PT ;  /* 0x000080003c3c2812 */ /* 0x000fe400078efcff */
[----:B-1----:R-:W-:Y:S01]  /*a6cc0*/  ISETP.LT.AND P3, PT, R126, UR6, !P0 ;  /* 0x000000067e007c0c */ /* 0x002fe2000c761270 */
[----:B------:R-:W1:Y:S01]  /*a6cd0*/  LDCU.64 UR6, c[0x0][0x398] ;  /* 0x00007300ff0677ac */ /* 0x000e620008000a00 */
[----:B------:R-:W-:-:S04]  /*a6ce0*/  LOP3.LUT R60, R60, 0xffffbfff, RZ, 0xc0, !PT ;  /* 0xffffbfff3c3c7812 */ /* 0x000fc800078ec0ff */
[----:B------:R-:W-:Y:S02]  /*a6cf0*/  @P1 LOP3.LUT R60, R60, 0x4000, RZ, 0xfc, !PT ;  /* 0x000040003c3c1812 */ /* 0x000fe400078efcff */
[----:B------:R-:W-:Y:S01]  /*a6d00*/  ISETP.LT.AND P2, PT, R125, UR52, !P0 ;  /* 0x000000347d007c0c */ /* 0x000fe2000c741270 */
        /* <DEDUP_REMOVED lines=26> */
[----:B------:R-:W-:Y:S01]  /*a6eb0*/  IMAD R65, R212, UR25, RZ ;  /* 0x00000019d4417c24 */ /* 0x000fe2000f8e02ff */
[----:B---3--:R3:W-:Y:S01]  /*a6ec0*/  STSM.16.M88.4 [R0], R84 ;  /* 0x0000005400007844 */ /* 0x0087e20000000200 */
[----:B------:R-:W2:Y:S03]  /*a6ed0*/  LDCU UR5, c[0x0][0x3b8] ;  /* 0x00007700ff0577ac */ /* 0x000ea60008000800 */
[----:B------:R-:W-:Y:S01]  /*a6ee0*/  STL [R1+0xf00], R65 ;  /* 0x000f004101007387 */ /* 0x000fe20000100800 */
[----:B-1----:R-:W-:Y:S01]  /*a6ef0*/  ISETP.LT.AND P3, PT, R133, UR6, !P0 ;  /* 0x0000000685007c0c */ /* 0x002fe2000c761270 */
[----:B------:R-:W-:Y:S01]  /*a6f00*/  VIADD R211, R65, UR28 ;  /* 0x0000001c41d37c36 */ /* 0x000fe20008000000 */
[----:B------:R-:W-:Y:S01]  /*a6f10*/  ISETP.LT.AND P2, PT, R131, UR23, !P0 ;  /* 0x0000001783007c0c */ /* 0x000fe2000c741270 */
[----:B------:R-:W-:Y:S01]  /*a6f20*/  STL.64 [R1+0xc60], R88 ;  /* 0x000c605801007387 */ /* 0x000fe20000100a00 */
[----:B------:R-:W-:Y:S01]  /*a6f30*/  LOP3.LUT R60, R60, 0xfffffff7, RZ, 0xc0, !PT ;  /* 0xfffffff73c3c7812 */ /* 0x000fe200078ec0ff */
[----:B------:R-:W1:Y:S02]  /*a6f40*/  LDCU UR6, c[0x0][0x398] ;  /* 0x00007300ff0677ac */ /* 0x000e640008000800 */
[----:B------:R-:W-:Y:S01]  /*a6f50*/  STL.64 [R1+0xc68], R90 ;  /* 0x000c685a01007387 */ /* 0x000fe20000100a00 */
[----:B------:R-:W-:-:S03]  /*a6f60*/  NOP ;  /* 0x0000000000007918 */ /* 0x000fc60000000000 */
[----:B---3--:R-:W3:Y:S01]  /*a6f70*/  LDL.LU R84, [R1+0x13d4] ;  /* 0x0013d40001547983 */ /* 0x008ee20000300800 */
[----:B------:R-:W-:Y:S01]  /*a6f80*/  IADD3 R210, PT, PT, R211, UR34, RZ ;  /* 0x00000022d3d27c10 */ /* 0x000fe2000fffe0ff */
[----:B------:R-:W1:Y:S02]  /*a6f90*/  LDCU UR23, c[0x0][0x398] ;  /* 0x00007300ff1777ac */ /* 0x000e640008000800 */
[----:B------:R-:W3:Y:S01]  /*a6fa0*/  LDL.LU R85, [R1+0x13dc] ;  /* 0x0013dc0001557983 */ /* 0x000ee20000300800 */
[----:B------:R-:W-:Y:S01]  /*a6fb0*/  @P3 LOP3.LUT R60, R60, 0x8, RZ, 0xfc, !PT ;  /* 0x000000083c3c3812 */ /* 0x000fe200078efcff */
[----:B------:R-:W1:Y:S02]  /*a6fc0*/  LDCU UR25, c[0x0][0x398] ;  /* 0x00007300ff1977ac */ /* 0x000e640008000800 */
[----:B------:R-:W3:Y:S01]  /*a6fd0*/  LDL.LU R86, [R1+0xd84] ;  /* 0x000d840001567983 */ /* 0x000ee20000300800 */
[----:B------:R-:W-:Y:S01]  /*a6fe0*/  ISETP.LT.AND P1, PT, R134, UR17, !P0 ;  /* 0x0000001186007c0c */ /* 0x000fe2000c721270 */
[----:B------:R-:W1:Y:S02]  /*a6ff0*/  LDCU UR28, c[0x0][0x398] ;  /* 0x00007300ff1c77ac */ /* 0x000e640008000800 */
[----:B------:R-:W3:Y:S04]  /*a7000*/  LDL.LU R87, [R1+0xd8c] ;  /* 0x000d8c0001577983 */ /* 0x000ee80000300800 */
[----:B------:R-:W1:Y:S01]  /*a7010*/  LDS.128 R88, [R0] ;  /* 0x0000000000587984 */ /* 0x000e620000000c00 */
[----:B------:R-:W-:Y:S01]  /*a7020*/  NOP ;  /* 0x0000000000007918 */ /* 0x000fe20000000000 */
[----:B------:R-:W-:Y:S01]  /*a7030*/  VIADD R209, R210, UR42 ;  /* 0x0000002ad2d17c36 */ /* 0x000fe20008000000 */
[----:B------:R-:W-:Y:S01]  /*a7040*/  LOP3.LUT R60, R60, 0xffffffbf, RZ, 0xc0, !PT ;  /* 0xffffffbf3c3c7812 */ /* 0x000fe200078ec0ff */
[----:B------:R-:W1:Y:S01]  /*a7050*/  LDCU UR17, c[0x0][0x398] ;  /* 0x00007300ff1177ac */ /* 0x000e620008000800 */
[----:B------:R-:W1:Y:S02]  /*a7060*/  LDCU UR34, c[0x0][0x398] ;  /* 0x00007300ff2277ac */ /* 0x000e640008000800 */
[----:B-1----:R-:W-:Y:S01]  /*a7070*/  STL.64 [R1+0xc50], R88 ;  /* 0x000c505801007387 */ /* 0x002fe20000100a00 */
[----:B------:R-:W-:-:S03]  /*a7080*/  ISETP.LT.AND P3, PT, R135, UR26, !P0 ;  /* 0x0000001a87007c0c */ /* 0x000fc6000c761270 */
[----:B---3--:R1:W-:Y:S01]  /*a7090*/  STSM.16.M88.4 [R0], R84 ;  /* 0x0000005400007844 */ /* 0x0083e20000000200 */
[----:B------:R-:W-:Y:S01]  /*a70a0*/  VIADD R208, R209, UR43 ;  /* 0x0000002bd1d07c36 */ /* 0x000fe20008000000 */
[----:B------:R-:W-:Y:S01]  /*a70b0*/  @P2 LOP3.LUT R60, R60, 0x40, RZ, 0xfc, !PT ;  /* 0x000000403c3c2812 */ /* 0x000fe200078efcff */
[----:B------:R-:W3:Y:S01]  /*a70c0*/  LDCU UR26, c[0x0][0x398] ;  /* 0x00007300ff1a77ac */ /* 0x000ee20008000800 */
[----:B------:R-:W-:Y:S01]  /*a70d0*/  STL.64 [R1+0xc58], R90 ;  /* 0x000c585a01007387 */ /* 0x000fe20000100a00 */
[----:B------:R-:W-:-:S03]  /*a70e0*/  NOP ;  /* 0x0000000000007918 */ /* 0x000fc60000000000 */
[----:B------:R-:W2:Y:S01]  /*a70f0*/  LDS.128 R88, [R0] ;  /* 0x0000000000587984 */ /* 0x000ea20000000c00 */
[----:B------:R-:W2:Y:S03]  /*a7100*/  LDCU UR42, c[0x0][0x398] ;  /* 0x00007300ff2a77ac */ /* 0x000ea60008000800 */
[----:B-1----:R-:W3:Y:S01]  /*a7110*/  LDL.LU R84, [R1+0x15c4] ;  /* 0x0015c40001547983 */ /* 0x002ee20000300800 */
[----:B------:R-:W1:Y:S03]  /*a7120*/  LDCU UR43, c[0x0][0x398] ;  /* 0x00007300ff2b77ac */ /* 0x000e660008000800 */
        /* <DEDUP_REMOVED lines=8> */
[----:B------:R-:W3:Y:S04]  /*a71b0*/  LDS.128 R88, [R0] ;  /* 0x0000000000587984 */ /* 0x000ee80000000c00 */
[----:B--2---:R-:W2:Y:S04]  /*a71c0*/  LDL.LU R84, [R1+0xef4] ;  /* 0x000ef40001547983 */ /* 0x004ea80000300800 */
[----:B------:R-:W2:Y:S01]  /*a71d0*/  LDL.LU R85, [R1+0xefc] ;  /* 0x000efc0001557983 */ /* 0x000ea20000300800 */
[----:B------:R-:W-:Y:S02]  /*a71e0*/  IMAD.MOV.U32 R86, RZ, RZ, R249 ;  /* 0x000000ffff567224 */ /* 0x000fe400078e00f9 */
[----:B------:R-:W-:Y:S01]  /*a71f0*/  IMAD.MOV.U32 R87, RZ, RZ, R251 ;  /* 0x000000ffff577224 */ /* 0x000fe200078e00fb */
[----:B------:R-:W-:Y:S01]  /*a7200*/  NOP ;  /* 0x0000000000007918 */ /* 0x000fe20000000000 */
[----:B---3--:R-:W-:Y:S04]  /*a7210*/  STL.64 [R1+0xc30], R88 ;  /* 0x000c305801007387 */ /* 0x008fe80000100a00 */
[----:B------:R-:W-:Y:S04]  /*a7220*/  STL.64 [R1+0xc38], R90 ;  /* 0x000c385a01007387 */ /* 0x000fe80000100a00 */
[----:B--2---:R2:W-:Y:S01]  /*a7230*/  STSM.16.M88.4 [R0], R84 ;  /* 0x0000005400007844 */ /* 0x0045e20000000200 */
[----:B------:R-:W-:-:S03]  /*a7240*/  NOP ;  /* 0x0000000000007918 */ /* 0x000fc60000000000 */
[----:B------:R-:W3:Y:S04]  /*a7250*/  LDS.128 R88, [R0] ;  /* 0x0000000000587984 */ /* 0x000ee80000000c00 */
[----:B--2---:R-:W2:Y:S04]  /*a7260*/  LDL.LU R84, [R1+0x15a4] ;  /* 0x0015a40001547983 */ /* 0x004ea80000300800 */
        /* <DEDUP_REMOVED lines=8> */
[----:B------:R-:W3:Y:S04]  /*a72f0*/  LDS.128 R88, [R0] ;  /* 0x0000000000587984 */ /* 0x000ee80000000c00 */
[----:B--2---:R-:W2:Y:S04]  /*a7300*/  LDL.LU R84, [R1+0x224] ;  /* 0x0002240001547983 */ /* 0x004ea80000300800 */
[----:B------:R-:W2:Y:S01]  /*a7310*/  LDL.LU R85, [R1+0x22c] ;  /* 0x00022c0001557983 */ /* 0x000ea20000300800 */
[----:B------:R-:W-:Y:S01]  /*a7320*/  MOV R86, R33 ;  /* 0x0000002100567202 */ /* 0x000fe20000000f00 */
        /* <DEDUP_REMOVED lines=19> */
[----:B------:R-:W-:Y:S01]  /*a7460*/  IMAD.MOV.U32 R86, RZ, RZ, R69 ;  /* 0x000000ffff567224 */ /* 0x000fe200078e0045 */
[----:B------:R-:W-:Y:S01]  /*a7470*/  MOV R87, R71 ;  /* 0x0000004700577202 */ /* 0x000fe20000000f00 */
        /* <DEDUP_REMOVED lines=52> */
[----:B------:R-:W-:Y:S01]  /*a77c0*/  STL.64 [R1+0xba8], R90 ;  /* 0x000ba85a01007387 */ /* 0x000fe20000100a00 */
[----:B------:R-:W-:Y:S01]  /*a77d0*/  IADD3 R207, PT, PT, R208, UR44, RZ ;  /* 0x0000002cd0cf7c10 */ /* 0x000fe2000fffe0ff */
[----:B------:R-:W3:Y:S04]  /*a77e0*/  LDCU UR44, c[0x0][0x398] ;  /* 0x00007300ff2c77ac */ /* 0x000ee80008000800 */
[----:B------:R-:W-:Y:S01]  /*a77f0*/  VIADD R206, R207, UR45 ;  /* 0x0000002dcfce7c36 */ /* 0x000fe20008000000 */
[----:B------:R-:W-:Y:S01]  /*a7800*/  LOP3.LUT R60, R60, 0xffffffdf, RZ, 0xc0, !PT ;  /* 0xffffffdf3c3c7812 */ /* 0x000fe200078ec0ff */
[----:B------:R-:W1:Y:S02]  /*a7810*/  LDCU UR45, c[0x0][0x398] ;  /* 0x00007300ff2d77ac */ /* 0x000e640008000800 */
[----:B------:R-:W-:Y:S01]  /*a7820*/  VIADD R205, R206, UR46 ;  /* 0x0000002ececd7c36 */ /* 0x000fe20008000000 */
[----:B--2---:R2:W-:Y:S04]  /*a7830*/  STSM.16.M88.4 [R0], R84 ;  /* 0x0000005400007844 */ /* 0x0045e80000000200 */
[----:B------:R-:W-:Y:S01]  /*a7840*/  IADD3 R204, PT, PT, R205, UR53, RZ ;  /* 0x00000035cdcc7c10 */ /* 0x000fe2000fffe0ff */
[----:B------:R-:W-:Y:S01]  /*a7850*/  NOP ;  /* 0x0000000000007918 */ /* 0x000fe20000000000 */
[----:B------:R-:W-:Y:S01]  /*a7860*/  @P1 LOP3.LUT R60, R60, 0x20, RZ, 0xfc, !PT ;  /* 0x000000203c3c1812 */ /* 0x000fe200078efcff */
[----:B------:R-:W1:Y:S01]  /*a7870*/  LDS.128 R88, [R0] ;  /* 0x0000000000587984 */ /* 0x000e620000000c00 */
[----:B------:R-:W-:Y:S01]  /*a7880*/  ISETP.LT.AND P2, PT, R132, UR32, !P0 ;  /* 0x0000002084007c0c */ /* 0x000fe2000c741270 */
[----:B------:R-:W1:Y:S01]  /*a7890*/  LDCU UR53, c[0x0][0x398] ;  /* 0x00007300ff3577ac */ /* 0x000e620008000800 */
[----:B------:R-:W-:-:S02]  /*a78a0*/  LOP3.LUT R33, R33, 0x7fffffff, RZ, 0xc0, !PT ;  /* 0x7fffffff21217812 */ /* 0x000fc400078ec0ff */
[----:B------:R-:W-:Y:S01]  /*a78b0*/  LOP3.LUT R35, R35, 0x7fffffff, RZ, 0xc0, !PT ;  /* 0x7fffffff23237812 */ /* 0x000fe200078ec0ff */
[----:B------:R-:W1:Y:S01]  /*a78c0*/  LDCU UR46, c[0x0][0x398] ;  /* 0x00007300ff2e77ac */ /* 0x000e620008000800 */
[----:B--2---:R-:W2:Y:S04]  /*a78d0*/  LDL.LU R84, [R1+0xe84] ;  /* 0x000e840001547983 */ /* 0x004ea80000300800 */
[----:B------:R-:W2:Y:S01]  /*a78e0*/  LDL.LU R85, [R1+0xe8c] ;  /* 0x000e8c0001557983 */ /* 0x000ea20000300800 */
[----:B------:R-:W-:Y:S01]  /*a78f0*/  IADD3 R203, PT, PT, R204, UR11, RZ ;  /* 0x0000000bcccb7c10 */ /* 0x000fe2000fffe0ff */
[----:B------:R-:W-:Y:S01]  /*a7900*/  IMAD.MOV.U32 R86, RZ, RZ, R177 ;  /* 0x000000ffff567224 */ /* 0x000fe200078e00b1 */
[----:B------:R-:W-:Y:S01]  /*a7910*/  MOV R87, R179 ;  /* 0x000000b300577202 */ /* 0x000fe20000000f00 */
[----:B------:R-:W-:-:S02]  /*a7920*/  NOP ;  /* 0x0000000000007918 */ /* 0x000fc40000000000 */
[----:B------:R-:W-:Y:S01]  /*a7930*/  VIADD R202, R203, UR66 ;  /* 0x00000042cbca7c36 */ /* 0x000fe20008000000 */
[----:B------:R-:W-:Y:S01]  /*a7940*/  LOP3.LUT R60, R60, 0xffffffef, RZ, 0xc0, !PT ;  /* 0xffffffef3c3c7812 */ /* 0x000fe200078ec0ff */
[----:B------:R-:W1:Y:S02]  /*a7950*/  LDCU UR11, c[0x0][0x398] ;  /* 0x00007300ff0b77ac */ /* 0x000e640008000800 */
[----:B------:R-:W-:Y:S01]  /*a7960*/  VIADD R201, R202, UR65 ;  /* 0x00000041cac97c36 */ /* 0x000fe20008000000 */
[----:B--2---:R-:W-:Y:S04]  /*a7970*/  STSM.16.M88.4 [R0], R84 ;  /* 0x0000005400007844 */ /* 0x004fe80000000200 */
[----:B------:R-:W-:Y:S01]  /*a7980*/  IADD3 R200, PT, PT, R201, UR64, RZ ;  /* 0x00000040c9c87c10 */ /* 0x000fe2000fffe0ff */
[----:B------:R-:W2:Y:S04]  /*a7990*/  LDCU UR64, c[0x0][0x398] ;  /* 0x00007300ff4077ac */ /* 0x000ea80008000800 */
[----:B------:R-:W-:Y:S01]  /*a79a0*/  VIADD R199, R200, UR40 ;  /* 0x00000028c8c77c36 */ /* 0x000fe20008000000 */
[----:B------:R-:W-:Y:S01]  /*a79b0*/  @P3 LOP3.LUT R60, R60, 0x10, RZ, 0xfc, !PT ;  /* 0x000000103c3c3812 */ /* 0x000fe200078efcff */
[----:B------:R-:W1:Y:S02]  /*a79c0*/  LDCU UR40, c[0x0][0x398] ;  /* 0x00007300ff2877ac */ /* 0x000e640008000800 */
[----:B------:R-:W-:Y:S01]  /*a79d0*/  VIADD R198, R199, UR67 ;  /* 0x00000043c7c67c36 */ /* 0x000fe20008000000 */
[----:B------:R-:W-:Y:S01]  /*a79e0*/  ISETP.LT.AND P1, PT, R130, UR30, !P0 ;  /* 0x0000001e82007c0c */ /* 0x000fe2000c721270 */
[----:B------:R-:W1:Y:S02]  /*a79f0*/  LDCU UR30, c[0x0][0x398] ;  /* 0x00007300ff1e77ac */ /* 0x000e640008000800 */
[----:B------:R-:W-:Y:S01]  /*a7a00*/  VIADD R197, R198, UR10 ;  /* 0x0000000ac6c57c36 */ /* 0x000fe20008000000 */
[----:B------:R-:W1:Y:S04]  /*a7a10*/  LDCU UR66, c[0x0][0x398] ;  /* 0x00007300ff4277ac */ /* 0x000e680008000800 */
[----:B------:R-:W-:Y:S01]  /*a7a20*/  IADD3 R196, PT, PT, R197, UR58, RZ ;  /* 0x0000003ac5c47c10 */ /* 0x000fe2000fffe0ff */
[----:B------:R-:W1:Y:S04]  /*a7a30*/  LDCU UR58, c[0x0][0x398] ;  /* 0x00007300ff3a77ac */ /* 0x000e680008000800 */
[----:B------:R-:W-:Y:S01]  /*a7a40*/  VIADD R195, R196, UR59 ;  /* 0x0000003bc4c37c36 */ /* 0x000fe20008000000 */
[----:B------:R-:W1:Y:S03]  /*a7a50*/  LDCU UR65, c[0x0][0x398] ;  /* 0x00007300ff4177ac */ /* 0x000e660008000800 */
[----:B------:R-:W-:Y:S01]  /*a7a60*/  VIADD R194, R195, UR60 ;  /* 0x0000003cc3c27c36 */ /* 0x000fe20008000000 */
[----:B------:R-:W-:-:S04]  /*a7a70*/  NOP ;  /* 0x0000000000007918 */ /* 0x000fc80000000000 */
[----:B------:R-:W-:Y:S01]  /*a7a80*/  IADD3 R193, PT, PT, R194, UR61, RZ ;  /* 0x0000003dc2c17c10 */ /* 0x000fe2000fffe0ff */
[----:B------:R-:W1:Y:S04]  /*a7a90*/  LDCU UR59, c[0x0][0x398] ;  /* 0x00007300ff3b77ac */ /* 0x000e680008000800 */
[----:B------:R-:W-:Y:S01]  /*a7aa0*/  VIADD R192, R193, UR62 ;  /* 0x0000003ec1c07c36 */ /* 0x000fe20008000000 */
[----:B------:R-:W-:Y:S01]  /*a7ab0*/  LOP3.LUT R60, R60, 0xfffffffb, RZ, 0xc0, !PT ;  /* 0xfffffffb3c3c7812 */ /* 0x000fe200078ec0ff */
[----:B------:R-:W1:Y:S02]  /*a7ac0*/  LDCU UR60, c[0x0][0x398] ;  /* 0x00007300ff3c77ac */ /* 0x000e640008000800 */
[----:B------:R-:W-:Y:S01]  /*a7ad0*/  VIADD R191, R192, UR63 ;  /* 0x0000003fc0bf7c36 */ /* 0x000fe20008000000 */
[----:B------:R-:W-:Y:S01]  /*a7ae0*/  @P2 LOP3.LUT R60, R60, 0x4, RZ, 0xfc, !PT ;  /* 0x000000043c3c2812 */ /* 0x000fe200078efcff */
[----:B------:R-:W1:Y:S02]  /*a7af0*/  LDCU UR63, c[0x0][0x398] ;  /* 0x00007300ff3f77ac */ /* 0x000e640008000800 */
[----:B------:R-:W-:Y:S01]  /*a7b00*/  VIADD R190, R191, UR29 ;  /* 0x0000001dbfbe7c36 */ /* 0x000fe20008000000 */
[----:B------:R-:W-:Y:S01]  /*a7b10*/  ISETP.LT.AND P2, PT, R128, UR27, !P0 ;  /* 0x0000001b80007c0c */ /* 0x000fe2000c741270 */
[----:B------:R-:W1:Y:S03]  /*a7b20*/  LDCU UR27, c[0x0][0x398] ;  /* 0x00007300ff1b77ac */ /* 0x000e660008000800 */
[----:B------:R-:W-:Y:S01]  /*a7b30*/  IADD3 R189, PT, PT, R190, UR68, RZ ;  /* 0x00000044bebd7c10 */ /* 0x000fe2000fffe0ff */
[----:B------:R-:W1:Y:S04]  /*a7b40*/  LDCU UR29, c[0x0][0x398] ;  /* 0x00007300ff1d77ac */ /* 0x000e680008000800 */
[----:B------:R-:W-:Y:S01]  /*a7b50*/  VIADD R188, R189, UR14 ;  /* 0x0000000ebdbc7c36 */ /* 0x000fe20008000000 */
[----:B------:R-:W-:Y:S01]  /*a7b60*/  ISETP.LT.AND P3, PT, R129, UR24, !P0 ;  /* 0x0000001881007c0c */ /* 0x000fe2000c761270 */
[----:B------:R-:W1:Y:S02]  /*a7b70*/  LDCU UR24, c[0x0][0x398] ;  /* 0x00007300ff1877ac */ /* 0x000e640008000800 */
[----:B------:R-:W-:Y:S01]  /*a7b80*/  VIADD R178, R188, UR70 ;  /* 0x00000046bcb27c36 */ /* 0x000fe20008000000 */
[----:B------:R-:W-:Y:S01]  /*a7b90*/  LOP3.LUT R60, R60, 0xfffffffd, RZ, 0xc0, !PT ;  /* 0xfffffffd3c3c7812 */ /* 0x000fe200078ec0ff */
[----:B------:R-:W1:Y:S03]  /*a7ba0*/  LDCU UR61, c[0x0][0x398] ;  /* 0x00007300ff3d77ac */ /* 0x000e660008000800 */
[----:B------:R-:W-:Y:S01]  /*a7bb0*/  IADD3 R176, PT, PT, R178, UR13, RZ ;  /* 0x0000000db2b07c10 */ /* 0x000fe2000fffe0ff */
[----:B------:R-:W1:Y:S03]  /*a7bc0*/  LDCU UR62, c[0x0][0x398] ;  /* 0x00007300ff3e77ac */ /* 0x000e660008000800 */
[----:B------:R-:W-:Y:S01]  /*a7bd0*/  IADD3 R175, PT, PT, R176, UR69, RZ ;  /* 0x00000045b0af7c10 */ /* 0x000fe2000fffe0ff */
[----:B------:R-:W1:Y:S04]  /*a7be0*/  LDCU UR10, c[0x0][0x398] ;  /* 0x00007300ff0a77ac */ /* 0x000e680008000800 */
        /* <DEDUP_REMOVED lines=15> */
[----:B------:R-:W-:Y:S01]  /*a7ce0*/  @P3 LOP3.LUT R60, R60, 0x1, RZ, 0xfc, !PT ;  /* 0x000000013c3c3812 */ /* 0x000fe200078efcff */
[----:B------:R-:W1:Y:S03]  /*a7cf0*/  LDCU UR14, c[0x0][0x398] ;  /* 0x00007300ff0e77ac */ /* 0x000e660008000800 */
[----:B------:R-:W-:Y:S01]  /*a7d00*/  IADD3 R168, PT, PT, R169, UR75, RZ ;  /* 0x0000004ba9a87c10 */ /* 0x000fe2000fffe0ff */
[----:B------:R-:W1:Y:S04]  /*a7d10*/  LDCU UR18, c[0x0][0x398] ;  /* 0x00007300ff1277ac */ /* 0x000e680008000800 */
[----:B------:R-:W-:Y:S01]  /*a7d20*/  VIADD R167, R168, UR77 ;  /* 0x0000004da8a77c36 */ /* 0x000fe20008000000 */
[----:B------:R-:W-:Y:S01]  /*a7d30*/  ISETP.LT.AND P3, PT, R126, UR33, !P0 ;  /* 0x000000217e007c0c */ /* 0x000fe2000c761270 */
[----:B------:R-:W1:Y:S02]  /*a7d40*/  LDCU.64 UR32, c[0x0][0x398] ;  /* 0x00007300ff2077ac */ /* 0x000e640008000a00 */
[----:B------:R-:W-:Y:S01]  /*a7d50*/  VIADD R166, R167, UR35 ;  /* 0x00000023a7a67c36 */ /* 0x000fe20008000000 */
[----:B------:R-:W1:Y:S01]  /*a7d60*/  LDCU UR35, c[0x0][0x3b8] ;  /* 0x00007700ff2377ac */ /* 0x000e620008000800 */
[----:B------:R-:W-:-:S02]  /*a7d70*/  LOP3.LUT R61, R61, 0xbfffffff, RZ, 0xc0, !PT ;  /* 0xbfffffff3d3d7812 */ /* 0x000fc400078ec0ff */
[----:B------:R-:W-:Y:S01]  /*a7d80*/  ISETP.LT.AND P2, PT, R125, UR48, !P0 ;  /* 0x000000307d007c0c */ /* 0x000fe2000c741270 */
[----:B------:R-:W2:Y:S01]  /*a7d90*/  LDCU UR48, c[0x0][0x398] ;  /* 0x00007300ff3077ac */ /* 0x000ea20008000800 */
[----:B------:R-:W2:Y:S01]  /*a7da0*/  LDCU UR77, c[0x0][0x398] ;  /* 0x00007300ff4d77ac */ /* 0x000ea20008000800 */
[----:B------:R-:W2:Y:S01]  /*a7db0*/  LDCU UR75, c[0x0][0x398] ;  /* 0x00007300ff4b77ac */ /* 0x000ea20008000800 */
[----:B------:R-:W2:Y:S01]  /*a7dc0*/  LDCU UR73, c[0x0][0x398] ;  /* 0x00007300ff4977ac */ /* 0x000ea20008000800 */
[----:B-1----:R-:W-:Y:S01]  /*a7dd0*/  IADD3 R165, PT, PT, R166, UR35, RZ ;  /* 0x00000023a6a57c10 */ /* 0x002fe2000fffe0ff */
[----:B------:R-:W1:Y:S01]  /*a7de0*/  LDCU UR35, c[0x0][0x3b8] ;  /* 0x00007700ff2377ac */ /* 0x000e620008000800 */
[----:B------:R-:W2:Y:S01]  /*a7df0*/  LDCU UR71, c[0x0][0x398] ;  /* 0x00007300ff4777ac */ /* 0x000ea20008000800 */
[----:B------:R-:W2:Y:S01]  /*a7e00*/  LDCU UR70, c[0x0][0x398] ;  /* 0x00007300ff4677ac */ /* 0x000ea20008000800 */
[----:B------:R-:W2:Y:S01]  /*a7e10*/  LDCU UR69, c[0x0][0x398] ;  /* 0x00007300ff4577ac */ /* 0x000ea20008000800 */
[----:B------:R-:W2:Y:S01]  /*a7e20*/  LDCU UR68, c[0x0][0x398] ;  /* 0x00007300ff4477ac */ /* 0x000ea20008000800 */
[----:B-1----:R-:W-:Y:S01]  /*a7e30*/  VIADD R164, R165, UR35 ;  /* 0x00000023a5a47c36 */ /* 0x002fe20008000000 */
[----:B------:R-:W1:Y:S03]  /*a7e40*/  LDCU UR35, c[0x0][0x3b8] ;  /* 0x00007700ff2377ac */ /* 0x000e660008000800 */
[----:B------:R-:W-:Y:S01]  /*a7e50*/  VIADD R65, R164, UR16 ;  /* 0x00000010a4417c36 */ /* 0x000fe20008000000 */
[----:B------:R-:W-:Y:S01]  /*a7e60*/  @P1 LOP3.LUT R61, R61, 0x40000000, RZ, 0xfc, !PT ;  /* 0x400000003d3d1812 */ /* 0x000fe200078efcff */
[----:B------:R-:W1:Y:S03]  /*a7e70*/  LDCU UR16, c[0x0][0x398] ;  /* 0x00007300ff1077ac */ /* 0x000e660008000800 */
[----:B------:R2:W-:Y:S01]  /*a7e80*/  STL [R1+0xf08], R65 ;  /* 0x000f084101007387 */ /* 0x0005e20000100800 */
[----:B------:R-:W1:Y:S03]  /*a7e90*/  LDCU UR67, c[0x0][0x398] ;  /* 0x00007300ff4377ac */ /* 0x000e660008000800 */
[----:B------:R-:W-:Y:S04]  /*a7ea0*/  STL.64 [R1+0x460], R88 ;  /* 0x0004605801007387 */ /* 0x000fe80000100a00 */
[----:B------:R-:W-:Y:S01]  /*a7eb0*/  STL.64 [R1+0x468], R90 ;  /* 0x0004685a01007387 */ /* 0x000fe20000100a00 */
[----:B--2---:R-:W-:Y:S01]  /*a7ec0*/  VIADD R65, R65, UR8 ;  /* 0x0000000841417c36 */ /* 0x004fe20008000000 */
[----:B------:R-:W-:-:S02]  /*a7ed0*/  LOP3.LUT R61, R61, 0xdfffffff, RZ, 0xc0, !PT ;  /* 0xdfffffff3d3d7812 */ /* 0x000fc400078ec0ff */
[----:B------:R-:W2:Y:S01]  /*a7ee0*/  LDL.LU R84, [R1+0x1504] ;  /* 0x0015040001547983 */ /* 0x000ea20000300800 */
[----:B----4-:R-:W-:Y:S01]  /*a7ef0*/  ISETP.LT.AND P1, PT, R124, UR57, !P0 ;  /* 0x000000397c007c0c */ /* 0x010fe2000c721270 */
[----:B------:R-:W4:Y:S02]  /*a7f00*/  LDCU UR57, c[0x0][0x398] ;  /* 0x00007300ff3977ac */ /* 0x000f240008000800 */
[----:B------:R-:W2:Y:S01]  /*a7f10*/  LDL.LU R85, [R1+0x150c] ;  /* 0x00150c0001557983 */ /* 0x000ea20000300800 */
[----:B------:R-:W1:Y:S03]  /*a7f20*/  LDCU UR8, c[0x0][0x398] ;  /* 0x00007300ff0877ac */ /* 0x000e660008000800 */
[----:B------:R-:W-:Y:S04]  /*a7f30*/  STL [R1+0xf04], R65 ;  /* 0x000f044101007387 */ /* 0x000fe80000100800 */
[----:B------:R-:W2:Y:S04]  /*a7f40*/  LDL.LU R86, [R1+0x13f4] ;  /* 0x0013f40001567983 */ /* 0x000ea80000300800 */
[----:B------:R-:W2:Y:S04]  /*a7f50*/  LDL.LU R87, [R1+0x13fc] ;  /* 0x0013fc0001577983 */ /* 0x000ea80000300800 */
[----:B------:R-:W1:Y:S01]  /*a7f60*/  LDS.128 R88, [R0] ;  /* 0x0000000000587984 */ /* 0x000e620000000c00 */
[----:B------:R-:W-:-:S03]  /*a7f70*/  NOP ;  /* 0x0000000000007918 */ /* 0x000fc60000000000 */
[----:B-1----:R-:W-:Y:S04]  /*a7f80*/  STL.64 [R1+0x220], R88 ;  /* 0x0002205801007387 */ /* 0x002fe80000100a00 */
        /* <DEDUP_REMOVED lines=40> */
[----:B------:R-:W-:Y:S01]  /*a8210*/  STL.64 [R1+0xe98], R90 ;  /* 0x000e985a01007387 */ /* 0x000fe20000100a00 */
[----:B------:R-:W-:Y:S01]  /*a8220*/  IADD3 R252, PT, PT, R65, UR72, RZ ;  /* 0x0000004841fc7c10 */ /* 0x000fe2000fffe0ff */
[----:B------:R-:W1:Y:S04]  /*a8230*/  LDCU UR72, c[0x0][0x398] ;  /* 0x00007300ff4877ac */ /* 0x000e680008000800 */
[----:B------:R-:W-:Y:S01]  /*a8240*/  VIADD R179, R252, UR74 ;  /* 0x0000004afcb37c36 */ /* 0x000fe20008000000 */
[----:B------:R-:W-:Y:S01]  /*a8250*/  @P3 LOP3.LUT R61, R61, 0x20000000, RZ, 0xfc, !PT ;  /* 0x200000003d3d3812 */ /* 0x000fe200078efcff */
[----:B------:R-:W2:Y:S02]  /*a8260*/  LDCU UR74, c[0x0][0x398] ;  /* 0x00007300ff4a77ac */ /* 0x000ea40008000800 */
[----:B------:R-:W-:Y:S01]  /*a8270*/  VIADD R177, R179, UR76 ;  /* 0x0000004cb3b17c36 */ /* 0x000fe20008000000 */
[----:B---3--:R3:W-:Y:S04]  /*a8280*/  STSM.16.M88.4 [R0], R84 ;  /* 0x0000005400007844 */ /* 0x0087e80000000200 */
[----:B------:R-:W-:Y:S01]  /*a8290*/  IADD3 R163, PT, PT, R177, UR35, RZ ;  /* 0x00000023b1a37c10 */ /* 0x000fe2000fffe0ff */
[----:B------:R-:W1:Y:S01]  /*a82a0*/  LDCU UR35, c[0x0][0x3b8] ;  /* 0x00007700ff2377ac */ /* 0x000e620008000800 */
[----:B------:R-:W-:Y:S01]  /*a82b0*/  NOP ;  /* 0x0000000000007918 */ /* 0x000fe20000000000 */
[----:B------:R-:W2:Y:S01]  /*a82c0*/  LDS.128 R88, [R0] ;  /* 0x0000000000587984 */ /* 0x000ea20000000c00 */
[----:B------:R-:W-:Y:S01]  /*a82d0*/  LOP3.LUT R61, R61, 0xefffffff, RZ, 0xc0, !PT ;  /* 0xefffffff3d3d7812 */ /* 0x000fe200078ec0ff */
[----:B------:R-:W2:Y:S02]  /*a82e0*/  LDCU UR76, c[0x0][0x398] ;  /* 0x00007300ff4c77ac */ /* 0x000ea40008000800 */
[----:B---3--:R-:W3:Y:S04]  /*a82f0*/  LDL.LU R84, [R1+0xee0] ;  /* 0x000ee00001547983 */ /* 0x008ee80000300800 */
[----:B------:R-:W3:Y:S01]  /*a8300*/  LDL.LU R85, [R1+0xee8] ;  /* 0x000ee80001557983 */ /* 0x000ee20000300800 */
[----:B-1----:R-:W-:Y:S01]  /*a8310*/  VIADD R162, R163, UR35 ;  /* 0x00000023a3a27c36 */ /* 0x002fe20008000000 */
[----:B------:R-:W1:Y:S03]  /*a8320*/  LDCU UR35, c[0x0][0x3b8] ;  /* 0x00007700ff2377ac */ /* 0x000e660008000800 */
[----:B-1----:R-:W-:Y:S01]  /*a8330*/  VIADD R161, R162, UR35 ;  /* 0x00000023a2a17c36 */ /* 0x002fe20008000000 */
[----:B------:R-:W1:Y:S04]  /*a8340*/  LDCU UR35, c[0x0][0x3b8] ;  /* 0x00007700ff2377ac */ /* 0x000e680008000800 */
[----:B-1----:R-:W-:Y:S01]  /*a8350*/  IADD3 R160, PT, PT, R161, UR35, RZ ;  /* 0x00000023a1a07c10 */ /* 0x002fe2000fffe0ff */
[----:B------:R-:W1:Y:S04]  /*a8360*/  LDCU UR35, c[0x0][0x3b8] ;  /* 0x00007700ff2377ac */ /* 0x000e680008000800 */
[----:B-1----:R-:W-:Y:S01]  /*a8370*/  VIADD R159, R160, UR35 ;  /* 0x00000023a09f7c36 */ /* 0x002fe20008000000 */
[----:B------:R-:W1:Y:S01]  /*a8380*/  LDCU UR35, c[0x0][0x3b8] ;  /* 0x00007700ff2377ac */ /* 0x000e620008000800 */
[----:B------:R-:W-:Y:S01]  /*a8390*/  MOV R86, R244 ;  /* 0x000000f400567202 */ /* 0x000fe20000000f00 */
[----:B------:R-:W-:Y:S01]  /*a83a0*/  IMAD.MOV.U32 R87, RZ, RZ, R246 ;  /* 0x000000ffff577224 */ /* 0x000fe200078e00f6 */
[----:B------:R-:W-:Y:S01]  /*a83b0*/  NOP ;  /* 0x0000000000007918 */ /* 0x000fe20000000000 */
[----:B-1----:R-:W-:Y:S01]  /*a83c0*/  VIADD R65, R159, UR35 ;  /* 0x000000239f417c36 */ /* 0x002fe20008000000 */
[----:B------:R-:W-:Y:S01]  /*a83d0*/  @P2 LOP3.LUT R61, R61, 0x10000000, RZ, 0xfc, !PT ;  /* 0x100000003d3d2812 */ /* 0x000fe200078efcff */
[----:B------:R-:W1:Y:S03]  /*a83e0*/  LDCU UR35, c[0x0][0x398] ;  /* 0x00007300ff2377ac */ /* 0x000e660008000800 */
[----:B------:R-:W-:Y:S04]  /*a83f0*/  STL [R1+0xf0c], R65 ;  /* 0x000f0c4101007387 */ /* 0x000fe80000100800 */
[----:B--2---:R-:W-:Y:S04]  /*a8400*/  STL.64 [R1+0xe20], R88 ;  /* 0x000e205801007387 */ /* 0x004fe80000100a00 */
[----:B------:R-:W-:Y:S04]  /*a8410*/  STL.64 [R1+0xe28], R90 ;  /* 0x000e285a01007387 */ /* 0x000fe80000100a00 */
[----:B---3--:R2:W-:Y:S01]  /*a8420*/  STSM.16.M88.4 [R0], R84 ;  /* 0x0000005400007844 */ /* 0x0085e20000000200 */
        /* <DEDUP_REMOVED lines=69> */
[----:B------:R-:W-:Y:S01]  /*a8880*/  VIADD R158, R65, UR5 ;  /* 0x00000005419e7c36 */ /* 0x000fe20008000000 */
[----:B------:R-:W3:Y:S04]  /*a8890*/  LDCU UR5, c[0x0][0x3b8] ;  /* 0x00007700ff0577ac */ /* 0x000ee80008000800 */
[----:B---3--:R-:W-:Y:S01]  /*a88a0*/  IADD3 R157, PT, PT, R158, UR5, RZ ;  /* 0x000000059e9d7c10 */ /* 0x008fe2000fffe0ff */
[----:B------:R-:W3:Y:S03]  /*a88b0*/  LDCU UR5, c[0x0][0x3b8] ;  /* 0x00007700ff0577ac */ /* 0x000ee60008000800 */
[----:B---3--:R-:W-:Y:S01]  /*a88c0*/  IADD3 R156, PT, PT, R157, UR5, RZ ;  /* 0x000000059d9c7c10 */ /* 0x008fe2000fffe0ff */
[----:B------:R-:W3:Y:S04]  /*a88d0*/  LDCU UR5, c[0x0][0x3b8] ;  /* 0x00007700ff0577ac */ /* 0x000ee80008000800 */
[----:B---3--:R-:W-:Y:S01]  /*a88e0*/  VIADD R143, R156, UR5 ;  /* 0x000000059c8f7c36 */ /* 0x008fe20008000000 */
[----:B------:R-:W3:Y:S01]  /*a88f0*/  LDCU UR5, c[0x0][0x3b8] ;  /* 0x00007700ff0577ac */ /* 0x000ee20008000800 */
[----:B------:R-:W-:-:S02]  /*a8900*/  ISETP.LT.AND P3, PT, R123, UR54, !P0 ;  /* 0x000000367b007c0c */ /* 0x000fc4000c761270 */
[----:B------:R-:W-:Y:S01]  /*a8910*/  LOP3.LUT R61, R61, 0xf7ffffff, RZ, 0xc0, !PT ;  /* 0xf7ffffff3d3d7812 */ /* 0x000fe200078ec0ff */
[----:B------:R-:W1:Y:S01]  /*a8920*/  LDCU UR54, c[0x0][0x398] ;  /* 0x00007300ff3677ac */ /* 0x000e620008000800 */
[----:B---3--:R-:W-:Y:S01]  /*a8930*/  VIADD R142, R143, UR5 ;  /* 0x000000058f8e7c36 */ /* 0x008fe20008000000 */
[----:B------:R-:W3:Y:S01]  /*a8940*/  LDCU UR5, c[0x0][0x3b8] ;  /* 0x00007700ff0577ac */ /* 0x000ee20008000800 */
[----:B------:R-:W-:Y:S02]  /*a8950*/  @P1 LOP3.LUT R61, R61, 0x8000000, RZ, 0xfc, !PT ;  /* 0x080000003d3d1812 */ /* 0x000fe400078efcff */
[----:B------:R-:W-:Y:S01]  /*a8960*/  ISETP.LT.AND P2, PT, R122, UR47, !P0 ;  /* 0x0000002f7a007c0c */ /* 0x000fe2000c741270 */
[----:B------:R-:W1:Y:S01]  /*a8970*/  LDCU UR47, c[0x0][0x398] ;  /* 0x00007300ff2f77ac */ /* 0x000e620008000800 */
[----:B------:R-:W-:-:S04]  /*a8980*/  LOP3.LUT R61, R61, 0xfbffffff, RZ, 0xc0, !PT ;  /* 0xfbffffff3d3d7812 */ /* 0x000fc800078ec0ff */
[----:B------:R-:W-:Y:S01]  /*a8990*/  @P3 LOP3.LUT R61, R61, 0x4000000, RZ, 0xfc, !PT ;  /* 0x040000003d3d3812 */ /* 0x000fe200078efcff */
[----:B---3--:R-:W-:Y:S01]  /*a89a0*/  VIADD R141, R142, UR5 ;  /* 0x000000058e8d7c36 */ /* 0x008fe20008000000 */
[----:B------:R-:W3:Y:S01]  /*a89b0*/  LDCU UR5, c[0x0][0x3b8] ;  /* 0x00007700ff0577ac */ /* 0x000ee20008000800 */
[----:B------:R-:W-:Y:S02]  /*a89c0*/  ISETP.LT.AND P1, PT, R121, UR56, !P0 ;  /* 0x0000003879007c0c */ /* 0x000fe4000c721270 */
[----:B------:R-:W-:Y:S01]  /*a89d0*/  LOP3.LUT R61, R61, 0xfdffffff, RZ, 0xc0, !PT ;  /* 0xfdffffff3d3d7812 */ /* 0x000fe200078ec0ff */
[----:B------:R-:W1:Y:S03]  /*a89e0*/  LDCU UR56, c[0x0][0x398] ;  /* 0x00007300ff3877ac */ /* 0x000e660008000800 */
[----:B------:R-:W-:Y:S02]  /*a89f0*/  @P2 LOP3.LUT R61, R61, 0x2000000, RZ, 0xfc, !PT ;  /* 0x020000003d3d2812 */ /* 0x000fe400078efcff */
[----:B------:R-:W-:Y:S01]  /*a8a00*/  ISETP.LT.AND P0, PT, R120, UR55, !P0 ;  /* 0x0000003778007c0c */ /* 0x000fe2000c701270 */
[----:B------:R-:W1:Y:S01]  /*a8a10*/  LDCU UR55, c[0x0][0x398] ;  /* 0x00007300ff3777ac */ /* 0x000e620008000800 */
[----:B------:R-:W-:-:S04]  /*a8a20*/  LOP3.LUT R61, R61, 0xfeffffff, RZ, 0xc0, !PT ;  /* 0xfeffffff3d3d7812 */ /* 0x000fc800078ec0ff */
[----:B------:R-:W-:Y:S01]  /*a8a30*/  @P1 LOP3.LUT R61, R61, 0x1000000, RZ, 0xfc, !PT ;  /* 0x010000003d3d1812 */ /* 0x000fe200078efcff */
[----:B---3--:R-:W-:Y:S01]  /*a8a40*/  VIADD R140, R141, UR5 ;  /* 0x000000058d8c7c36 */ /* 0x008fe20008000000 */
[----:B------:R-:W3:Y:S02]  /*a8a50*/  LDCU UR5, c[0x0][0x3b8] ;  /* 0x00007700ff0577ac */ /* 0x000ee40008000800 */
[----:B------:R-:W-:Y:S01]  /*a8a60*/  LOP3.LUT R61, R61, 0xff7fffff, RZ, 0xc0, !PT ;  /* 0xff7fffff3d3d7812 */ /* 0x000fe200078ec0ff */
[----:B--2---:R2:W-:Y:S01]  /*a8a70*/  STSM.16.M88.4 [R0], R84 ;  /* 0x0000005400007844 */ /* 0x0045e20000000200 */
[----:B------:R-:W-:Y:S01]  /*a8a80*/  IADD3 R65, PT, PT, R212, 0x15, RZ ;  /* 0x00000015d4417810 */ /* 0x000fe20007ffe0ff */
[----:B------:R-:W-:Y:S01]  /*a8a90*/  NOP ;  /* 0x0000000000007918 */ /* 0x000fe20000000000 */
[----:B------:R-:W-:Y:S01]  /*a8aa0*/  @P0 LOP3.LUT R61, R61, 0x800000, RZ, 0xfc, !PT ;  /* 0x008000003d3d0812 */ /* 0x000fe200078efcff */
[----:B------:R-:W1:Y:S04]  /*a8ab0*/  LDS.128 R88, [R0] ;  /* 0x0000000000587984 */ /* 0x000e680000000c00 */
[----:B--2---:R-:W2:Y:S04]  /*a8ac0*/  LDL.LU R84, [R1+0x70] ;  /* 0x0000700001547983 */ /* 0x004ea80000300800 */
[----:B------:R-:W2:Y:S01]  /*a8ad0*/  LDL.LU R85, [R1+0x78] ;  /* 0x0000780001557983 */ /* 0x000ea20000300800 */
[----:B------:R-:W-:Y:S01]  /*a8ae0*/  ISETP.GE.AND P0, PT, R65, UR7, PT ;  /* 0x0000000741007c0c */ /* 0x000fe2000bf06270 */
[----:B------:R-:W4:Y:S01]  /*a8af0*/  LDCU UR7, c[0x0][0x398] ;  /* 0x00007300ff0777ac */ /* 0x000f220008000800 */
[----:B---3--:R-:W-:Y:S01]  /*a8b00*/  IADD3 R74, PT, PT, R140, UR5, RZ ;  /* 0x000000058c4a7c10 */ /* 0x008fe2000fffe0ff */
[----:B------:R-:W3:Y:S01]  /*a8b10*/  LDCU UR5, c[0x0][0x398] ;  /* 0x00007300ff0577ac */ /* 0x000ee20008000800 */
[----:B------:R-:W-:-:S02]  /*a8b20*/  ISETP.LT.AND P2, PT, R133, UR32, !P0 ;  /* 0x0000002085007c0c */ /* 0x000fc4000c741270 */
[----:B------:R-:W-:Y:S01]  /*a8b30*/  LOP3.LUT R61, R61, 0xfff7ffff, RZ, 0xc0, !PT ;  /* 0xfff7ffff3d3d7812 */ /* 0x000fe200078ec0ff */
[----:B------:R-:W1:Y:S01]  /*a8b40*/  LDCU UR32, c[0x0][0x398] ;  /* 0x00007300ff2077ac */ /* 0x000e620008000800 */
[----:B----4-:R-:W-:Y:S01]  /*a8b50*/  ISETP.LT.AND P1, PT, R131, UR7, !P0 ;  /* 0x0000000783007c0c */ /* 0x010fe2000c721270 */
[----:B------:R-:W4:Y:S08]  /*a8b60*/  LDCU UR7, c[0x0][0x398] ;  /* 0x00007300ff0777ac */ /* 0x000f300008000800 */
[----:B------:R-:W-:-:S02]  /*a8b70*/  @P2 LOP3.LUT R61, R61, 0x80000, RZ, 0xfc, !PT ;  /* 0x000800003d3d2812 */ /* 0x000fc400078efcff */
[----:B---3--:R-:W-:Y:S01]  /*a8b80*/  ISETP.LT.AND P2, PT, R134, UR5, !P0 ;  /* 0x0000000586007c0c */ /* 0x008fe2000c741270 */
[----:B------:R-:W3:Y:S01]  /*a8b90*/  LDCU UR5, c[0x0][0x398] ;  /* 0x00007300ff0577ac */ /* 0x000ee20008000800 */
[----:B------:R-:W-:-:S04]  /*a8ba0*/  LOP3.LUT R61, R61, 0xffbfffff, RZ, 0xc0, !PT ;  /* 0xffbfffff3d3d7812 */ /* 0x000fc800078ec0ff */
[----:B------:R-:W-:Y:S02]  /*a8bb0*/  @P1 LOP3.LUT R61, R61, 0x400000, RZ, 0xfc, !PT ;  /* 0x004000003d3d1812 */ /* 0x000fe400078efcff */
[----:B------:R-:W-:Y:S01]  /*a8bc0*/  ISETP.LT.AND P1, PT, R135, UR4, !P0 ;  /* 0x0000000487007c0c */ /* 0x000fe2000c721270 */
[----:B------:R-:W3:Y:S01]  /*a8bd0*/  LDCU UR4, c[0x0][0x398] ;  /* 0x00007300ff0477ac */ /* 0x000ee20008000800 */
[----:B------:R-:W-:-:S04]  /*a8be0*/  LOP3.LUT R61, R61, 0xffdfffff, RZ, 0xc0, !PT ;  /* 0xffdfffff3d3d7812 */ /* 0x000fc800078ec0ff */
[----:B------:R-:W-:Y:S02]  /*a8bf0*/  @P2 LOP3.LUT R61, R61, 0x200000, RZ, 0xfc, !PT ;  /* 0x002000003d3d2812 */ /* 0x000fe400078efcff */
[----:B-1----:R-:W-:Y:S01]  /*a8c00*/  ISETP.LT.AND P2, PT, R132, UR32, !P0 ;  /* 0x0000002084007c0c */ /* 0x002fe2000c741270 */
[----:B------:R-:W-:Y:S01]  /*a8c10*/  IMAD.MOV.U32 R86, RZ, RZ, R144 ;  /* 0x000000ffff567224 */ /* 0x000fe200078e0090 */
[----:B------:R-:W-:Y:S01]  /*a8c20*/  LOP3.LUT R61, R61, 0xffefffff, RZ, 0xc0, !PT ;  /* 0xffefffff3d3d7812 */ /* 0x000fe200078ec0ff */
[----:B------:R-:W-:Y:S01]  /*a8c30*/  IMAD.MOV.U32 R87, RZ, RZ, R146 ;  /* 0x000000ffff577224 */ /* 0x000fe200078e0092 */
[----:B------:R-:W-:Y:S02]  /*a8c40*/  NOP ;  /* 0x0000000000007918 */ /* 0x000fe40000000000 */
[----:B------:R-:W-:Y:S01]  /*a8c50*/  @P1 LOP3.LUT R61, R61, 0x100000, RZ, 0xfc, !PT ;  /* 0x001000003d3d1812 */ /* 0x000fe200078efcff */
[----:B------:R-:W-:Y:S01]  /*a8c60*/  STL.64 [R1+0xea0], R88 ;  /* 0x000ea05801007387 */ /* 0x000fe20000100a00 */
[----:B----4-:R-:W-:Y:S01]  /*a8c70*/  ISETP.LT.AND P1, PT, R130, UR7, !P0 ;  /* 0x0000000782007c0c */ /* 0x010fe2000c721270 */
[----:B------:R-:W-:Y:S01]  /*a8c80*/  VIADD R65, R212, 0x14 ;  /* 0x00000014d4417836 */ /* 0x000fe20000000000 */
[----:B------:R-:W-:Y:S01]  /*a8c90*/  LOP3.LUT R61, R61, 0xfffbffff, RZ, 0xc0, !PT ;  /* 0xfffbffff3d3d7812 */ /* 0x000fe200078ec0ff */
[----:B------:R-:W1:Y:S03]  /*a8ca0*/  LDCU UR32, c[0x0][0x398] ;  /* 0x00007300ff2077ac */ /* 0x000e660008000800 */
[----:B------:R-:W-:-:S02]  /*a8cb0*/  @P2 LOP3.LUT R61, R61, 0x40000, RZ, 0xfc, !PT ;  /* 0x000400003d3d2812 */ /* 0x000fc400078efcff */
[----:B---3--:R-:W-:Y:S02]  /*a8cc0*/  ISETP.LT.AND P3, PT, R129, UR4, !P0 ;  /* 0x0000000481007c0c */ /* 0x008fe4000c761270 */
[----:B------:R-:W-:-:S04]  /*a8cd0*/  LOP3.LUT R61, R61, 0xfffdffff, RZ, 0xc0, !PT ;  /* 0xfffdffff3d3d7812 */ /* 0x000fc800078ec0ff */
[----:B------:R-:W-:Y:S02]  /*a8ce0*/  @P1 LOP3.LUT R61, R61, 0x20000, RZ, 0xfc, !PT ;  /* 0x000200003d3d1812 */ /* 0x000fe400078efcff */
[----:B------:R-:W-:Y:S01]  /*a8cf0*/  ISETP.LT.AND P2, PT, R128, UR5, !P0 ;  /* 0x0000000580007c0c */ /* 0x000fe2000c741270 */
[----:B------:R-:W3:Y:S01]  /*a8d00*/  LDCU.64 UR4, c[0x0][0x398] ;  /* 0x00007300ff0477ac */ /* 0x000ee20008000a00 */
[----:B------:R-:W-:-:S04]  /*a8d10*/  LOP3.LUT R61, R61, 0xfffeffff, RZ, 0xc0, !PT ;  /* 0xfffeffff3d3d7812 */ /* 0x000fc800078ec0ff */
[----:B------:R-:W-:Y:S02]  /*a8d20*/  @P3 LOP3.LUT R61, R61, 0x10000, RZ, 0xfc, !PT ;  /* 0x000100003d3d3812 */ /* 0x000fe400078efcff */
[----:B------:R-:W-:Y:S01]  /*a8d30*/  ISETP.LT.AND P1, PT, R127, UR6, !P0 ;  /* 0x000000067f007c0c */ /* 0x000fe2000c721270 */
[----:B------:R-:W-:Y:S01]  /*a8d40*/  STL.64 [R1+0xea8], R90 ;  /* 0x000ea85a01007387 */ /* 0x000fe20000100a00 */
[----:B------:R-:W-:Y:S01]  /*a8d50*/  LOP3.LUT R61, R61, 0xffff7fff, RZ, 0xc0, !PT ;  /* 0xffff7fff3d3d7812 */ /* 0x000fe200078ec0ff */
[----:B------:R-:W4:Y:S03]  /*a8d60*/  LDCU.64 UR6, c[0x0][0x398] ;  /* 0x00007300ff0677ac */ /* 0x000f260008000a00 */
        /* <DEDUP_REMOVED lines=34> */
[----:B---3--:R-:W-:Y:S01]  /*a8f90*/  ISETP.LT.AND P3, PT, R133, UR4, !P0 ;  /* 0x0000000485007c0c */ /* 0x008fe2000c761270 */
[----:B------:R-:W3:Y:S01]  /*a8fa0*/  LDCU UR33, c[0x0][0x398] ;  /* 0x00007300ff2177ac */ /* 0x000ee20008000800 */
[----:B------:R-:W-:Y:S02]  /*a8fb0*/  ISETP.LT.AND P2, PT, R131, UR24, !P0 ;  /* 0x0000001883007c0c */ /* 0x000fe4000c741270 */
[----:B------:R-:W-:Y:S01]  /*a8fc0*/  ISETP.LT.AND P1, PT, R134, UR25, !P0 ;  /* 0x0000001986007c0c */ /* 0x000fe2000c721270 */
[----:B------:R-:W1:Y:S01]  /*a8fd0*/  LDCU UR24, c[0x0][0x398] ;  /* 0x00007300ff1877ac */ /* 0x000e620008000800 */
[----:B------:R-:W-:Y:S01]  /*a8fe0*/  LOP3.LUT R36, R36, 0x7fffffff, RZ, 0xc0, !PT ;  /* 0x7fffffff24247812 */ /* 0x000fe200078ec0ff */
[----:B------:R-:W1:Y:S06]  /*a8ff0*/  LDCU UR25, c[0x0][0x398] ;  /* 0x00007300ff1977ac */ /* 0x000e6c0008000800 */
        /* <DEDUP_REMOVED lines=28> */
[----:B------:R-:W-:Y:S01]  /*a91c0*/  LOP3.LUT R33, R33, 0xbfffffff, RZ, 0xc0, !PT ;  /* 0xbfffffff21217812 */ /* 0x000fe200078ec0ff */
[----:B--2---:R2:W-:Y:S03]  /*a91d0*/  STSM.16.M88.4 [R0], R84 ;  /* 0x0000005400007844 */ /* 0x0045e60000000200 */
[----:B------:R-:W-:Y:S01]  /*a91e0*/  @P1 LOP3.LUT R33, R33, 0x40000000, RZ, 0xfc, !PT ;  /* 0x4000000021211812 */ /* 0x000fe200078efcff */
[----:B------:R-:W-:Y:S01]  /*a91f0*/  NOP ;  /* 0x0000000000007918 */ /* 0x000fe20000000000 */
[----:B--2---:R-:W2:Y:S04]  /*a9200*/  LDL.LU R84, [R1+0x1510] ;  /* 0x0015100001547983 */ /* 0x004ea80000300800 */
[----:B------:R-:W2:Y:S04]  /*a9210*/  LDL.LU R85, [R1+0x1518] ;  /* 0x0015180001557983 */ /* 0x000ea80000300800 */
[----:B------:R-:W2:Y:S04]  /*a9220*/  LDL.LU R86, [R1+0x1400] ;  /* 0x0014000001567983 */ /* 0x000ea80000300800 */
[----:B------:R-:W2:Y:S01]  /*a9230*/  LDL.LU R87, [R1+0x1408] ;  /* 0x0014080001577983 */ /* 0x000ea20000300800 */
[----:B------:R-:W-:Y:S01]  /*a9240*/  ISETP.LT.AND P2, PT, R125, UR53, !P0 ;  /* 0x000000357d007c0c */ /* 0x000fe2000c741270 */
[----:B------:R-:W1:Y:S01]  /*a9250*/  LDCU UR53, c[0x0][0x398] ;  /* 0x00007300ff3577ac */ /* 0x000e620008000800 */
[----:B------:R-:W-:Y:S01]  /*a9260*/  LOP3.LUT R33, R33, 0xdfffffff, RZ, 0xc0, !PT ;  /* 0xdfffffff21217812 */ /* 0x000fe200078ec0ff */
[----:B------:R-:W1:Y:S01]  /*a9270*/  LDS.128 R88, [R0] ;  /* 0x0000000000587984 */ /* 0x000e620000000c00 */
        /* <DEDUP_REMOVED lines=15> */
[----:B------:R-:W2:Y:S01]  /*a9370*/  LDCU UR63, c[0x0][0x398] ;  /* 0x00007300ff3f77ac */ /* 0x000ea20008000800 */
[----:B------:R-:W-:-:S04]  /*a9380*/  LOP3.LUT R33, R33, 0xfdffffff, RZ, 0xc0, !PT ;  /* 0xfdffffff21217812 */ /* 0x000fc800078ec0ff */
[----:B------:R-:W-:Y:S02]  /*a9390*/  @P2 LOP3.LUT R33, R33, 0x2000000, RZ, 0xfc, !PT ;  /* 0x0200000021212812 */ /* 0x000fe400078efcff */
[----:B------:R-:W-:Y:S01]  /*a93a0*/  ISETP.LT.AND P0, PT, R120, UR64, !P0 ;  /* 0x0000004078007c0c */ /* 0x000fe2000c701270 */
[----:B-1----:R-:W-:Y:S01]  /*a93b0*/  STL.64 [R1+0xe40], R88 ;  /* 0x000e405801007387 */ /* 0x002fe20000100a00 */
[----:B------:R-:W-:Y:S01]  /*a93c0*/  LOP3.LUT R33, R33, 0xfeffffff, RZ, 0xc0, !PT ;  /* 0xfeffffff21217812 */ /* 0x000fe200078ec0ff */
[----:B------:R-:W1:Y:S03]  /*a93d0*/  LDCU UR64, c[0x0][0x398] ;  /* 0x00007300ff4077ac */ /* 0x000e660008000800 */
[----:B------:R-:W-:-:S04]  /*a93e0*/  @P1 LOP3.LUT R33, R33, 0x1000000, RZ, 0xfc, !PT ;  /* 0x0100000021211812 */ /* 0x000fc800078efcff */
[----:B------:R-:W-:-:S04]  /*a93f0*/  LOP3.LUT R33, R33, 0xff7fffff, RZ, 0xc0, !PT ;  /* 0xff7fffff21217812 */ /* 0x000fc800078ec0ff */
[----:B------:R-:W-:Y:S02]  /*a9400*/  @P0 LOP3.LUT R33, R33, 0x800000, RZ, 0xfc, !PT ;  /* 0x0080000021210812 */ /* 0x000fe400078efcff */
[----:B------:R-:W-:Y:S01]  /*a9410*/  ISETP.GE.AND P0, PT, R65, UR5, PT ;  /* 0x0000000541007c0c */ /* 0x000fe2000bf06270 */
[----:B------:R-:W1:Y:S03]  /*a9420*/  LDCU.64 UR4, c[0x0][0x398] ;  /* 0x00007300ff0477ac */ /* 0x000e660008000a00 */
[----:B----4-:R-:W-:Y:S02]  /*a9430*/  ISETP.LT.AND P3, PT, R133, UR6, !P0 ;  /* 0x0000000685007c0c */ /* 0x010fe4000c761270 */
[----:B------:R-:W-:Y:S02]  /*a9440*/  ISETP.LT.AND P2, PT, R131, UR28, !P0 ;  /* 0x0000001c83007c0c */ /* 0x000fe4000c741270 */
[----:B------:R-:W-:Y:S01]  /*a9450*/  LOP3.LUT R33, R33, 0xfff7ffff, RZ, 0xc0, !PT ;  /* 0xfff7ffff21217812 */ /* 0x000fe200078ec0ff */
[----:B------:R-:W-:Y:S01]  /*a9460*/  VIADD R65, R212, 0x12 ;  /* 0x00000012d4417836 */ /* 0x000fe20000000000 */
[----:B------:R-:W-:Y:S01]  /*a9470*/  ISETP.LT.AND P1, PT, R134, UR29, !P0 ;  /* 0x0000001d86007c0c */ /* 0x000fe2000c721270 */
[----:B------:R-:W-:Y:S01]  /*a9480*/  STL.64 [R1+0xe48], R90 ;  /* 0x000e485a01007387 */ /* 0x000fe20000100a00 */
[----:B------:R-:W4:Y:S01]  /*a9490*/  LDCU UR28, c[0x0][0x398] ;  /* 0x00007300ff1c77ac */ /* 0x000f220008000800 */
        /* <DEDUP_REMOVED lines=59> */
[----:B------:R-:W2:Y:S03]  /*a9850*/  LDCU.64 UR6, c[0x0][0x398] ;  /* 0x00007300ff0677ac */ /* 0x000ea60008000a00 */
[----:B-1----:R-:W-:Y:S02]  /*a9860*/  ISETP.LT.AND P3, PT, R133, UR4, !P0 ;  /* 0x0000000485007c0c */ /* 0x002fe4000c761270 */
[----:B------:R-:W-:Y:S01]  /*a9870*/  ISETP.LT.AND P2, PT, R131, UR10, !P0 ;  /* 0x0000000a83007c0c */ /* 0x000fe2000c741270 */
[----:B------:R-:W1:Y:S01]  /*a9880*/  LDCU UR10, c[0x0][0x398] ;  /* 0x00007300ff0a77ac */ /* 0x000e620008000800 */
[----:B------:R-:W-:-:S02]  /*a9890*/  LOP3.LUT R33, R33, 0xfffffff7, RZ, 0xc0, !PT ;  /* 0xfffffff721217812 */ /* 0x000fc400078ec0ff */
        /* <DEDUP_REMOVED lines=26> */
[----:B------:R-:W-:Y:S01]  /*a9a40*/  @P2 LOP3.LUT R35, R35, 0x80000000, RZ, 0xfc, !PT ;  /* 0x8000000023232812 */ /* 0x000fe200078efcff */
[----:B--2---:R2:W-:Y:S01]  /*a9a50*/  STSM.16.M88.4 [R0], R84 ;  /* 0x0000005400007844 */ /* 0x0045e20000000200 */
[----:B------:R-:W-:Y:S01]  /*a9a60*/  @P3 LOP3.LUT R33, R33, 0x1, RZ, 0xfc, !PT ;  /* 0x0000000121213812 */ /* 0x000fe200078efcff */
[----:B------:R-:W-:Y:S02]  /*a9a70*/  NOP ;  /* 0x0000000000007918 */ /* 0x000fe40000000000 */
[----:B--2---:R-:W2:Y:S04]  /*a9a80*/  LDL.LU R84, [R1+0xe70] ;  /* 0x000e700001547983 */ /* 0x004ea80000300800 */
[----:B------:R-:W2:Y:S01]  /*a9a90*/  LDL.LU R85, [R1+0xe78] ;  /* 0x000e780001557983 */ /* 0x000ea20000300800 */
[----:B------:R-:W-:-:S02]  /*a9aa0*/  ISETP.LT.AND P3, PT, R126, UR18, !P0 ;  /* 0x000000127e007c0c */ /* 0x000fc4000c761270 */
[----:B------:R-:W-:Y:S01]  /*a9ab0*/  LOP3.LUT R35, R35, 0xbfffffff, RZ, 0xc0, !PT ;  /* 0xbfffffff23237812 */ /* 0x000fe200078ec0ff */
[----:B------:R-:W1:Y:S01]  /*a9ac0*/  LDS.128 R88, [R0] ;  /* 0x0000000000587984 */ /* 0x000e620000000c00 */
[----:B------:R-:W-:Y:S02]  /*a9ad0*/  ISETP.LT.AND P2, PT, R125, UR34, !P0 ;  /* 0x000000227d007c0c */ /* 0x000fe4000c741270 */
[----:B------:R-:W-:Y:S01]  /*a9ae0*/  IADD3 R65, PT, PT, R212, 0x11, RZ ;  /* 0x00000011d4417810 */ /* 0x000fe20007ffe0ff */
[----:B------:R-:W-:Y:S01]  /*a9af0*/  IMAD.MOV.U32 R86, RZ, RZ, R180 ;  /* 0x000000ffff567224 */ /* 0x000fe200078e00b4 */
[----:B------:R-:W-:Y:S01]  /*a9b00*/  @P1 LOP3.LUT R35, R35, 0x40000000, RZ, 0xfc, !PT ;  /* 0x4000000023231812 */ /* 0x000fe200078efcff */
[----:B------:R-:W1:Y:S03]  /*a9b10*/  LDCU UR34, c[0x0][0x398] ;  /* 0x00007300ff2277ac */ /* 0x000e660008000800 */
        /* <DEDUP_REMOVED lines=15> */
[----:B------:R-:W-:Y:S02]  /*a9c10*/  ISETP.LT.AND P1, PT, R121, UR45, !P0 ;  /* 0x0000002d79007c0c */ /* 0x000fe4000c721270 */
[----:B------:R-:W-:Y:S01]  /*a9c20*/  MOV R87, R182 ;  /* 0x000000b600577202 */ /* 0x000fe20000000f00 */
[----:B------:R-:W-:Y:S01]  /*a9c30*/  NOP ;  /* 0x0000000000007918 */ /* 0x000fe20000000000 */
[----:B------:R-:W-:Y:S01]  /*a9c40*/  LOP3.LUT R35, R35, 0xfdffffff, RZ, 0xc0, !PT ;  /* 0xfdffffff23237812 */ /* 0x000fe200078ec0ff */
[----:B-1----:R-:W-:Y:S01]  /*a9c50*/  STL.64 [R1+0xdd0], R88 ;  /* 0x000dd05801007387 */ /* 0x002fe20000100a00 */
[----:B------:R-:W-:Y:S01]  /*a9c60*/  LOP3.LUT R38, R38, 0x7fffffff, RZ, 0xc0, !PT ;  /* 0x7fffffff26267812 */ /* 0x000fe200078ec0ff */
[----:B------:R-:W1:Y:S01]  /*a9c70*/  LDCU UR45, c[0x0][0x398] ;  /* 0x00007300ff2d77ac */ /* 0x000e620008000800 */
[----:B------:R-:W-:-:S02]  /*a9c80*/  @P2 LOP3.LUT R35, R35, 0x2000000, RZ, 0xfc, !PT ;  /* 0x0200000023232812 */ /* 0x000fc400078efcff */
[----:B------:R-:W-:Y:S01]  /*a9c90*/  ISETP.LT.AND P0, PT, R120, UR46, !P0 ;  /* 0x0000002e78007c0c */ /* 0x000fe2000c701270 */
[----:B------:R-:W-:Y:S01]  /*a9ca0*/  STL.64 [R1+0xdd8], R90 ;  /* 0x000dd85a01007387 */ /* 0x000fe20000100a00 */
[----:B------:R-:W-:Y:S01]  /*a9cb0*/  LOP3.LUT R35, R35, 0xfeffffff, RZ, 0xc0, !PT ;  /* 0xfeffffff23237812 */ /* 0x000fe200078ec0ff */
[----:B------:R-:W1:Y:S03]  /*a9cc0*/  LDCU UR46, c[0x0][0x398] ;  /* 0x00007300ff2e77ac */ /* 0x000e660008000800 */
[----:B------:R-:W-:-:S04]  /*a9cd0*/  @P1 LOP3.LUT R35, R35, 0x1000000, RZ, 0xfc, !PT ;  /* 0x0100000023231812 */ /* 0x000fc800078efcff */
[----:B------:R-:W-:-:S04]  /*a9ce0*/  LOP3.LUT R35, R35, 0xff7fffff, RZ, 0xc0, !PT ;  /* 0xff7fffff23237812 */ /* 0x000fc800078ec0ff */
[----:B------:R-:W-:Y:S02]  /*a9cf0*/  @P0 LOP3.LUT R35, R35, 0x800000, RZ, 0xfc, !PT ;  /* 0x0080000023230812 */ /* 0x000fe400078efcff */
[----:B------:R-:W-:Y:S01]  /*a9d00*/  ISETP.GE.AND P0, PT, R65, UR5, PT ;  /* 0x0000000541007c0c */ /* 0x000fe2000bf06270 */
[----:B------:R-:W1:Y:S03]  /*a9d10*/  LDCU.64 UR4, c[0x0][0x398] ;  /* 0x00007300ff0477ac */ /* 0x000e660008000a00 */
[----:B------:R-:W-:Y:S02]  /*a9d20*/  ISETP.LT.AND P3, PT, R133, UR6, !P0 ;  /* 0x0000000685007c0c */ /* 0x000fe4000c761270 */
[----:B------:R-:W-:Y:S01]  /*a9d30*/  LOP3.LUT R35, R35, 0xfff7ffff, RZ, 0xc0, !PT ;  /* 0xfff7ffff23237812 */ /* 0x000fe200078ec0ff */
[----:B------:R-:W-:Y:S01]  /*a9d40*/  VIADD R65, R212, 0x10 ;  /* 0x00000010d4417836 */ /* 0x000fe20000000000 */
[----:B------:R-:W-:Y:S01]  /*a9d50*/  ISETP.LT.AND P2, PT, R131, UR17, !P0 ;  /* 0x0000001183007c0c */ /* 0x000fe2000c741270 */
[----:B------:R-:W1:Y:S01]  /*a9d60*/  LDCU UR6, c[0x0][0x398] ;  /* 0x00007300ff0677ac */ /* 0x000e620008000800 */
[----:B------:R-:W-:Y:S01]  /*a9d70*/  ISETP.LT.AND P1, PT, R134, UR9, !P0 ;  /* 0x0000000986007c0c */ /* 0x000fe2000c721270 */
[----:B------:R-:W1:Y:S06]  /*a9d80*/  LDCU UR9, c[0x0][0x398] ;  /* 0x00007300ff0977ac */ /* 0x000e6c0008000800 */
        /* <DEDUP_REMOVED lines=58> */
[----:B------:R-:W-:-:S04]  /*aa130*/  ISETP.GE.AND P0, PT, R65, UR7, PT ;  /* 0x0000000741007c0c */ /* 0x000fc8000bf06270 */
[----:B-1----:R-:W-:Y:S02]  /*aa140*/  ISETP.LT.AND P1, PT, R133, UR4, !P0 ;  /* 0x0000000485007c0c */ /* 0x002fe4000c721270 */
[----:B------:R-:W-:Y:S01]  /*aa150*/  ISETP.LT.AND P3, PT, R131, UR77, !P0 ;  /* 0x0000004d83007c0c */ /* 0x000fe2000c761270 */
[----:B------:R-:W1:Y:S01]  /*aa160*/  LDCU UR77, c[0x0][0x398] ;  /* 0x00007300ff4d77ac */ /* 0x000e620008000800 */
[----:B------:R-:W-:Y:S02]  /*aa170*/  LOP3.LUT R35, R35, 0xfffffff7, RZ, 0xc0, !PT ;  /* 0xfffffff723237812 */ /* 0x000fe400078ec0ff */
        /* <DEDUP_REMOVED lines=12> */
[----:B------:R-:W3:Y:S01]  /*aa240*/  LDCU UR76, c[0x0][0x398] ;  /* 0x00007300ff4c77ac */ /* 0x000ee20008000800 */
[----:B------:R-:W-:Y:S02]  /*aa250*/  LOP3.LUT R35, R35, 0xfffffffb, RZ, 0xc0, !PT ;  /* 0xfffffffb23237812 */ /* 0x000fe400078ec0ff */
[----:B-1----:R-:W-:Y:S01]  /*aa260*/  ISETP.LT.AND P3, PT, R130, UR77, !P0 ;  /* 0x0000004d82007c0c */ /* 0x002fe2000c761270 */
[----:B------:R-:W1:Y:S08]  /*aa270*/  LDCU UR77, c[0x0][0x398] ;  /* 0x00007300ff4d77ac */ /* 0x000e700008000800 */
[----:B------:R-:W-:-:S02]  /*aa280*/  @P1 LOP3.LUT R35, R35, 0x4, RZ, 0xfc, !PT ;  /* 0x0000000423231812 */ /* 0x000fc400078efcff */
[----:B------:R-:W-:Y:S01]  /*aa290*/  ISETP.LT.AND P1, PT, R128, UR62, !P0 ;  /* 0x0000003e80007c0c */ /* 0x000fe2000c721270 */
[----:B------:R-:W1:Y:S01]  /*aa2a0*/  LDCU UR62, c[0x0][0x398] ;  /* 0x00007300ff3e77ac */ /* 0x000e620008000800 */
[----:B------:R-:W-:Y:S01]  /*aa2b0*/  ISETP.LT.AND P2, PT, R129, UR6, !P0 ;  /* 0x0000000681007c0c */ /* 0x000fe2000c741270 */
[----:B------:R-:W2:Y:S01]  /*aa2c0*/  LDCU UR6, c[0x0][0x398] ;  /* 0x00007300ff0677ac */ /* 0x000ea20008000800 */
[----:B------:R-:W-:-:S09]  /*aa2d0*/  LOP3.LUT R35, R35, 0xfffffffd, RZ, 0xc0, !PT ;  /* 0xfffffffd23237812 */ /* 0x000fd200078ec0ff */
[----:B------:R-:W-:Y:S02]  /*aa2e0*/  @P1 LOP3.LUT R36, R36, 0x80000000, RZ, 0xfc, !PT ;  /* 0x8000000024241812 */ /* 0x000fe400078efcff */
[----:B---3--:R-:W-:Y:S01]  /*aa2f0*/  ISETP.LT.AND P1, PT, R127, UR76, !P0 ;  /* 0x0000004c7f007c0c */ /* 0x008fe2000c721270 */
[----:B------:R-:W3:Y:S01]  /*aa300*/  LDCU UR76, c[0x0][0x398] ;  /* 0x00007300ff4c77ac */ /* 0x000ee20008000800 */
[----:B------:R-:W-:Y:S02]  /*aa310*/  @P3 LOP3.LUT R35, R35, 0x2, RZ, 0xfc, !PT ;  /* 0x0000000223233812 */ /* 0x000fe400078efcff */
[----:B-1----:R-:W-:Y:S01]  /*aa320*/  ISETP.LT.AND P3, PT, R126, UR77, !P0 ;  /* 0x0000004d7e007c0c */ /* 0x002fe2000c761270 */
[----:B------:R-:W1:Y:S01]  /*aa330*/  LDCU UR77, c[0x0][0x398] ;  /* 0x00007300ff4d77ac */ /* 0x000e620008000800 */
[----:B--2---:R2:W-:Y:S01]  /*aa340*/  STSM.16.M88.4 [R0], R84 ;  /* 0x0000005400007844 */ /* 0x0045e20000000200 */
[----:B------:R-:W-:Y:S01]  /*aa350*/  LOP3.LUT R36, R36, 0xbfffffff, RZ, 0xc0, !PT ;  /* 0xbfffffff24247812 */ /* 0x000fe200078ec0ff */
[----:B------:R-:W-:Y:S01]  /*aa360*/  VIADD R65, R212, 0xf ;  /* 0x0000000fd4417836 */ /* 0x000fe20000000000 */
[----:B------:R-:W-:Y:S01]  /*aa370*/  LOP3.LUT R35, R35, 0xfffffffe, RZ, 0xc0, !PT ;  /* 0xfffffffe23237812 */ /* 0x000fe200078ec0ff */
[----:B------:R-:W-:Y:S01]  /*aa380*/  NOP ;  /* 0x0000000000007918 */ /* 0x000fe20000000000 */
[----:B--2---:R-:W2:Y:S04]  /*aa390*/  LDL.LU R84, [R1+0x14f0] ;  /* 0x0014f00001547983 */ /* 0x004ea80000300800 */
[----:B------:R-:W2:Y:S04]  /*aa3a0*/  LDL.LU R85, [R1+0x14f8] ;  /* 0x0014f80001557983 */ /* 0x000ea80000300800 */
[----:B------:R-:W2:Y:S04]  /*aa3b0*/  LDL.LU R86, [R1+0x13e0] ;  /* 0x0013e00001567983 */ /* 0x000ea80000300800 */
[----:B------:R-:W2:Y:S01]  /*aa3c0*/  LDL.LU R87, [R1+0x13e8] ;  /* 0x0013e80001577983 */ /* 0x000ea20000300800 */
[----:B------:R-:W-:-:S02]  /*aa3d0*/  @P1 LOP3.LUT R36, R36, 0x40000000, RZ, 0xfc, !PT ;  /* 0x4000000024241812 */ /* 0x000fc400078efcff */
[----:B------:R-:W-:Y:S01]  /*aa3e0*/  @P2 LOP3.LUT R35, R35, 0x1, RZ, 0xfc, !PT ;  /* 0x0000000123232812 */ /* 0x000fe200078efcff */
[----:B------:R-:W4:Y:S01]  /*aa3f0*/  LDS.128 R88, [R0] ;  /* 0x0000000000587984 */ /* 0x000f220000000c00 */
[----:B------:R-:W-:Y:S01]  /*aa400*/  ISETP.LT.AND P2, PT, R125, UR6, !P0 ;  /* 0x000000067d007c0c */ /* 0x000fe2000c741270 */
[----:B------:R-:W1:Y:S01]  /*aa410*/  LDCU UR6, c[0x0][0x398] ;  /* 0x00007300ff0677ac */ /* 0x000e620008000800 */
[----:B------:R-:W-:Y:S01]  /*aa420*/  LOP3.LUT R36, R36, 0xdfffffff, RZ, 0xc0, !PT ;  /* 0xdfffffff24247812 */ /* 0x000fe200078ec0ff */
[----:B------:R-:W-:-:S03]  /*aa430*/  NOP ;  /* 0x0000000000007918 */ /* 0x000fc60000000000 */
[----:B------:R-:W-:Y:S02]  /*aa440*/  @P3 LOP3.LUT R36, R36, 0x20000000, RZ, 0xfc, !PT ;  /* 0x2000000024243812 */ /* 0x000fe400078efcff */
[----:B------:R-:W-:Y:S01]  /*aa450*/  ISETP.LT.AND P1, PT, R124, UR62, !P0 ;  /* 0x0000003e7c007c0c */ /* 0x000fe2000c721270 */
[----:B------:R-:W4:Y:S01]  /*aa460*/  LDCU UR62, c[0x0][0x398] ;  /* 0x00007300ff3e77ac */ /* 0x000f220008000800 */
[----:B------:R-:W-:-:S04]  /*aa470*/  LOP3.LUT R36, R36, 0xefffffff, RZ, 0xc0, !PT ;  /* 0xefffffff24247812 */ /* 0x000fc800078ec0ff */
[----:B------:R-:W-:Y:S02]  /*aa480*/  @P2 LOP3.LUT R36, R36, 0x10000000, RZ, 0xfc, !PT ;  /* 0x1000000024242812 */ /* 0x000fe400078efcff */
[----:B---3--:R-:W-:Y:S01]  /*aa490*/  ISETP.LT.AND P3, PT, R123, UR76, !P0 ;  /* 0x0000004c7b007c0c */ /* 0x008fe2000c761270 */
[----:B------:R-:W3:Y:S01]  /*aa4a0*/  LDCU UR76, c[0x0][0x398] ;  /* 0x00007300ff4c77ac */ /* 0x000ee20008000800 */
[----:B------:R-:W-:-:S04]  /*aa4b0*/  LOP3.LUT R36, R36, 0xf7ffffff, RZ, 0xc0, !PT ;  /* 0xf7ffffff24247812 */ /* 0x000fc800078ec0ff */
[----:B------:R-:W-:Y:S02]  /*aa4c0*/  @P1 LOP3.LUT R36, R36, 0x8000000, RZ, 0xfc, !PT ;  /* 0x0800000024241812 */ /* 0x000fe400078efcff */
[----:B-1----:R-:W-:Y:S01]  /*aa4d0*/  ISETP.LT.AND P2, PT, R122, UR77, !P0 ;  /* 0x0000004d7a007c0c */ /* 0x002fe2000c741270 */
[----:B------:R-:W1:Y:S01]  /*aa4e0*/  LDCU UR77, c[0x0][0x398] ;  /* 0x00007300ff4d77ac */ /* 0x000e620008000800 */
[----:B------:R-:W-:-:S04]  /*aa4f0*/  LOP3.LUT R36, R36, 0xfbffffff, RZ, 0xc0, !PT ;  /* 0xfbffffff24247812 */ /* 0x000fc800078ec0ff */
[----:B------:R-:W-:Y:S02]  /*aa500*/  @P3 LOP3.LUT R36, R36, 0x4000000, RZ, 0xfc, !PT ;  /* 0x0400000024243812 */ /* 0x000fe400078efcff */
[----:B------:R-:W-:Y:S01]  /*aa510*/  ISETP.LT.AND P1, PT, R121, UR6, !P0 ;  /* 0x0000000679007c0c */ /* 0x000fe2000c721270 */
[----:B------:R-:W1:Y:S01]  /*aa520*/  LDCU.64 UR6, c[0x0][0x398] ;  /* 0x00007300ff0677ac */ /* 0x000e620008000a00 */
[----:B------:R-:W-:-:S04]  /*aa530*/  LOP3.LUT R36, R36, 0xfdffffff, RZ, 0xc0, !PT ;  /* 0xfdffffff24247812 */ /* 0x000fc800078ec0ff */
[----:B------:R-:W-:Y:S02]  /*aa540*/  @P2 LOP3.LUT R36, R36, 0x2000000, RZ, 0xfc, !PT ;  /* 0x0200000024242812 */ /* 0x000fe400078efcff */
[----:B----4-:R-:W-:Y:S01]  /*aa550*/  ISETP.LT.AND P0, PT, R120, UR62, !P0 ;  /* 0x0000003e78007c0c */ /* 0x010fe2000c701270 */
[----:B------:R-:W4:Y:S01]  /*aa560*/  LDCU UR62, c[0x0][0x398] ;  /* 0x00007300ff3e77ac */ /* 0x000f220008000800 */
[----:B------:R-:W-:-:S04]  /*aa570*/  LOP3.LUT R36, R36, 0xfeffffff, RZ, 0xc0, !PT ;  /* 0xfeffffff24247812 */ /* 0x000fc800078ec0ff */
[----:B------:R-:W-:-:S04]  /*aa580*/  @P1 LOP3.LUT R36, R36, 0x1000000, RZ, 0xfc, !PT ;  /* 0x0100000024241812 */ /* 0x000fc800078efcff */
[----:B------:R-:W-:-:S04]  /*aa590*/  LOP3.LUT R36, R36, 0xff7fffff, RZ, 0xc0, !PT ;  /* 0xff7fffff24247812 */ /* 0x000fc800078ec0ff */
[----:B------:R-:W-:Y:S02]  /*aa5a0*/  @P0 LOP3.LUT R36, R36, 0x800000, RZ, 0xfc, !PT ;  /* 0x0080000024240812 */ /* 0x000fe400078efcff */
[----:B------:R-:W-:Y:S01]  /*aa5b0*/  ISETP.GE.AND P0, PT, R65, UR5, PT ;  /* 0x0000000541007c0c */ /* 0x000fe2000bf06270 */
[----:B------:R-:W3:Y:S03]  /*aa5c0*/  LDCU.64 UR4, c[0x0][0x398] ;  /* 0x00007300ff0477ac */ /* 0x000ee60008000a00 */
[----:B-1----:R-:W-:Y:S02]  /*aa5d0*/  ISETP.LT.AND P3, PT, R133, UR6, !P0 ;  /* 0x0000000685007c0c */ /* 0x002fe4000c761270 */
[----:B------:R-:W-:Y:S01]  /*aa5e0*/  ISETP.LT.AND P2, PT, R131, UR69, !P0 ;  /* 0x0000004583007c0c */ /* 0x000fe2000c741270 */
[----:B------:R-:W-:Y:S01]  /*aa5f0*/  STL.64 [R1+0xdc0], R88 ;  /* 0x000dc05801007387 */ /* 0x000fe20000100a00 */
[----:B------:R-:W-:Y:S01]  /*aa600*/  LOP3.LUT R36, R36, 0xfff7ffff, RZ, 0xc0, !PT ;  /* 0xfff7ffff24247812 */ /* 0x000fe200078ec0ff */
[----:B------:R-:W1:Y:S01]  /*aa610*/  LDCU UR69, c[0x0][0x398] ;  /* 0x00007300ff4577ac */ /* 0x000e620008000800 */
[----:B------:R-:W-:-:S02]  /*aa620*/  ISETP.LT.AND P1, PT, R134, UR70, !P0 ;  /* 0x0000004686007c0c */ /* 0x000fc4000c721270 */
[----:B------:R-:W-:Y:S01]  /*aa630*/  IADD3 R65, PT, PT, R212, 0xe, RZ ;  /* 0x0000000ed4417810 */ /* 0x000fe20007ffe0ff */
[----:B------:R-:W-:Y:S01]  /*aa640*/  STL.64 [R1+0xdc8], R90 ;  /* 0x000dc85a01007387 */ /* 0x000fe20000100a00 */
[----:B------:R-:W-:Y:S01]  /*aa650*/  LOP3.LUT R62, R62, 0x7fffffff, RZ, 0xc0, !PT ;  /* 0x7fffffff3e3e7812 */ /* 0x000fe200078ec0ff */
[----:B------:R-:W1:Y:S02]  /*aa660*/  LDCU UR70, c[0x0][0x398] ;  /* 0x00007300ff4677ac */ /* 0x000e640008000800 */
[----:B------:R-:W-:-:S04]  /*aa670*/  @P3 LOP3.LUT R36, R36, 0x80000, RZ, 0xfc, !PT ;  /* 0x0008000024243812 */ /* 0x000fc800078efcff */
[----:B------:R-:W-:-:S04]  /*aa680*/  LOP3.LUT R36, R36, 0xffbfffff, RZ, 0xc0, !PT ;  /* 0xffbfffff24247812 */ /* 0x000fc800078ec0ff */
[----:B------:R-:W-:Y:S02]  /*aa690*/  @P2 LOP3.LUT R36, R36, 0x400000, RZ, 0xfc, !PT ;  /* 0x0040000024242812 */ /* 0x000fe400078efcff */
[----:B----4-:R-:W-:Y:S01]  /*aa6a0*/  ISETP.LT.AND P3, PT, R135, UR62, !P0 ;  /* 0x0000003e87007c0c */ /* 0x010fe2000c761270 */
[----:B------:R-:W4:Y:S01]  /*aa6b0*/  LDCU UR62, c[0x0][0x398] ;  /* 0x00007300ff3e77ac */ /* 0x000f220008000800 */
        /* <DEDUP_REMOVED lines=53> */
[----:B------:R-:W1:Y:S03]  /*aaa10*/  LDCU.64 UR6, c[0x0][0x398] ;  /* 0x00007300ff0677ac */ /* 0x000e660008000a00 */
[----:B---3--:R-:W-:Y:S02]  /*aaa20*/  ISETP.LT.AND P3, PT, R133, UR4, !P0 ;  /* 0x0000000485007c0c */ /* 0x008fe4000c761270 */
[----:B----4-:R-:W-:Y:S02]  /*aaa30*/  ISETP.LT.AND P2, PT, R131, UR62, !P0 ;  /* 0x0000003e83007c0c */ /* 0x010fe4000c741270 */
[----:B------:R-:W-:Y:S01]  /*aaa40*/  LOP3.LUT R36, R36, 0xfffffff7, RZ, 0xc0, !PT ;  /* 0xfffffff724247812 */ /* 0x000fe200078ec0ff */
[----:B------:R-:W-:Y:S01]  /*aaa50*/  VIADD R65, R212, 0xd ;  /* 0x0000000dd4417836 */ /* 0x000fe20000000000 */
[----:B------:R-:W-:Y:S01]  /*aaa60*/  ISETP.LT.AND P1, PT, R134, UR64, !P0 ;  /* 0x0000004086007c0c */ /* 0x000fe2000c721270 */
[----:B------:R-:W3:Y:S01]  /*aaa70*/  LDCU UR64, c[0x0][0x398] ;  /* 0x00007300ff4077ac */ /* 0x000ee20008000800 */
[----:B------:R-:W-:Y:S01]  /*aaa80*/  LOP3.LUT R63, R63, 0x7fffffff, RZ, 0xc0, !PT ;  /* 0x7fffffff3f3f7812 */ /* 0x000fe200078ec0ff */
[----:B------:R-:W4:Y:S04]  /*aaa90*/  LDCU UR62, c[0x0][0x398] ;  /* 0x00007300ff3e77ac */ /* 0x000f280008000800 */
        /* <DEDUP_REMOVED lines=41> */
[----:B--2---:R2:W-:Y:S01]  /*aad30*/  STSM.16.M88.4 [R0], R84 ;  /* 0x0000005400007844 */ /* 0x0045e20000000200 */
[----:B------:R-:W-:Y:S01]  /*aad40*/  ISETP.LT.AND P2, PT, R122, UR53, !P0 ;  /* 0x000000357a007c0c */ /* 0x000fe2000c741270 */
[----:B------:R-:W-:Y:S01]  /*aad50*/  NOP ;  /* 0x0000000000007918 */ /* 0x000fe20000000000 */
[----:B------:R-:W-:Y:S01]  /*aad60*/  @P1 LOP3.LUT R38, R38, 0x8000000, RZ, 0xfc, !PT ;  /* 0x0800000026261812 */ /* 0x000fe200078efcff */
[----:B------:R-:W1:Y:S01]  /*aad70*/  LDS.128 R88, [R0] ;  /* 0x0000000000587984 */ /* 0x000e620000000c00 */
[----:B------:R-:W1:Y:S02]  /*aad80*/  LDCU UR53, c[0x0][0x398] ;  /* 0x00007300ff3577ac */ /* 0x000e640008000800 */
[----:B------:R-:W-:Y:S01]  /*aad90*/  LOP3.LUT R38, R38, 0xfbffffff, RZ, 0xc0, !PT ;  /* 0xfbffffff26267812 */ /* 0x000fe200078ec0ff */
[----:B--2---:R-:W2:Y:S04]  /*aada0*/  LDL.LU R84, [R1+0xdf0] ;  /* 0x000df00001547983 */ /* 0x004ea80000300800 */
[----:B------:R-:W2:Y:S04]  /*aadb0*/  LDL.LU R85, [R1+0xdf8] ;  /* 0x000df80001557983 */ /* 0x000ea80000300800 */
[----:B------:R-:W2:Y:S04]  /*aadc0*/  LDL.LU R86, [R1+0x3b0] ;  /* 0x0003b00001567983 */ /* 0x000ea80000300800 */
[----:B------:R-:W2:Y:S01]  /*aadd0*/  LDL.LU R87, [R1+0x3b8] ;  /* 0x0003b80001577983 */ /* 0x000ea20000300800 */
[----:B------:R-:W-:Y:S01]  /*aade0*/  @P3 LOP3.LUT R38, R38, 0x4000000, RZ, 0xfc, !PT ;  /* 0x0400000026263812 */ /* 0x000fe200078efcff */
[----:B------:R-:W-:Y:S01]  /*aadf0*/  NOP ;  /* 0x0000000000007918 */ /* 0x000fe20000000000 */
        /* <DEDUP_REMOVED lines=11> */
[----:B------:R-:W3:Y:S03]  /*aaeb0*/  LDCU.64 UR4, c[0x0][0x398] ;  /* 0x00007300ff0477ac */ /* 0x000ee60008000a00 */
[----:B-1----:R-:W-:Y:S02]  /*aaec0*/  ISETP.LT.AND P3, PT, R133, UR6, !P0 ;  /* 0x0000000685007c0c */ /* 0x002fe4000c761270 */
[----:B------:R-:W-:Y:S01]  /*aaed0*/  LOP3.LUT R38, R38, 0xfff7ffff, RZ, 0xc0, !PT ;  /* 0xfff7ffff26267812 */ /* 0x000fe200078ec0ff */
[----:B------:R-:W-:Y:S01]  /*aaee0*/  VIADD R65, R212, 0xc ;  /* 0x0000000cd4417836 */ /* 0x000fe20000000000 */
[----:B------:R-:W-:Y:S01]  /*aaef0*/  ISETP.LT.AND P2, PT, R131, UR61, !P0 ;  /* 0x0000003d83007c0c */ /* 0x000fe2000c741270 */
[----:B------:R-:W1:Y:S01]  /*aaf00*/  LDCU UR6, c[0x0][0x398] ;  /* 0x00007300ff0677ac */ /* 0x000e620008000800 */
[----:B------:R-:W-:Y:S01]  /*aaf10*/  ISETP.LT.AND P1, PT, R134, UR60, !P0 ;  /* 0x0000003c86007c0c */ /* 0x000fe2000c721270 */
[----:B------:R-:W-:Y:S01]  /*aaf20*/  STL.64 [R1+0xdb0], R88 ;  /* 0x000db05801007387 */ /* 0x000fe20000100a00 */
[----:B------:R-:W1:Y:S05]  /*aaf30*/  LDCU UR61, c[0x0][0x398] ;  /* 0x00007300ff3d77ac */ /* 0x000e6a0008000800 */
        /* <DEDUP_REMOVED lines=60> */
[----:B------:R-:W2:Y:S03]  /*ab300*/  LDCU UR7, c[0x0][0x398] ;  /* 0x00007300ff0777ac */ /* 0x000ea60008000800 */
[----:B---3--:R-:W-:Y:S01]  /*ab310*/  ISETP.LT.AND P3, PT, R133, UR4, !P0 ;  /* 0x0000000485007c0c */ /* 0x008fe2000c761270 */
[----:B------:R-:W3:Y:S01]  /*ab320*/  LDCU UR4, c[0x0][0x398] ;  /* 0x00007300ff0477ac */ /* 0x000ee20008000800 */
[----:B-1----:R-:W-:Y:S02]  /*ab330*/  ISETP.LT.AND P2, PT, R131, UR34, !P0 ;  /* 0x0000002283007c0c */ /* 0x002fe4000c741270 */
        /* <DEDUP_REMOVED lines=50> */
[----:B------:R-:W-:Y:S02]  /*ab660*/  ISETP.LT.AND P1, PT, R121, UR18, !P0 ;  /* 0x0000001279007c0c */ /* 0x000fe4000c721270 */
        /* <DEDUP_REMOVED lines=8> */
[----:B------:R-:W-:Y:S01]  /*ab6f0*/  ISETP.GE.AND P0, PT, R65, UR5, PT ;  /* 0x0000000541007c0c */ /* 0x000fe2000bf06270 */
[----:B--2---:R2:W-:Y:S01]  /*ab700*/  STSM.16.M88.4 [R0], R84 ;  /* 0x0000005400007844 */ /* 0x0045e20000000200 */
[----:B------:R-:W-:Y:S01]  /*ab710*/  LOP3.LUT R62, R62, 0xfff7ffff, RZ, 0xc0, !PT ;  /* 0xfff7ffff3e3e7812 */ /* 0x000fe200078ec0ff */
[----:B------:R-:W-:Y:S01]  /*ab720*/  VIADD R65, R212, 0xa ;  /* 0x0000000ad4417836 */ /* 0x000fe20000000000 */
[----:B-1----:R-:W-:Y:S01]  /*ab730*/  ISETP.LT.AND P1, PT, R133, UR18, !P0 ;  /* 0x0000001285007c0c */ /* 0x002fe2000c721270 */
[----:B------:R-:W1:Y:S01]  /*ab740*/  LDCU UR18, c[0x0][0x398] ;  /* 0x00007300ff1277ac */ /* 0x000e620008000800 */
[----:B------:R-:W-:Y:S01]  /*ab750*/  ISETP.LT.AND P3, PT, R134, UR7, !P0 ;  /* 0x0000000786007c0c */ /* 0x000fe2000c761270 */
[----:B------:R-:W-:Y:S01]  /*ab760*/  NOP ;  /* 0x0000000000007918 */ /* 0x000fe20000000000 */
[----:B------:R-:W-:Y:S01]  /*ab770*/  ISETP.LT.AND P2, PT, R135, UR43, !P0 ;  /* 0x0000002b87007c0c */ /* 0x000fe2000c741270 */
[----:B------:R-:W1:Y:S01]  /*ab780*/  LDCU UR7, c[0x0][0x398] ;  /* 0x00007300ff0777ac */ /* 0x000e620008000800 */
[----:B------:R-:W1:Y:S01]  /*ab790*/  LDS.128 R88, [R0] ;  /* 0x0000000000587984 */ /* 0x000e620000000c00 */
[----:B------:R-:W-:Y:S01]  /*ab7a0*/  LOP3.LUT R64, R64, 0x7fffffff, RZ, 0xc0, !PT ;  /* 0x7fffffff40407812 */ /* 0x000fe200078ec0ff */
[----:B------:R-:W1:Y:S02]  /*ab7b0*/  LDCU UR5, c[0x0][0x398] ;  /* 0x00007300ff0577ac */ /* 0x000e640008000800 */
[----:B--2---:R-:W2:Y:S03]  /*ab7c0*/  LDL.LU R84, [R1+0x15d4] ;  /* 0x0015d40001547983 */ /* 0x004ea60000300800 */
[----:B------:R-:W-:Y:S01]  /*ab7d0*/  @P1 LOP3.LUT R62, R62, 0x80000, RZ, 0xfc, !PT ;  /* 0x000800003e3e1812 */ /* 0x000fe200078efcff */
[----:B------:R-:W1:Y:S01]  /*ab7e0*/  LDCU UR43, c[0x0][0x398] ;  /* 0x00007300ff2b77ac */ /* 0x000e620008000800 */
[----:B------:R-:W2:Y:S04]  /*ab7f0*/  LDL.LU R85, [R1+0x15dc] ;  /* 0x0015dc0001557983 */ /* 0x000ea80000300800 */
[----:B------:R-:W2:Y:S04]  /*ab800*/  LDL.LU R86, [R1+0x14c4] ;  /* 0x0014c40001567983 */ /* 0x000ea80000300800 */
[----:B------:R-:W2:Y:S01]  /*ab810*/  LDL.LU R87, [R1+0x14cc] ;  /* 0x0014cc0001577983 */ /* 0x000ea20000300800 */
[----:B---3--:R-:W-:Y:S01]  /*ab820*/  ISETP.LT.AND P1, PT, R131, UR4, !P0 ;  /* 0x0000000483007c0c */ /* 0x008fe2000c721270 */
[----:B------:R-:W3:Y:S01]  /*ab830*/  LDCU UR4, c[0x0][0x398] ;  /* 0x00007300ff0477ac */ /* 0x000ee20008000800 */
[----:B------:R-:W-:Y:S01]  /*ab840*/  LOP3.LUT R62, R62, 0xffbfffff, RZ, 0xc0, !PT ;  /* 0xffbfffff3e3e7812 */ /* 0x000fe200078ec0ff */
[----:B------:R-:W-:-:S10]  /*ab850*/  NOP ;  /* 0x0000000000007918 */ /* 0x000fd40000000000 */
[----:B------:R-:W-:-:S04]  /*ab860*/  @P1 LOP3.LUT R62, R62, 0x400000, RZ, 0xfc, !PT ;  /* 0x004000003e3e1812 */ /* 0x000fc800078efcff */
[----:B------:R-:W-:-:S04]  /*ab870*/  LOP3.LUT R62, R62, 0xffdfffff, RZ, 0xc0, !PT ;  /* 0xffdfffff3e3e7812 */ /* 0x000fc800078ec0ff */
[----:B------:R-:W-:Y:S02]  /*ab880*/  @P3 LOP3.LUT R62, R62, 0x200000, RZ, 0xfc, !PT ;  /* 0x002000003e3e3812 */ /* 0x000fe400078efcff */
[----:B------:R-:W-:Y:S01]  /*ab890*/  ISETP.LT.AND P1, PT, R132, UR6, !P0 ;  /* 0x0000000684007c0c */ /* 0x000fe2000c721270 */
[----:B------:R-:W4:Y:S01]  /*ab8a0*/  LDCU UR6, c[0x0][0x398] ;  /* 0x00007300ff0677ac */ /* 0x000f220008000800 */
[----:B------:R-:W-:-:S04]  /*ab8b0*/  LOP3.LUT R62, R62, 0xffefffff, RZ, 0xc0, !PT ;  /* 0xffefffff3e3e7812 */ /* 0x000fc800078ec0ff */
[----:B------:R-:W-:-:S04]  /*ab8c0*/  @P2 LOP3.LUT R62, R62, 0x100000, RZ, 0xfc, !PT ;  /* 0x001000003e3e2812 */ /* 0x000fc800078efcff */
[----:B------:R-:W-:-:S04]  /*ab8d0*/  LOP3.LUT R62, R62, 0xfffbffff, RZ, 0xc0, !PT ;  /* 0xfffbffff3e3e7812 */ /* 0x000fc800078ec0ff */
[----:B------:R-:W-:Y:S02]  /*ab8e0*/  @P1 LOP3.LUT R62, R62, 0x40000, RZ, 0xfc, !PT ;  /* 0x000400003e3e1812 */ /* 0x000fe400078efcff */
[----:B---3--:R-:W-:Y:S01]  /*ab8f0*/  ISETP.LT.AND P1, PT, R130, UR4, !P0 ;  /* 0x0000000482007c0c */ /* 0x008fe2000c721270 */
[----:B-1----:R-:W-:Y:S01]  /*ab900*/  STL.64 [R1+0xda0], R88 ;  /* 0x000da05801007387 */ /* 0x002fe20000100a00 */
[----:B------:R-:W-:Y:S01]  /*ab910*/  ISETP.LT.AND P3, PT, R129, UR7, !P0 ;  /* 0x0000000781007c0c */ /* 0x000fe2000c761270 */
[----:B------:R-:W1:Y:S01]  /*ab920*/  LDCU UR4, c[0x0][0x398] ;  /* 0x00007300ff0477ac */ /* 0x000e620008000800 */
[----:B------:R-:W-:Y:S02]  /*ab930*/  LOP3.LUT R62, R62, 0xfffdffff, RZ, 0xc0, !PT ;  /* 0xfffdffff3e3e7812 */ /* 0x000fe400078ec0ff */
[----:B------:R-:W-:Y:S01]  /*ab940*/  ISETP.LT.AND P2, PT, R128, UR43, !P0 ;  /* 0x0000002b80007c0c */ /* 0x000fe2000c741270 */
[----:B------:R-:W3:Y:S01]  /*ab950*/  LDCU UR43, c[0x0][0x398] ;  /* 0x00007300ff2b77ac */ /* 0x000ee20008000800 */
[----:B------:R-:W-:Y:S01]  /*ab960*/  STL.64 [R1+0xda8], R90 ;  /* 0x000da85a01007387 */ /* 0x000fe20000100a00 */
[----:B------:R-:W1:Y:S04]  /*ab970*/  LDCU UR7, c[0x0][0x398] ;  /* 0x00007300ff0777ac */ /* 0x000e680008000800 */
        /* <DEDUP_REMOVED lines=38> */
[----:B------:R-:W-:Y:S02]  /*abbe0*/  ISETP.LT.AND P3, PT, R133, UR16, !P0 ;  /* 0x0000001085007c0c */ /* 0x000fe4000c761270 */
[----:B-1----:R-:W-:Y:S02]  /*abbf0*/  ISETP.LT.AND P2, PT, R131, UR77, !P0 ;  /* 0x0000004d83007c0c */ /* 0x002fe4000c741270 */
[----:B------:R-:W-:Y:S01]  /*abc00*/  LOP3.LUT R62, R62, 0xfffffff7, RZ, 0xc0, !PT ;  /* 0xfffffff73e3e7812 */ /* 0x000fe200078ec0ff */
[----:B------:R-:W-:Y:S01]  /*abc10*/  VIADD R65, R212, 0x9 ;  /* 0x00000009d4417836 */ /* 0x000fe20000000000 */
[----:B------:R-:W-:Y:S01]  /*abc20*/  ISETP.LT.AND P1, PT, R134, UR18, !P0 ;  /* 0x0000001286007c0c */ /* 0x000fe2000c721270 */
[----:B------:R-:W1:Y:S01]  /*abc30*/  LDCU.64 UR18, c[0x0][0x398] ;  /* 0x00007300ff1277ac */ /* 0x000e620008000a00 */
[----:B------:R-:W1:Y:S05]  /*abc40*/  LDCU UR77, c[0x0][0x398] ;  /* 0x00007300ff4d77ac */ /* 0x000e6a0008000800 */
[----:B------:R-:W-:-:S04]  /*abc50*/  @P3 LOP3.LUT R62, R62, 0x8, RZ, 0xfc, !PT ;  /* 0x000000083e3e3812 */ /* 0x000fc800078efcff */
[----:B------:R-:W-:-:S04]  /*abc60*/  LOP3.LUT R62, R62, 0xffffffbf, RZ, 0xc0, !PT ;  /* 0xffffffbf3e3e7812 */ /* 0x000fc800078ec0ff */
[----:B------:R-:W-:Y:S02]  /*abc70*/  @P2 LOP3.LUT R62, R62, 0x40, RZ, 0xfc, !PT ;  /* 0x000000403e3e2812 */ /* 0x000fe400078efcff */
[----:B---3--:R-:W-:Y:S01]  /*abc80*/  ISETP.LT.AND P3, PT, R135, UR43, !P0 ;  /* 0x0000002b87007c0c */ /* 0x008fe2000c761270 */
[----:B------:R-:W3:Y:S01]  /*abc90*/  LDCU UR43, c[0x0][0x398] ;  /* 0x00007300ff2b77ac */ /* 0x000ee20008000800 */
        /* <DEDUP_REMOVED lines=64> */
[----:B------:R-:W-:Y:S01]  /*ac0a0*/  LOP3.LUT R63, R63, 0xffdfffff, RZ, 0xc0, !PT ;  /* 0xffdfffff3f3f7812 */ /* 0x000fe200078ec0ff */
[----:B--2---:R2:W-:Y:S03]  /*ac0b0*/  STSM.16.M88.4 [R0], R84 ;  /* 0x0000005400007844 */ /* 0x0045e60000000200 */
[----:B------:R-:W-:Y:S01]  /*ac0c0*/  @P1 LOP3.LUT R63, R63, 0x200000, RZ, 0xfc, !PT ;  /* 0x002000003f3f1812 */ /* 0x000fe200078efcff */
[----:B------:R-:W-:Y:S01]  /*ac0d0*/  NOP ;  /* 0x0000000000007918 */ /* 0x000fe20000000000 */
[----:B------:R-:W-:Y:S01]  /*ac0e0*/  ISETP.LT.AND P2, PT, R132, UR28, !P0 ;  /* 0x0000001c84007c0c */ /* 0x000fe2000c741270 */
[----:B------:R-:W1:Y:S01]  /*ac0f0*/  LDS.128 R88, [R0] ;  /* 0x0000000000587984 */ /* 0x000e620000000c00 */
[----:B------:R-:W-:Y:S01]  /*ac100*/  LOP3.LUT R63, R63, 0xffefffff, RZ, 0xc0, !PT ;  /* 0xffefffff3f3f7812 */ /* 0x000fe200078ec0ff */
[----:B------:R-:W1:Y:S02]  /*ac110*/  LDCU UR28, c[0x0][0x398] ;  /* 0x00007300ff1c77ac */ /* 0x000e640008000800 */
        /* <DEDUP_REMOVED lines=15> */
[----:B------:R-:W-:Y:S01]  /*ac210*/  IADD3 R65, PT, PT, R212, 0x8, RZ ;  /* 0x00000008d4417810 */ /* 0x000fe20007ffe0ff */
[----:B-1----:R-:W-:Y:S01]  /*ac220*/  STL.64 [R1+0xd90], R88 ;  /* 0x000d905801007387 */ /* 0x002fe20000100a00 */
[----:B------:R-:W-:Y:S01]  /*ac230*/  LOP3.LUT R63, R63, 0xfffeffff, RZ, 0xc0, !PT ;  /* 0xfffeffff3f3f7812 */ /* 0x000fe200078ec0ff */
[----:B------:R-:W1:Y:S03]  /*ac240*/  LDCU UR31, c[0x0][0x398] ;  /* 0x00007300ff1f77ac */ /* 0x000e660008000800 */
[----:B------:R-:W-:-:S02]  /*ac250*/  @P3 LOP3.LUT R63, R63, 0x10000, RZ, 0xfc, !PT ;  /* 0x000100003f3f3812 */ /* 0x000fc400078efcff */
        /* <DEDUP_REMOVED lines=37> */
[----:B------:R-:W-:Y:S02]  /*ac4b0*/  ISETP.LT.AND P3, PT, R133, UR16, !P0 ;  /* 0x0000001085007c0c */ /* 0x000fe4000c761270 */
[----:B------:R-:W-:Y:S01]  /*ac4c0*/  ISETP.LT.AND P2, PT, R131, UR75, !P0 ;  /* 0x0000004b83007c0c */ /* 0x000fe2000c741270 */
[----:B------:R-:W1:Y:S01]  /*ac4d0*/  LDCU UR75, c[0x0][0x398] ;  /* 0x00007300ff4b77ac */ /* 0x000e620008000800 */
[----:B------:R-:W-:-:S02]  /*ac4e0*/  LOP3.LUT R63, R63, 0xfffffff7, RZ, 0xc0, !PT ;  /* 0xfffffff73f3f7812 */ /* 0x000fc400078ec0ff */
[----:B------:R-:W-:Y:S01]  /*ac4f0*/  ISETP.LT.AND P1, PT, R134, UR76, !P0 ;  /* 0x0000004c86007c0c */ /* 0x000fe2000c721270 */
[----:B------:R-:W-:Y:S01]  /*ac500*/  VIADD R65, R212, 0x7 ;  /* 0x00000007d4417836 */ /* 0x000fe20000000000 */
[----:B------:R-:W1:Y:S05]  /*ac510*/  LDCU UR76, c[0x0][0x398] ;  /* 0x00007300ff4c77ac */ /* 0x000e6a0008000800 */
        /* <DEDUP_REMOVED lines=58> */
[----:B--2---:R2:W-:Y:S01]  /*ac8c0*/  STSM.16.M88.4 [R0], R84 ;  /* 0x0000005400007844 */ /* 0x0045e20000000200 */
[----:B-1----:R-:W-:Y:S01]  /*ac8d0*/  ISETP.LT.AND P3, PT, R133, UR18, !P0 ;  /* 0x0000001285007c0c */ /* 0x002fe2000c761270 */
[----:B------:R-:W-:Y:S01]  /*ac8e0*/  VIADD R65, R212, 0x6 ;  /* 0x00000006d4417836 */ /* 0x000fe20000000000 */
[----:B------:R-:W-:Y:S01]  /*ac8f0*/  ISETP.LT.AND P2, PT, R131, UR75, !P0 ;  /* 0x0000004b83007c0c */ /* 0x000fe2000c741270 */
[----:B------:R-:W1:Y:S01]  /*ac900*/  LDCU.64 UR16, c[0x0][0x398] ;  /* 0x00007300ff1077ac */ /* 0x000e620008000a00 */
[----:B------:R-:W-:Y:S01]  /*ac910*/  ISETP.LT.AND P1, PT, R134, UR76, !P0 ;  /* 0x0000004c86007c0c */ /* 0x000fe2000c721270 */
[----:B------:R-:W-:Y:S01]  /*ac920*/  NOP ;  /* 0x0000000000007918 */ /* 0x000fe20000000000 */
[----:B------:R-:W-:Y:S01]  /*ac930*/  LOP3.LUT R69, R69, 0x7fffffff, RZ, 0xc0, !PT ;  /* 0x7fffffff45457812 */ /* 0x000fe200078ec0ff */
[----:B------:R-:W1:Y:S06]  /*ac940*/  LDS.128 R88, [R0] ;  /* 0x0000000000587984 */ /* 0x000e6c0000000c00 */
[----:B------:R-:W-:Y:S01]  /*ac950*/  @P3 LOP3.LUT R64, R64, 0x80000, RZ, 0xfc, !PT ;  /* 0x0008000040403812 */ /* 0x000fe200078efcff */
[----:B------:R-:W1:Y:S01]  /*ac960*/  LDCU UR76, c[0x0][0x398] ;  /* 0x00007300ff4c77ac */ /* 0x000e620008000800 */
[----:B--2---:R-:W2:Y:S02]  /*ac970*/  LDL.LU R84, [R1+0x15b4] ;  /* 0x0015b40001547983 */ /* 0x004ea40000300800 */
[----:B------:R-:W-:Y:S01]  /*ac980*/  LOP3.LUT R64, R64, 0xffbfffff, RZ, 0xc0, !PT ;  /* 0xffbfffff40407812 */ /* 0x000fe200078ec0ff */
[----:B------:R-:W1:Y:S01]  /*ac990*/  LDCU UR75, c[0x0][0x398] ;  /* 0x00007300ff4b77ac */ /* 0x000e620008000800 */
[----:B------:R-:W-:Y:S01]  /*ac9a0*/  ISETP.LT.AND P3, PT, R135, UR77, !P0 ;  /* 0x0000004d87007c0c */ /* 0x000fe2000c761270 */
[----:B------:R-:W2:Y:S01]  /*ac9b0*/  LDL.LU R85, [R1+0x15bc] ;  /* 0x0015bc0001557983 */ /* 0x000ea20000300800 */
[----:B------:R-:W-:Y:S01]  /*ac9c0*/  @P2 LOP3.LUT R64, R64, 0x400000, RZ, 0xfc, !PT ;  /* 0x0040000040402812 */ /* 0x000fe200078efcff */
[----:B------:R-:W1:Y:S02]  /*ac9d0*/  LDCU UR77, c[0x0][0x398] ;  /* 0x00007300ff4d77ac */ /* 0x000e640008000800 */
[----:B------:R-:W2:Y:S01]  /*ac9e0*/  LDL.LU R86, [R1+0x14a4] ;  /* 0x0014a40001567983 */ /* 0x000ea20000300800 */
[----:B------:R-:W-:-:S02]  /*ac9f0*/  LOP3.LUT R64, R64, 0xffdfffff, RZ, 0xc0, !PT ;  /* 0xffdfffff40407812 */ /* 0x000fc400078ec0ff */
[----:B------:R-:W-:Y:S01]  /*aca00*/  ISETP.LT.AND P2, PT, R132, UR15, !P0 ;  /* 0x0000000f84007c0c */ /* 0x000fe2000c741270 */
[----:B------:R-:W2:Y:S01]  /*aca10*/  LDL.LU R87, [R1+0x14ac] ;  /* 0x0014ac0001577983 */ /* 0x000ea20000300800 */
[----:B------:R-:W-:Y:S01]  /*aca20*/  @P1 LOP3.LUT R64, R64, 0x200000, RZ, 0xfc, !PT ;  /* 0x0020000040401812 */ /* 0x000fe200078efcff */
[----:B------:R-:W-:-:S03]  /*aca30*/  NOP ;  /* 0x0000000000007918 */ /* 0x000fc60000000000 */
[----:B------:R-:W-:Y:S01]  /*aca40*/  LOP3.LUT R64, R64, 0xffefffff, RZ, 0xc0, !PT ;  /* 0xffefffff40407812 */ /* 0x000fe200078ec0ff */
[----:B------:R-:W1:Y:S03]  /*aca50*/  LDCU UR15, c[0x0][0x398] ;  /* 0x00007300ff0f77ac */ /* 0x000e660008000800 */
        /* <DEDUP_REMOVED lines=9> */
[----:B------:R-:W-:-:S04]  /*acaf0*/  LOP3.LUT R64, R64, 0xfffeffff, RZ, 0xc0, !PT ;  /* 0xfffeffff40407812 */ /* 0x000fc800078ec0ff */
[----:B------:R-:W-:Y:S02]  /*acb00*/  @P3 LOP3.LUT R64, R64, 0x10000, RZ, 0xfc, !PT ;  /* 0x0001000040403812 */ /* 0x000fe400078efcff */
[----:B------:R-:W-:Y:S01]  /*acb10*/  ISETP.LT.AND P1, PT, R127, UR45, !P0 ;  /* 0x0000002d7f007c0c */ /* 0x000fe2000c721270 */
[----:B------:R-:W3:Y:S01]  /*acb20*/  LDCU.64 UR44, c[0x0][0x398] ;  /* 0x00007300ff2c77ac */ /* 0x000ee20008000a00 */
[----:B------:R-:W-:-:S04]  /*acb30*/  LOP3.LUT R64, R64, 0xffff7fff, RZ, 0xc0, !PT ;  /* 0xffff7fff40407812 */ /* 0x000fc800078ec0ff */
[----:B------:R-:W-:Y:S02]  /*acb40*/  @P2 LOP3.LUT R64, R64, 0x8000, RZ, 0xfc, !PT ;  /* 0x0000800040402812 */ /* 0x000fe400078efcff */
[----:B------:R-:W-:Y:S02]  /*acb50*/  ISETP.LT.AND P3, PT, R126, UR46, !P0 ;  /* 0x0000002e7e007c0c */ /* 0x000fe4000c761270 */
[----:B------:R-:W-:-:S04]  /*acb60*/  LOP3.LUT R64, R64, 0xffffbfff, RZ, 0xc0, !PT ;  /* 0xffffbfff40407812 */ /* 0x000fc800078ec0ff */
[----:B------:R-:W-:Y:S02]  /*acb70*/  @P1 LOP3.LUT R64, R64, 0x4000, RZ, 0xfc, !PT ;  /* 0x0000400040401812 */ /* 0x000fe400078efcff */
[----:B------:R-:W-:Y:S01]  /*acb80*/  ISETP.LT.AND P2, PT, R125, UR47, !P0 ;  /* 0x0000002f7d007c0c */ /* 0x000fe2000c741270 */
[----:B-1----:R-:W-:Y:S01]  /*acb90*/  STL.64 [R1+0xd80], R88 ;  /* 0x000d805801007387 */ /* 0x002fe20000100a00 */
[----:B------:R-:W-:Y:S01]  /*acba0*/  LOP3.LUT R64, R64, 0xffffdfff, RZ, 0xc0, !PT ;  /* 0xffffdfff40407812 */ /* 0x000fe200078ec0ff */
[----:B------:R-:W1:Y:S03]  /*acbb0*/  LDCU.64 UR46, c[0x0][0x398] ;  /* 0x00007300ff2e77ac */ /* 0x000e660008000a00 */
[----:B------:R-:W-:Y:S02]  /*acbc0*/  @P3 LOP3.LUT R64, R64, 0x2000, RZ, 0xfc, !PT ;  /* 0x0000200040403812 */ /* 0x000fe400078efcff */
[----:B------:R-:W-:-:S02]  /*acbd0*/  ISETP.LT.AND P1, PT, R124, UR48, !P0 ;  /* 0x000000307c007c0c */ /* 0x000fc4000c721270 */
[----:B------:R-:W-:-:S04]  /*acbe0*/  LOP3.LUT R64, R64, 0xffffefff, RZ, 0xc0, !PT ;  /* 0xffffefff40407812 */ /* 0x000fc800078ec0ff */
[----:B------:R-:W-:Y:S02]  /*acbf0*/  @P2 LOP3.LUT R64, R64, 0x1000, RZ, 0xfc, !PT ;  /* 0x0000100040402812 */ /* 0x000fe400078efcff */
[----:B------:R-:W-:Y:S01]  /*acc00*/  ISETP.LT.AND P3, PT, R123, UR49, !P0 ;  /* 0x000000317b007c0c */ /* 0x000fe2000c761270 */
[----:B------:R-:W-:Y:S01]  /*acc10*/  STL.64 [R1+0xd88], R90 ;  /* 0x000d885a01007387 */ /* 0x000fe20000100a00 */
[----:B------:R-:W-:Y:S01]  /*acc20*/  LOP3.LUT R64, R64, 0xfffff7ff, RZ, 0xc0, !PT ;  /* 0xfffff7ff40407812 */ /* 0x000fe200078ec0ff */
[----:B------:R-:W1:Y:S03]  /*acc30*/  LDCU.64 UR48, c[0x0][0x398] ;  /* 0x00007300ff3077ac */ /* 0x000e660008000a00 */
[----:B------:R-:W-:Y:S02]  /*acc40*/  @P1 LOP3.LUT R64, R64, 0x800, RZ, 0xfc, !PT ;  /* 0x0000080040401812 */ /* 0x000fe400078efcff */
[----:B------:R-:W-:-:S02]  /*acc50*/  ISETP.LT.AND P2, PT, R122, UR50, !P0 ;  /* 0x000000327a007c0c */ /* 0x000fc4000c741270 */
        /* <DEDUP_REMOVED lines=8> */
[----:B------:R-:W-:-:S04]  /*acce0*/  @P1 LOP3.LUT R64, R64, 0x100, RZ, 0xfc, !PT ;  /* 0x0000010040401812 */ /* 0x000fc800078efcff */
[----:B------:R-:W-:-:S04]  /*accf0*/  LOP3.LUT R64, R64, 0xffffff7f, RZ, 0xc0, !PT ;  /* 0xffffff7f40407812 */ /* 0x000fc800078ec0ff */
[----:B------:R-:W-:Y:S02]  /*acd00*/  @P0 LOP3.LUT R64, R64, 0x80, RZ, 0xfc, !PT ;  /* 0x0000008040400812 */ /* 0x000fe400078efcff */
[----:B------:R-:W-:Y:S01]  /*acd10*/  ISETP.GE.AND P0, PT, R65, UR19, PT ;  /* 0x0000001341007c0c */ /* 0x000fe2000bf06270 */
[----:B------:R-:W1:Y:S03]  /*acd20*/  LDCU.64 UR18, c[0x0][0x398] ;  /* 0x00007300ff1277ac */ /* 0x000e660008000a00 */
[----:B---3--:R-:W-:Y:S02]  /*acd30*/  ISETP.LT.AND P3, PT, R133, UR44, !P0 ;  /* 0x0000002c85007c0c */ /* 0x008fe4000c761270 */
[----:B------:R-:W-:Y:S02]  /*acd40*/  ISETP.LT.AND P2, PT, R131, UR68, !P0 ;  /* 0x0000004483007c0c */ /* 0x000fe4000c741270 */
[----:B------:R-:W-:Y:S01]  /*acd50*/  LOP3.LUT R64, R64, 0xfffffff7, RZ, 0xc0, !PT ;  /* 0xfffffff740407812 */ /* 0x000fe200078ec0ff */
[----:B------:R-:W-:Y:S01]  /*acd60*/  VIADD R65, R212, 0x5 ;  /* 0x00000005d4417836 */ /* 0x000fe20000000000 */
[----:B------:R-:W-:Y:S01]  /*acd70*/  ISETP.LT.AND P1, PT, R134, UR69, !P0 ;  /* 0x0000004586007c0c */ /* 0x000fe2000c721270 */
[----:B------:R-:W3:Y:S01]  /*acd80*/  LDCU UR68, c[0x0][0x398] ;  /* 0x00007300ff4477ac */ /* 0x000ee20008000800 */
        /* <DEDUP_REMOVED lines=8> */
[----:B------:R-:W-:Y:S02]  /*ace10*/  ISETP.LT.AND P2, PT, R132, UR4, !P0 ;  /* 0x0000000484007c0c */ /* 0x000fe4000c741270 */
[C---:B------:R-:W-:Y:S01]  /*ace20*/  IADD3 R66, PT, PT, R212.reuse, 0x3, RZ ;  /* 0x00000003d4427810 */ /* 0x040fe20007ffe0ff */
[----:B------:R-:W-:Y:S01]  /*ace30*/  VIADD R103, R212, 0x21 ;  /* 0x00000021d4677836 */ /* 0x000fe20000000000 */
[----:B------:R-:W-:Y:S02]  /*ace40*/  LOP3.LUT R64, R64, 0xffffffef, RZ, 0xc0, !PT ;  /* 0xffffffef40407812 */ /* 0x000fe400078ec0ff */
[C---:B------:R-:W-:Y:S01]  /*ace50*/  IADD3 R102, PT, PT, R212.reuse, 0x22, RZ ;  /* 0x00000022d4667810 */ /* 0x040fe20007ffe0ff */
[----:B------:R-:W-:Y:S01]  /*ace60*/  VIADD R101, R212, 0x23 ;  /* 0x00000023d4657836 */ /* 0x000fe20000000000 */
[----:B------:R-:W-:Y:S01]  /*ace70*/  @P3 LOP3.LUT R64, R64, 0x10, RZ, 0xfc, !PT ;  /* 0x0000001040403812 */ /* 0x000fe200078efcff */
[----:B------:R-:W-:Y:S01]  /*ace80*/  VIADD R100, R212, 0x24 ;  /* 0x00000024d4647836 */ /* 0x000fe20000000000 */
[----:B------:R-:W-:Y:S01]  /*ace90*/  ISETP.LT.AND P1, PT, R130, UR5, !P0 ;  /* 0x0000000582007c0c */ /* 0x000fe2000c721270 */
[----:B------:R-:W-:Y:S01]  /*acea0*/  VIADD R98, R212, 0x26 ;  /* 0x00000026d4627836 */ /* 0x000fe20000000000 */
[----:B------:R-:W-:Y:S01]  /*aceb0*/  LOP3.LUT R64, R64, 0xfffffffb, RZ, 0xc0, !PT ;  /* 0xfffffffb40407812 */ /* 0x000fe200078ec0ff */
[C---:B------:R-:W-:Y:S01]  /*acec0*/  VIADD R97, R212.reuse, 0x27 ;  /* 0x00000027d4617836 */ /* 0x040fe20000000000 */
[----:B----4-:R-:W-:Y:S01]  /*aced0*/  ISETP.LT.AND P3, PT, R129, UR6, !P0 ;  /* 0x0000000681007c0c */ /* 0x010fe2000c761270 */
[----:B------:R-:W-:Y:S01]  /*acee0*/  VIADD R95, R212, 0x29 ;  /* 0x00000029d45f7836 */ /* 0x000fe20000000000 */
[----:B------:R-:W-:Y:S01]  /*acef0*/  @P2 LOP3.LUT R64, R64, 0x4, RZ, 0xfc, !PT ;  /* 0x0000000440402812 */ /* 0x000fe200078efcff */
[----:B------:R-:W-:Y:S01]  /*acf00*/  VIADD R94, R212, 0x2a ;  /* 0x0000002ad45e7836 */ /* 0x000fe20000000000 */
[----:B------:R-:W-:Y:S01]  /*acf10*/  ISETP.LT.AND P2, PT, R128, UR16, !P0 ;  /* 0x0000001080007c0c */ /* 0x000fe2000c741270 */
[----:B------:R-:W4:Y:S01]  /*acf20*/  LDCU UR16, c[0x0][0x398] ;  /* 0x00007300ff1077ac */ /* 0x000f220008000800 */
[----:B------:R-:W-:-:S02]  /*acf30*/  LOP3.LUT R64, R64, 0xfffffffd, RZ, 0xc0, !PT ;  /* 0xfffffffd40407812 */ /* 0x000fc400078ec0ff */
[----:B------:R-:W-:Y:S01]  /*acf40*/  LOP3.LUT R71, R71, 0x7fffffff, RZ, 0xc0, !PT ;  /* 0x7fffffff47477812 */ /* 0x000fe200078ec0ff */
[----:B------:R-:W-:Y:S01]  /*acf50*/  VIADD R92, R212, 0x2c ;  /* 0x0000002cd45c7836 */ /* 0x000fe20000000000 */
[----:B------:R-:W-:Y:S01]  /*acf60*/  @P1 LOP3.LUT R64, R64, 0x2, RZ, 0xfc, !PT ;  /* 0x0000000240401812 */ /* 0x000fe200078efcff */
[----:B------:R-:W1:Y:S01]  /*acf70*/  LDCU UR4, c[0x0][0x398] ;  /* 0x00007300ff0477ac */ /* 0x000e620008000800 */
[----:B------:R-:W-:Y:S02]  /*acf80*/  ISETP.LT.AND P1, PT, R127, UR7, !P0 ;  /* 0x000000077f007c0c */ /* 0x000fe4000c721270 */
[----:B------:R-:W-:Y:S01]  /*acf90*/  LOP3.LUT R64, R64, 0xfffffffe, RZ, 0xc0, !PT ;  /* 0xfffffffe40407812 */ /* 0x000fe200078ec0ff */
[----:B------:R-:W1:Y:S02]  /*acfa0*/  LDCU UR5, c[0x0][0x398] ;  /* 0x00007300ff0577ac */ /* 0x000e640008000800 */
[----:B------:R-:W-:Y:S02]  /*acfb0*/  @P2 LOP3.LUT R69, R69, 0x80000000, RZ, 0xfc, !PT ;  /* 0x8000000045452812 */ /* 0x000fe400078efcff */
[----:B------:R-:W-:Y:S01]  /*acfc0*/  @P3 LOP3.LUT R64, R64, 0x1, RZ, 0xfc, !PT ;  /* 0x0000000140403812 */ /* 0x000fe200078efcff */
[----:B------:R-:W1:Y:S01]  /*acfd0*/  LDCU UR6, c[0x0][0x398] ;  /* 0x00007300ff0677ac */ /* 0x000e620008000800 */
[----:B------:R-:W-:-:S02]  /*acfe0*/  ISETP.LT.AND P3, PT, R126, UR8, !P0 ;  /* 0x000000087e007c0c */ /* 0x000fc4000c761270 */
[----:B------:R-:W-:Y:S01]  /*acff0*/  LOP3.LUT R69, R69, 0xbfffffff, RZ, 0xc0, !PT ;  /* 0xbfffffff45457812 */ /* 0x000fe200078ec0ff */
[----:B------:R-:W1:Y:S03]  /*ad000*/  LDCU UR7, c[0x0][0x398] ;  /* 0x00007300ff0777ac */ /* 0x000e660008000800 */
[----:B------:R-:W-:Y:S01]  /*ad010*/  @P1 LOP3.LUT R69, R69, 0x40000000, RZ, 0xfc, !PT ;  /* 0x4000000045451812 */ /* 0x000fe200078efcff */
[----:B------:R-:W1:Y:S01]  /*ad020*/  LDCU UR8, c[0x0][0x398] ;  /* 0x00007300ff0877ac */ /* 0x000e620008000800 */
[----:B------:R-:W-:Y:S02]  /*ad030*/  ISETP.LT.AND P2, PT, R125, UR9, !P0 ;  /* 0x000000097d007c0c */ /* 0x000fe4000c741270 */
        /* <DEDUP_REMOVED lines=29> */
[----:B------:R-:W2:Y:S01]  /*ad210*/  LDCU.64 UR44, c[0x0][0x398] ;  /* 0x00007300ff2c77ac */ /* 0x000ea20008000a00 */
[----:B-1----:R-:W-:Y:S02]  /*ad220*/  ISETP.LT.AND P1, PT, R128, UR18, !P0 ;  /* 0x0000001280007c0c */ /* 0x002fe4000c721270 */
[----:B---3--:R-:W-:Y:S01]  /*ad230*/  ISETP.LT.AND P3, PT, R134, UR68, !P0 ;  /* 0x0000004486007c0c */ /* 0x008fe2000c761270 */
[----:B------:R-:W1:Y:S01]  /*ad240*/  LDCU UR68, c[0x0][0x398] ;  /* 0x00007300ff4477ac */ /* 0x000e620008000800 */
[----:B------:R-:W-:-:S02]  /*ad250*/  LOP3.LUT R70, R70, 0x7fffffff, RZ, 0xc0, !PT ;  /* 0x7fffffff46467812 */ /* 0x000fc400078ec0ff */
[----:B------:R-:W-:Y:S01]  /*ad260*/  LOP3.LUT R68, R68, 0xfffffeff, RZ, 0xc0, !PT ;  /* 0xfffffeff44447812 */ /* 0x000fe200078ec0ff */
[----:B------:R-:W3:Y:S04]  /*ad270*/  LDCU UR18, c[0x0][0x398] ;  /* 0x00007300ff1277ac */ /* 0x000ee80008000800 */
[----:B------:R-:W-:-:S04]  /*ad280*/  @P2 LOP3.LUT R69, R69, 0x80000, RZ, 0xfc, !PT ;  /* 0x0008000045452812 */ /* 0x000fc800078efcff */
[----:B------:R-:W-:-:S04]  /*ad290*/  LOP3.LUT R69, R69, 0xffff7fff, RZ, 0xc0, !PT ;  /* 0xffff7fff45457812 */ /* 0x000fc800078ec0ff */
[----:B------:R-:W-:Y:S02]  /*ad2a0*/  @P1 LOP3.LUT R69, R69, 0x8000, RZ, 0xfc, !PT ;  /* 0x0000800045451812 */ /* 0x000fe400078efcff */
[----:B------:R-:W-:Y:S01]  /*ad2b0*/  ISETP.LT.AND P1, PT, R131, UR66, !P0 ;  /* 0x0000004283007c0c */ /* 0x000fe2000c721270 */
[----:B------:R-:W1:Y:S01]  /*ad2c0*/  LDCU UR66, c[0x0][0x398] ;  /* 0x00007300ff4277ac */ /* 0x000e620008000800 */
[----:B------:R-:W-:Y:S02]  /*ad2d0*/  LOP3.LUT R69, R69, 0xffbfffff, RZ, 0xc0, !PT ;  /* 0xffbfffff45457812 */ /* 0x000fe400078ec0ff */
[----:B------:R-:W-:Y:S01]  /*ad2e0*/  ISETP.LT.AND P2, PT, R135, UR69, !P0 ;  /* 0x0000004587007c0c */ /* 0x000fe2000c741270 */
[----:B------:R-:W1:Y:S08]  /*ad2f0*/  LDCU UR69, c[0x0][0x398] ;  /* 0x00007300ff4577ac */ /* 0x000e700008000800 */
        /* <DEDUP_REMOVED lines=11> */
[----:B--2---:R2:W-:Y:S01]  /*ad3b0*/  STSM.16.M88.4 [R0], R84 ;  /* 0x0000005400007844 */ /* 0x0045e20000000200 */
[----:B------:R-:W-:Y:S01]  /*ad3c0*/  LOP3.LUT R69, R69, 0xfffdffff, RZ, 0xc0, !PT ;  /* 0xfffdffff45457812 */ /* 0x000fe200078ec0ff */
[----:B------:R-:W1:Y:S01]  /*ad3d0*/  LDCU.64 UR20, c[0x0][0x398] ;  /* 0x00007300ff1477ac */ /* 0x000e620008000a00 */
[----:B------:R-:W-:Y:S01]  /*ad3e0*/  ISETP.LT.AND P1, PT, R127, UR22, !P0 ;  /* 0x000000167f007c0c */ /* 0x000fe2000c721270 */
[----:B------:R-:W-:Y:S01]  /*ad3f0*/  NOP ;  /* 0x0000000000007918 */ /* 0x000fe20000000000 */
[----:B------:R-:W-:Y:S01]  /*ad400*/  @P3 LOP3.LUT R69, R69, 0x20000, RZ, 0xfc, !PT ;  /* 0x0002000045453812 */ /* 0x000fe200078efcff */
[----:B------:R-:W1:Y:S03]  /*ad410*/  LDS.128 R88, [R0] ;  /* 0x0000000000587984 */ /* 0x000e660000000c00 */
[----:B------:R-:W-:Y:S01]  /*ad420*/  LOP3.LUT R69, R69, 0xfffeffff, RZ, 0xc0, !PT ;  /* 0xfffeffff45457812 */ /* 0x000fe200078ec0ff */
[----:B--2---:R-:W2:Y:S03]  /*ad430*/  LDL.LU R84, [R1+0xee4] ;  /* 0x000ee40001547983 */ /* 0x004ea60000300800 */
[----:B------:R-:W-:-:S02]  /*ad440*/  @P2 LOP3.LUT R69, R69, 0x10000, RZ, 0xfc, !PT ;  /* 0x0001000045452812 */ /* 0x000fc400078efcff */
[----:B------:R-:W-:Y:S01]  /*ad450*/  ISETP.LT.AND P3, PT, R126, UR23, !P0 ;  /* 0x000000177e007c0c */ /* 0x000fe2000c761270 */
[----:B------:R-:W2:Y:S01]  /*ad460*/  LDL.LU R85, [R1+0xeec] ;  /* 0x000eec0001557983 */ /* 0x000ea20000300800 */
[----:B------:R-:W-:Y:S01]  /*ad470*/  LOP3.LUT R69, R69, 0xffffbfff, RZ, 0xc0, !PT ;  /* 0xffffbfff45457812 */ /* 0x000fe200078ec0ff */
[----:B------:R-:W-:Y:S01]  /*ad480*/  IMAD.MOV.U32 R86, RZ, RZ, R245 ;  /* 0x000000ffff567224 */ /* 0x000fe200078e00f5 */
[----:B------:R-:W-:Y:S01]  /*ad490*/  ISETP.LT.AND P2, PT, R125, UR24, !P0 ;  /* 0x000000187d007c0c */ /* 0x000fe2000c741270 */
[----:B------:R-:W1:Y:S01]  /*ad4a0*/  LDCU.64 UR22, c[0x0][0x398] ;  /* 0x00007300ff1677ac */ /* 0x000e620008000a00 */
[----:B------:R-:W-:-:S04]  /*ad4b0*/  @P1 LOP3.LUT R69, R69, 0x4000, RZ, 0xfc, !PT ;  /* 0x0000400045451812 */ /* 0x000fc800078efcff */
        /* <DEDUP_REMOVED lines=27> */
[----:B------:R-:W-:-:S09]  /*ad670*/  LOP3.LUT R69, R69, 0xfffffff7, RZ, 0xc0, !PT ;  /* 0xfffffff745457812 */ /* 0x000fd200078ec0ff */
[----:B------:R-:W-:-:S04]  /*ad680*/  @P3 LOP3.LUT R69, R69, 0x8, RZ, 0xfc, !PT ;  /* 0x0000000845453812 */ /* 0x000fc800078efcff */
[----:B------:R-:W-:-:S04]  /*ad690*/  LOP3.LUT R69, R69, 0xffffffbf, RZ, 0xc0, !PT ;  /* 0xffffffbf45457812 */ /* 0x000fc800078ec0ff */
[----:B------:R-:W-:Y:S02]  /*ad6a0*/  @P1 LOP3.LUT R69, R69, 0x40, RZ, 0xfc, !PT ;  /* 0x0000004045451812 */ /* 0x000fe400078efcff */
[----:B------:R-:W-:Y:S01]  /*ad6b0*/  ISETP.LT.AND P1, PT, R134, UR63, !P0 ;  /* 0x0000003f86007c0c */ /* 0x000fe2000c721270 */
[----:B------:R-:W3:Y:S01]  /*ad6c0*/  LDCU UR63, c[0x0][0x398] ;  /* 0x00007300ff3f77ac */ /* 0x000ee20008000800 */
[----:B-1----:R-:W-:Y:S02]  /*ad6d0*/  ISETP.LT.AND P2, PT, R128, UR20, !P0 ;  /* 0x0000001480007c0c */ /* 0x002fe4000c741270 */
[----:B------:R-:W-:Y:S01]  /*ad6e0*/  ISETP.LT.AND P3, PT, R135, UR61, !P0 ;  /* 0x0000003d87007c0c */ /* 0x000fe2000c761270 */
[----:B------:R-:W1:Y:S01]  /*ad6f0*/  LDCU UR61, c[0x0][0x398] ;  /* 0x00007300ff3d77ac */ /* 0x000e620008000800 */
[----:B------:R-:W-:Y:S02]  /*ad700*/  LOP3.LUT R69, R69, 0xffffffdf, RZ, 0xc0, !PT ;  /* 0xffffffdf45457812 */ /* 0x000fe400078ec0ff */
[----:B------:R-:W-:Y:S01]  /*ad710*/  MOV R87, R247 ;  /* 0x000000f700577202 */ /* 0x000fe20000000f00 */
[----:B------:R-:W-:-:S04]  /*ad720*/  NOP ;  /* 0x0000000000007918 */ /* 0x000fc80000000000 */
[----:B------:R-:W-:Y:S01]  /*ad730*/  @P1 LOP3.LUT R69, R69, 0x20, RZ, 0xfc, !PT ;  /* 0x0000002045451812 */ /* 0x000fe200078efcff */
[----:B------:R-:W1:Y:S01]  /*ad740*/  LDCU UR20, c[0x0][0x398] ;  /* 0x00007300ff1477ac */ /* 0x000e620008000800 */
        /* <DEDUP_REMOVED lines=10> */
[----:B------:R-:W2:Y:S01]  /*ad7f0*/  LDCU.64 UR42, c[0x0][0x398] ;  /* 0x00007300ff2a77ac */ /* 0x000ea20008000a00 */
[----:B------:R-:W-:Y:S02]  /*ad800*/  ISETP.LT.AND P3, PT, R129, UR29, !P0 ;  /* 0x0000001d81007c0c */ /* 0x000fe4000c761270 */
[----:B------:R-:W-:Y:S02]  /*ad810*/  LOP3.LUT R69, R69, 0xfffffffd, RZ, 0xc0, !PT ;  /* 0xfffffffd45457812 */ /* 0x000fe400078ec0ff */
[----:B------:R-:W-:Y:S02]  /*ad820*/  LOP3.LUT R71, R71, 0xbfffffff, RZ, 0xc0, !PT ;  /* 0xbfffffff47477812 */ /* 0x000fe400078ec0ff */
[----:B------:R-:W-:-:S02]  /*ad830*/  @P1 LOP3.LUT R69, R69, 0x2, RZ, 0xfc, !PT ;  /* 0x0000000245451812 */ /* 0x000fc400078efcff */
[----:B------:R-:W-:Y:S01]  /*ad840*/  ISETP.LT.AND P1, PT, R126, UR28, !P0 ;  /* 0x0000001c7e007c0c */ /* 0x000fe2000c721270 */
[----:B-1----:R-:W-:Y:S01]  /*ad850*/  VIADD R67, R74, UR64 ;  /* 0x000000404a437c36 */ /* 0x002fe20008000000 */
[----:B------:R-:W-:Y:S01]  /*ad860*/  LOP3.LUT R69, R69, 0xfffffffe, RZ, 0xc0, !PT ;  /* 0xfffffffe45457812 */ /* 0x000fe200078ec0ff */
[----:B------:R-:W1:Y:S01]  /*ad870*/  LDCU UR64, c[0x0][0x398] ;  /* 0x00007300ff4077ac */ /* 0x000e620008000800 */
[----:B------:R-:W-:Y:S02]  /*ad880*/  @P2 LOP3.LUT R71, R71, 0x40000000, RZ, 0xfc, !PT ;  /* 0x4000000047472812 */ /* 0x000fe400078efcff */
[----:B------:R-:W-:Y:S01]  /*ad890*/  @P3 LOP3.LUT R69, R69, 0x1, RZ, 0xfc, !PT ;  /* 0x0000000145453812 */ /* 0x000fe200078efcff */
[----:B------:R-:W1:Y:S01]  /*ad8a0*/  LDCU.64 UR28, c[0x0][0x398] ;  /* 0x00007300ff1c77ac */ /* 0x000e620008000a00 */
        /* <DEDUP_REMOVED lines=24> */
[----:B------:R-:W2:Y:S03]  /*ada30*/  LDCU.64 UR50, c[0x0][0x398] ;  /* 0x00007300ff3277ac */ /* 0x000ea60008000a00 */
[----:B------:R-:W-:Y:S01]  /*ada40*/  ISETP.LT.AND P3, PT, R133, UR24, !P0 ;  /* 0x0000001885007c0c */ /* 0x000fe2000c761270 */
[----:B------:R-:W2:Y:S01]  /*ada50*/  LDCU UR24, c[0x0][0x398] ;  /* 0x00007300ff1877ac */ /* 0x000ea20008000800 */
[----:B------:R-:W-:Y:S02]  /*ada60*/  ISETP.LT.AND P2, PT, R128, UR26, !P0 ;  /* 0x0000001a80007c0c */ /* 0x000fe4000c741270 */
[----:B------:R-:W-:Y:S01]  /*ada70*/  LOP3.LUT R71, R71, 0xfff7ffff, RZ, 0xc0, !PT ;  /* 0xfff7ffff47477812 */ /* 0x000fe200078ec0ff */
[----:B------:R-:W2:Y:S01]  /*ada80*/  LDCU UR26, c[0x0][0x398] ;  /* 0x00007300ff1a77ac */ /* 0x000ea20008000800 */
[----:B-1----:R-:W-:Y:S01]  /*ada90*/  ISETP.LT.AND P1, PT, R131, UR64, !P0 ;  /* 0x0000004083007c0c */ /* 0x002fe2000c721270 */
[----:B------:R-:W1:Y:S06]  /*adaa0*/  LDCU UR64, c[0x0][0x398] ;  /* 0x00007300ff4077ac */ /* 0x000e6c0008000800 */
[----:B------:R-:W-:-:S04]  /*adab0*/  @P3 LOP3.LUT R71, R71, 0x80000, RZ, 0xfc, !PT ;  /* 0x0008000047473812 */ /* 0x000fc800078efcff */
[----:B------:R-:W-:-:S04]  /*adac0*/  LOP3.LUT R71, R71, 0xffff7fff, RZ, 0xc0, !PT ;  /* 0xffff7fff47477812 */ /* 0x000fc800078ec0ff */
[----:B------:R-:W-:-:S04]  /*adad0*/  @P2 LOP3.LUT R71, R71, 0x8000, RZ, 0xfc, !PT ;  /* 0x0000800047472812 */ /* 0x000fc800078efcff */
[----:B------:R-:W-:-:S04]  /*adae0*/  LOP3.LUT R71, R71, 0xffbfffff, RZ, 0xc0, !PT ;  /* 0xffbfffff47477812 */ /* 0x000fc800078ec0ff */
[----:B------:R-:W-:Y:S02]  /*adaf0*/  @P1 LOP3.LUT R71, R71, 0x400000, RZ, 0xfc, !PT ;  /* 0x0040000047471812 */ /* 0x000fe400078efcff */
[----:B---3--:R-:W-:Y:S02]  /*adb00*/  ISETP.LT.AND P1, PT, R134, UR63, !P0 ;  /* 0x0000003f86007c0c */ /* 0x008fe4000c721270 */
[----:B------:R-:W-:Y:S02]  /*adb10*/  ISETP.LT.AND P3, PT, R135, UR61, !P0 ;  /* 0x0000003d87007c0c */ /* 0x000fe4000c761270 */
[----:B------:R-:W-:Y:S02]  /*adb20*/  LOP3.LUT R71, R71, 0xffdfffff, RZ, 0xc0, !PT ;  /* 0xffdfffff47477812 */ /* 0x000fe400078ec0ff */
[----:B------:R-:W-:Y:S01]  /*adb30*/  ISETP.LT.AND P2, PT, R132, UR62, !P0 ;  /* 0x0000003e84007c0c */ /* 0x000fe2000c741270 */
[----:B------:R-:W3:Y:S06]  /*adb40*/  LDCU.64 UR62, c[0x0][0x398] ;  /* 0x00007300ff3e77ac */ /* 0x000eec0008000a00 */
[----:B------:R-:W-:-:S04]  /*adb50*/  @P1 LOP3.LUT R71, R71, 0x200000, RZ, 0xfc, !PT ;  /* 0x0020000047471812 */ /* 0x000fc800078efcff */
[----:B------:R-:W-:-:S04]  /*adb60*/  LOP3.LUT R71, R71, 0xffefffff, RZ, 0xc0, !PT ;  /* 0xffefffff47477812 */ /* 0x000fc800078ec0ff */
[----:B------:R-:W-:Y:S02]  /*adb70*/  @P3 LOP3.LUT R71, R71, 0x100000, RZ, 0xfc, !PT ;  /* 0x0010000047473812 */ /* 0x000fe400078efcff */
[----:B-1----:R-:W-:Y:S01]  /*adb80*/  ISETP.LT.AND P1, PT, R130, UR64, !P0 ;  /* 0x0000004082007c0c */ /* 0x002fe2000c721270 */
        /* <DEDUP_REMOVED lines=23> */
[----:B------:R-:W1:Y:S03]  /*add00*/  LDCU.64 UR56, c[0x0][0x398] ;  /* 0x00007300ff3877ac */ /* 0x000e660008000a00 */
        /* <DEDUP_REMOVED lines=9> */
[C---:B--2---:R-:W-:Y:S01]  /*adda0*/  VIADD R84, R212.reuse, 0x2 ;  /* 0x00000002d4547836 */ /* 0x044fe20000000000 */
[----:B------:R-:W-:Y:S01]  /*addb0*/  LOP3.LUT R71, R71, 0xfffffeff, RZ, 0xc0, !PT ;  /* 0xfffffeff47477812 */ /* 0x000fe200078ec0ff */
[----:B------:R-:W-:Y:S01]  /*addc0*/  VIADD R85, R212, 0x1 ;  /* 0x00000001d4557836 */ /* 0x000fe20000000000 */
[----:B------:R-:W2:Y:S02]  /*addd0*/  LDCU.64 UR52, c[0x0][0x398] ;  /* 0x00007300ff3477ac */ /* 0x000ea40008000a00 */
[----:B------:R-:W-:-:S04]  /*adde0*/  @P1 LOP3.LUT R71, R71, 0x100, RZ, 0xfc, !PT ;  /* 0x0000010047471812 */ /* 0x000fc800078efcff */
[----:B------:R-:W-:-:S04]  /*addf0*/  LOP3.LUT R71, R71, 0xffffff7f, RZ, 0xc0, !PT ;  /* 0xffffff7f47477812 */ /* 0x000fc800078ec0ff */
[----:B------:R-:W-:Y:S02]  /*ade00*/  @P0 LOP3.LUT R71, R71, 0x80, RZ, 0xfc, !PT ;  /* 0x0000008047470812 */ /* 0x000fe400078efcff */
[----:B------:R-:W-:-:S04]  /*ade10*/  ISETP.GE.AND P0, PT, R84, UR21, PT ;  /* 0x0000001554007c0c */ /* 0x000fc8000bf06270 */
[----:B------:R-:W-:Y:S02]  /*ade20*/  ISETP.LT.AND P2, PT, R133, UR28, !P0 ;  /* 0x0000001c85007c0c */ /* 0x000fe4000c741270 */
[----:B------:R-:W-:Y:S02]  /*ade30*/  ISETP.LT.AND P1, PT, R128, UR30, !P0 ;  /* 0x0000001e80007c0c */ /* 0x000fe4000c721270 */
[----:B------:R-:W-:-:S09]  /*ade40*/  LOP3.LUT R71, R71, 0xfffffff7, RZ, 0xc0, !PT ;  /* 0xfffffff747477812 */ /* 0x000fd200078ec0ff */
[----:B------:R-:W-:Y:S02]  /*ade50*/  @P2 LOP3.LUT R71, R71, 0x8, RZ, 0xfc, !PT ;  /* 0x0000000847472812 */ /* 0x000fe400078efcff */
[----:B------:R-:W-:Y:S02]  /*ade60*/  ISETP.LT.AND P2, PT, R122, UR32, !P0 ;  /* 0x000000207a007c0c */ /* 0x000fe4000c741270 */
[----:B------:R-:W-:Y:S02]  /*ade70*/  @P1 LOP3.LUT R70, R70, 0x80000000, RZ, 0xfc, !PT ;  /* 0x8000000046461812 */ /* 0x000fe400078efcff */
[----:B------:R-:W-:Y:S01]  /*ade80*/  ISETP.LT.AND P1, PT, R131, UR24, !P0 ;  /* 0x0000001883007c0c */ /* 0x000fe2000c721270 */
[----:B------:R-:W1:Y:S01]  /*ade90*/  LDCU UR24, c[0x0][0x398] ;  /* 0x00007300ff1877ac */ /* 0x000e620008000800 */
[----:B------:R-:W-:Y:S02]  /*adea0*/  LOP3.LUT R70, R70, 0xfdffffff, RZ, 0xc0, !PT ;  /* 0xfdffffff46467812 */ /* 0x000fe400078ec0ff */
[----:B------:R-:W-:-:S05]  /*adeb0*/  LOP3.LUT R71, R71, 0xffffffbf, RZ, 0xc0, !PT ;  /* 0xffffffbf47477812 */ /* 0x000fca00078ec0ff */
[----:B------:R-:W-:Y:S02]  /*adec0*/  @P2 LOP3.LUT R70, R70, 0x2000000, RZ, 0xfc, !PT ;  /* 0x0200000046462812 */ /* 0x000fe400078efcff */
[----:B------:R-:W-:Y:S01]  /*aded0*/  ISETP.LT.AND P2, PT, R134, UR20, !P0 ;  /* 0x0000001486007c0c */ /* 0x000fe2000c741270 */
[----:B------:R-:W2:Y:S01]  /*adee0*/  LDCU UR20, c[0x0][0x398] ;  /* 0x00007300ff1477ac */ /* 0x000ea20008000800 */
[----:B------:R-:W-:Y:S02]  /*adef0*/  @P1 LOP3.LUT R71, R71, 0x40, RZ, 0xfc, !PT ;  /* 0x0000004047471812 */ /* 0x000fe400078efcff */
[----:B------:R-:W-:Y:S01]  /*adf00*/  ISETP.LT.AND P1, PT, R135, UR26, !P0 ;  /* 0x0000001a87007c0c */ /* 0x000fe2000c721270 */
[----:B------:R-:W2:Y:S01]  /*adf10*/  LDCU UR26, c[0x0][0x398] ;  /* 0x00007300ff1a77ac */ /* 0x000ea20008000800 */
[----:B------:R-:W-:-:S07]  /*adf20*/  LOP3.LUT R71, R71, 0xffffffdf, RZ, 0xc0, !PT ;  /* 0xffffffdf47477812 */ /* 0x000fce00078ec0ff */
[----:B------:R-:W-:Y:S02]  /*adf30*/  @P2 LOP3.LUT R71, R71, 0x20, RZ, 0xfc, !PT ;  /* 0x0000002047472812 */ /* 0x000fe400078efcff */
[----:B-1----:R-:W-:Y:S01]  /*adf40*/  ISETP.LT.AND P2, PT, R132, UR24, !P0 ;  /* 0x0000001884007c0c */ /* 0x002fe2000c741270 */
[----:B------:R-:W1:Y:S01]  /*adf50*/  LDCU UR24, c[0x0][0x398] ;  /* 0x00007300ff1877ac */ /* 0x000e620008000800 */
[----:B------:R-:W-:-:S04]  /*adf60*/  LOP3.LUT R71, R71, 0xffffffef, RZ, 0xc0, !PT ;  /* 0xffffffef47477812 */ /* 0x000fc800078ec0ff */
[----:B------:R-:W-:Y:S02]  /*adf70*/  @P1 LOP3.LUT R71, R71, 0x10, RZ, 0xfc, !PT ;  /* 0x0000001047471812 */ /* 0x000fe400078efcff */
[----:B--2---:R-:W-:Y:S01]  /*adf80*/  ISETP.LT.AND P1, PT, R130, UR20, !P0 ;  /* 0x0000001482007c0c */ /* 0x004fe2000c721270 */
[----:B------:R-:W2:Y:S01]  /*adf90*/  LDCU UR20, c[0x0][0x398] ;  /* 0x00007300ff1477ac */ /* 0x000ea20008000800 */
[----:B------:R-:W-:-:S04]  /*adfa0*/  LOP3.LUT R71, R71, 0xfffffffb, RZ, 0xc0, !PT ;  /* 0xfffffffb47477812 */ /* 0x000fc800078ec0ff */
[----:B------:R-:W-:-:S04]  /*adfb0*/  @P2 LOP3.LUT R71, R71, 0x4, RZ, 0xfc, !PT ;  /* 0x0000000447472812 */ /* 0x000fc800078efcff */
[----:B------:R-:W-:Y:S02]  /*adfc0*/  LOP3.LUT R71, R71, 0xfffffffd, RZ, 0xc0, !PT ;  /* 0xfffffffd47477812 */ /* 0x000fe400078ec0ff */
[----:B-1----:R-:W-:Y:S01]  /*adfd0*/  ISETP.LT.AND P2, PT, R129, UR24, !P0 ;  /* 0x0000001881007c0c */ /* 0x002fe2000c741270 */
[----:B------:R-:W1:Y:S01]  /*adfe0*/  LDCU UR24, c[0x0][0x398] ;  /* 0x00007300ff1877ac */ /* 0x000e620008000800 */
[----:B------:R-:W-:Y:S02]  /*adff0*/  @P1 LOP3.LUT R71, R71, 0x2, RZ, 0xfc, !PT ;  /* 0x0000000247471812 */ /* 0x000fe400078efcff */
[----:B------:R-:W-:Y:S01]  /*ae000*/  ISETP.LT.AND P1, PT, R127, UR26, !P0 ;  /* 0x0000001a7f007c0c */ /* 0x000fe2000c721270 */
[----:B------:R-:W3:Y:S01]  /*ae010*/  LDCU UR26, c[0x0][0x398] ;  /* 0x00007300ff1a77ac */ /* 0x000ee20008000800 */
[----:B------:R-:W-:Y:S02]  /*ae020*/  LOP3.LUT R71, R71, 0xfffffffe, RZ, 0xc0, !PT ;  /* 0xfffffffe47477812 */ /* 0x000fe400078ec0ff */
[----:B------:R-:W-:-:S05]  /*ae030*/  LOP3.LUT R70, R70, 0xbfffffff, RZ, 0xc0, !PT ;  /* 0xbfffffff46467812 */ /* 0x000fca00078ec0ff */
[----:B------:R-:W-:Y:S02]  /*ae040*/  @P2 LOP3.LUT R71, R71, 0x1, RZ, 0xfc, !PT ;  /* 0x0000000147472812 */ /* 0x000fe400078efcff */
[----:B--2---:R-:W-:Y:S01]  /*ae050*/  ISETP.LT.AND P2, PT, R126, UR20, !P0 ;  /* 0x000000147e007c0c */ /* 0x004fe2000c741270 */
[----:B------:R-:W2:Y:S01]  /*ae060*/  LDCU UR20, c[0x0][0x398] ;  /* 0x00007300ff1477ac */ /* 0x000ea20008000800 */
[----:B------:R-:W-:Y:S02]  /*ae070*/  @P1 LOP3.LUT R70, R70, 0x40000000, RZ, 0xfc, !PT ;  /* 0x4000000046461812 */ /* 0x000fe400078efcff */
[----:B-1----:R-:W-:Y:S01]  /*ae080*/  ISETP.LT.AND P1, PT, R125, UR24, !P0 ;  /* 0x000000187d007c0c */ /* 0x002fe2000c721270 */
[----:B------:R-:W1:Y:S01]  /*ae090*/  LDCU UR24, c[0x0][0x398] ;  /* 0x00007300ff1877ac */ /* 0x000e620008000800 */
[----:B------:R-:W-:-:S07]  /*ae0a0*/  LOP3.LUT R70, R70, 0xdfffffff, RZ, 0xc0, !PT ;  /* 0xdfffffff46467812 */ /* 0x000fce00078ec0ff */
[----:B------:R-:W-:-:S04]  /*ae0b0*/  @P2 LOP3.LUT R70, R70, 0x20000000, RZ, 0xfc, !PT ;  /* 0x2000000046462812 */ /* 0x000fc800078efcff */
[----:B------:R-:W-:-:S04]  /*ae0c0*/  LOP3.LUT R70, R70, 0xefffffff, RZ, 0xc0, !PT ;  /* 0xefffffff46467812 */ /* 0x000fc800078ec0ff */
[----:B------:R-:W-:Y:S02]  /*ae0d0*/  @P1 LOP3.LUT R70, R70, 0x10000000, RZ, 0xfc, !PT ;  /* 0x1000000046461812 */ /* 0x000fe400078efcff */
[----:B--2---:R-:W-:Y:S02]  /*ae0e0*/  ISETP.LT.AND P1, PT, R124, UR20, !P0 ;  /* 0x000000147c007c0c */ /* 0x004fe4000c721270 */
[C---:B------:R-:W-:Y:S02]  /*ae0f0*/  IADD3 R104, PT, PT, R212.reuse, 0x20, RZ ;  /* 0x00000020d4687810 */ /* 0x040fe40007ffe0ff */
[----:B------:R-:W-:Y:S02]  /*ae100*/  IADD3 R99, PT, PT, R212, 0x25, RZ ;  /* 0x00000025d4637810 */ /* 0x000fe40007ffe0ff */
[----:B------:R-:W-:Y:S02]  /*ae110*/  LOP3.LUT R72, R72, 0xff7fffff, RZ, 0xc0, !PT ;  /* 0xff7fffff48487812 */ /* 0x000fe400078ec0ff */
[----:B------:R-:W-:Y:S01]  /*ae120*/  IADD3 R96, PT, PT, R212, 0x28, RZ ;  /* 0x00000028d4607810 */ /* 0x000fe20007ffe0ff */
[----:B------:R-:W-:Y:S01]  /*ae130*/  STL.64 [R1+0xd70], R88 ;  /* 0x000d705801007387 */ /* 0x000fe20000100a00 */
[----:B---3--:R-:W-:Y:S01]  /*ae140*/  ISETP.LT.AND P3, PT, R123, UR26, !P0 ;  /* 0x0000001a7b007c0c */ /* 0x008fe2000c761270 */
[----:B------:R-:W2:Y:S01]  /*ae150*/  LDCU UR20, c[0x0][0x3b8] ;  /* 0x00007700ff1477ac */ /* 0x000ea20008000800 */
[----:B------:R-:W-:-:S02]  /*ae160*/  LOP3.LUT R70, R70, 0xf7ffffff, RZ, 0xc0, !PT ;  /* 0xf7ffffff46467812 */ /* 0x000fc400078ec0ff */
[----:B-1----:R-:W-:Y:S01]  /*ae170*/  ISETP.LT.AND P2, PT, R121, UR24, !P0 ;  /* 0x0000001879007c0c */ /* 0x002fe2000c741270 */
[----:B------:R-:W1:Y:S01]  /*ae180*/  LDCU UR24, c[0x0][0x398] ;  /* 0x00007300ff1877ac */ /* 0x000e620008000800 */
[----:B------:R-:W-:Y:S02]  /*ae190*/  @P1 LOP3.LUT R70, R70, 0x8000000, RZ, 0xfc, !PT ;  /* 0x0800000046461812 */ /* 0x000fe400078efcff */
[----:B------:R-:W-:Y:S01]  /*ae1a0*/  IADD3 R105, PT, PT, R67, UR64, RZ ;  /* 0x0000004043697c10 */ /* 0x000fe2000fffe0ff */
[----:B------:R-:W3:Y:S01]  /*ae1b0*/  LDCU.64 UR64, c[0x0][0x398] ;  /* 0x00007300ff4077ac */ /* 0x000ee20008000a00 */
[----:B------:R-:W-:Y:S01]  /*ae1c0*/  LOP3.LUT R70, R70, 0xfbffffff, RZ, 0xc0, !PT ;  /* 0xfbffffff46467812 */ /* 0x000fe200078ec0ff */
[----:B------:R1:W-:Y:S01]  /*ae1d0*/  STL.64 [R1+0xd78], R90 ;  /* 0x000d785a01007387 */ /* 0x0003e20000100a00 */
[----:B------:R-:W-:Y:S01]  /*ae1e0*/  IADD3 R93, PT, PT, R212, 0x2b, RZ ;  /* 0x0000002bd45d7810 */ /* 0x000fe20007ffe0ff */
[----:B------:R-:W1:Y:S01]  /*ae1f0*/  LDCU UR26, c[0x0][0x3b8] ;  /* 0x00007700ff1a77ac */ /* 0x000e620008000800 */
[----:B------:R-:W-:-:S02]  /*ae200*/  @P3 LOP3.LUT R70, R70, 0x4000000, RZ, 0xfc, !PT ;  /* 0x0400000046463812 */ /* 0x000fc400078efcff */
[----:B------:R-:W-:Y:S02]  /*ae210*/  ISETP.LT.AND P1, PT, R120, UR34, !P0 ;  /* 0x0000002278007c0c */ /* 0x000fe4000c721270 */
[----:B------:R-:W-:Y:S02]  /*ae220*/  LOP3.LUT R70, R70, 0xfeffffff, RZ, 0xc0, !PT ;  /* 0xfeffffff46467812 */ /* 0x000fe400078ec0ff */
[----:B------:R-:W-:Y:S02]  /*ae230*/  ISETP.GE.AND P0, PT, R85, UR19, PT ;  /* 0x0000001355007c0c */ /* 0x000fe4000bf06270 */
[----:B------:R-:W-:Y:S02]  /*ae240*/  @P2 LOP3.LUT R70, R70, 0x1000000, RZ, 0xfc, !PT ;  /* 0x0100000046462812 */ /* 0x000fe400078efcff */
[----:B------:R-:W-:Y:S02]  /*ae250*/  ISETP.LT.AND P3, PT, R134, UR40, !P0 ;  /* 0x0000002886007c0c */ /* 0x000fe4000c761270 */
[----:B------:R-:W-:-:S04]  /*ae260*/  LOP3.LUT R70, R70, 0xff7fffff, RZ, 0xc0, !PT ;  /* 0xff7fffff46467812 */ /* 0x000fc800078ec0ff */
        /* <DEDUP_REMOVED lines=45> */
[----:B------:R-:W-:-:S04]  /*ae540*/  @P1 LOP3.LUT R70, R70, 0x100, RZ, 0xfc, !PT ;  /* 0x0000010046461812 */ /* 0x000fc800078efcff */
[----:B------:R-:W-:-:S04]  /*ae550*/  LOP3.LUT R70, R70, 0xffffff7f, RZ, 0xc0, !PT ;  /* 0xffffff7f46467812 */ /* 0x000fc800078ec0ff */
[----:B------:R-:W-:Y:S02]  /*ae560*/  @P0 LOP3.LUT R70, R70, 0x80, RZ, 0xfc, !PT ;  /* 0x0000008046460812 */ /* 0x000fe400078efcff */
[----:B-1----:R-:W-:-:S04]  /*ae570*/  ISETP.GE.AND P0, PT, R121, UR24, PT ;  /* 0x0000001879007c0c */ /* 0x002fc8000bf06270 */
[C---:B------:R-:W-:Y:S02]  /*ae580*/  ISETP.LT.AND P1, PT, R212.reuse, UR61, !P0 ;  /* 0x0000003dd4007c0c */ /* 0x040fe4000c721270 */
[----:B------:R-:W-:-:S04]  /*ae590*/  ISETP.GE.AND P0, PT, R212, UR17, PT ;  /* 0x00000011d4007c0c */ /* 0x000fc8000bf06270 */
[----:B------:R-:W-:Y:S02]  /*ae5a0*/  ISETP.LT.AND P2, PT, R135, UR60, !P0 ;  /* 0x0000003c87007c0c */ /* 0x000fe4000c741270 */
[----:B------:R-:W-:-:S05]  /*ae5b0*/  LOP3.LUT R70, R70, 0xffffffef, RZ, 0xc0, !PT ;  /* 0xffffffef46467812 */ /* 0x000fca00078ec0ff */
[----:B------:R-:W-:Y:S02]  /*ae5c0*/  @P1 LOP3.LUT R68, R68, 0x100, RZ, 0xfc, !PT ;  /* 0x0000010044441812 */ /* 0x000fe400078efcff */
[----:B------:R-:W-:-:S04]  /*ae5d0*/  ISETP.LT.AND P1, PT, R134, UR58, !P0 ;  /* 0x0000003a86007c0c */ /* 0x000fc8000c721270 */
[----:B------:R-:W-:Y:S02]  /*ae5e0*/  @P2 LOP3.LUT R70, R70, 0x10, RZ, 0xfc, !PT ;  /* 0x0000001046462812 */ /* 0x000fe400078efcff */
[----:B------:R-:W-:Y:S02]  /*ae5f0*/  ISETP.LT.AND P3, PT, R133, UR62, !P0 ;  /* 0x0000003e85007c0c */ /* 0x000fe4000c761270 */
[----:B------:R-:W-:Y:S02]  /*ae600*/  LOP3.LUT R70, R70, 0xffffffdf, RZ, 0xc0, !PT ;  /* 0xffffffdf46467812 */ /* 0x000fe400078ec0ff */
[----:B---3--:R-:W-:Y:S01]  /*ae610*/  ISETP.LT.AND P2, PT, R132, UR64, !P0 ;  /* 0x0000004084007c0c */ /* 0x008fe2000c741270 */
[----:B------:R-:W-:Y:S02]  /*ae620*/  NOP ;  /* 0x0000000000007918 */ /* 0x000fe40000000000 */
[----:B------:R-:W-:Y:S01]  /*ae630*/  @P1 LOP3.LUT R70, R70, 0x20, RZ, 0xfc, !PT ;  /* 0x0000002046461812 */ /* 0x000fe200078efcff */
[----:B--2---:R-:W-:Y:S01]  /*ae640*/  VIADD R66, R105, UR20 ;  /* 0x0000001469427c36 */ /* 0x004fe20008000000 */
[----:B------:R-:W-:Y:S01]  /*ae650*/  ISETP.LT.AND P1, PT, R131, UR14, !P0 ;  /* 0x0000000e83007c0c */ /* 0x000fe2000c721270 */
[----:B------:R-:W1:Y:S01]  /*ae660*/  LDCU UR20, c[0x0][0x3b8] ;  /* 0x00007700ff1477ac */ /* 0x000e620008000800 */
[----:B------:R-:W-:Y:S01]  /*ae670*/  LOP3.LUT R70, R70, 0xfffffff7, RZ, 0xc0, !PT ;  /* 0xfffffff746467812 */ /* 0x000fe200078ec0ff */
[----:B------:R-:W2:Y:S03]  /*ae680*/  LDS.128 R132, [R0] ;  /* 0x0000000000847984 */ /* 0x000ea60000000c00 */
[----:B------:R-:W-:-:S04]  /*ae690*/  @P3 LOP3.LUT R70, R70, 0x8, RZ, 0xfc, !PT ;  /* 0x0000000846463812 */ /* 0x000fc800078efcff */
[----:B------:R-:W-:-:S04]  /*ae6a0*/  LOP3.LUT R70, R70, 0xfffffffb, RZ, 0xc0, !PT ;  /* 0xfffffffb46467812 */ /* 0x000fc800078ec0ff */
[----:B------:R-:W-:Y:S02]  /*ae6b0*/  @P2 LOP3.LUT R70, R70, 0x4, RZ, 0xfc, !PT ;  /* 0x0000000446462812 */ /* 0x000fe400078efcff */
[----:B------:R-:W-:Y:S02]  /*ae6c0*/  ISETP.LT.AND P3, PT, R130, UR15, !P0 ;  /* 0x0000000f82007c0c */ /* 0x000fe4000c761270 */
[----:B------:R-:W-:-:S04]  /*ae6d0*/  LOP3.LUT R70, R70, 0xffffffbf, RZ, 0xc0, !PT ;  /* 0xffffffbf46467812 */ /* 0x000fc800078ec0ff */
[----:B------:R-:W-:Y:S02]  /*ae6e0*/  @P1 LOP3.LUT R70, R70, 0x40, RZ, 0xfc, !PT ;  /* 0x0000004046461812 */ /* 0x000fe400078efcff */
[----:B------:R-:W-:Y:S02]  /*ae6f0*/  ISETP.LT.AND P1, PT, R128, UR39, !P0 ;  /* 0x0000002780007c0c */ /* 0x000fe4000c721270 */
[----:B----4-:R-:W-:Y:S02]  /*ae700*/  ISETP.LT.AND P2, PT, R129, UR16, !P0 ;  /* 0x0000001081007c0c */ /* 0x010fe4000c741270 */
[----:B------:R-:W-:Y:S02]  /*ae710*/  LOP3.LUT R70, R70, 0xfffffffd, RZ, 0xc0, !PT ;  /* 0xfffffffd46467812 */ /* 0x000fe400078ec0ff */
[----:B------:R-:W-:Y:S02]  /*ae720*/  LOP3.LUT R68, R68, 0x7fffffff, RZ, 0xc0, !PT ;  /* 0x7fffffff44447812 */ /* 0x000fe400078ec0ff */
[----:B------:R-:W-:-:S02]  /*ae730*/  @P3 LOP3.LUT R70, R70, 0x2, RZ, 0xfc, !PT ;  /* 0x0000000246463812 */ /* 0x000fc400078efcff */
[----:B------:R-:W-:Y:S02]  /*ae740*/  ISETP.LT.AND P3, PT, R127, UR66, !P0 ;  /* 0x000000427f007c0c */ /* 0x000fe4000c761270 */
[----:B------:R-:W-:Y:S02]  /*ae750*/  LOP3.LUT R70, R70, 0xfffffffe, RZ, 0xc0, !PT ;  /* 0xfffffffe46467812 */ /* 0x000fe400078ec0ff */
[----:B------:R-:W-:Y:S02]  /*ae760*/  @P1 LOP3.LUT R68, R68, 0x80000000, RZ, 0xfc, !PT ;  /* 0x8000000044441812 */ /* 0x000fe400078efcff */
        /* <DEDUP_REMOVED lines=16> */
[----:B------:R-:W-:Y:S02]  /*ae870*/  ISETP.GE.AND P1, PT, R104, UR23, PT ;  /* 0x0000001768007c0c */ /* 0x000fe4000bf26270 */
        /* <DEDUP_REMOVED lines=9> */
[----:B------:R-:W-:Y:S02]  /*ae910*/  LOP3.LUT R68, R68, 0xfffffffd, RZ, 0xc0, !PT ;  /* 0xfffffffd44447812 */ /* 0x000fe400078ec0ff */
[----:B------:R-:W-:Y:S02]  /*ae920*/  ISETP.GE.AND P0, PT, R100, UR31, PT ;  /* 0x0000001f64007c0c */ /* 0x000fe4000bf06270 */
[----:B------:R-:W-:Y:S02]  /*ae930*/  @P2 LOP3.LUT R68, R68, 0x2, RZ, 0xfc, !PT ;  /* 0x0000000244442812 */ /* 0x000fe400078efcff */
[----:B------:R-:W-:-:S02]  /*ae940*/  ISETP.GE.AND P3, PT, R99, UR33, PT ;  /* 0x0000002163007c0c */ /* 0x000fc4000bf66270 */
[----:B------:R-:W-:-:S04]  /*ae950*/  LOP3.LUT R68, R68, 0xfffffffe, RZ, 0xc0, !PT ;  /* 0xfffffffe44447812 */ /* 0x000fc800078ec0ff */
[----:B------:R-:W-:Y:S02]  /*ae960*/  @P1 LOP3.LUT R68, R68, 0x1, RZ, 0xfc, !PT ;  /* 0x0000000144441812 */ /* 0x000fe400078efcff */
[----:B------:R-:W-:Y:S02]  /*ae970*/  ISETP.GE.AND P2, PT, R98, UR35, PT ;  /* 0x0000002362007c0c */ /* 0x000fe4000bf46270 */
[----:B------:R-:W-:Y:S02]  /*ae980*/  @P0 LOP3.LUT R72, R72, 0x800000, RZ, 0xfc, !PT ;  /* 0x0080000048480812 */ /* 0x000fe400078efcff */
[C---:B------:R-:W-:Y:S02]  /*ae990*/  LOP3.LUT P0, RZ, R68.reuse, 0x8, RZ, 0xc0, !PT ;  /* 0x0000000844ff7812 */ /* 0x040fe4000780c0ff */
        /* <DEDUP_REMOVED lines=14> */
[----:B------:R-:W-:Y:S02]  /*aea80*/  IADD3 R91, PT, PT, R212, 0x2d, RZ ;  /* 0x0000002dd45b7810 */ /* 0x000fe40007ffe0ff */
[----:B------:R-:W-:Y:S02]  /*aea90*/  LOP3.LUT R68, R68, 0xffffdfff, RZ, 0xc0, !PT ;  /* 0xffffdfff44447812 */ /* 0x000fe400078ec0ff */
[----:B------:R-:W-:Y:S02]  /*aeaa0*/  ISETP.GE.AND P3, PT, R93, UR49, PT ;  /* 0x000000315d007c0c */ /* 0x000fe4000bf66270 */
[----:B------:R-:W-:Y:S02]  /*aeab0*/  @P1 LOP3.LUT R68, R68, 0x2000, RZ, 0xfc, !PT ;  /* 0x0000200044441812 */ /* 0x000fe400078efcff */
[----:B------:R-:W-:-:S02]  /*aeac0*/  ISETP.GE.AND P1, PT, R91, UR53, PT ;  /* 0x000000355b007c0c */ /* 0x000fc4000bf26270 */
[----:B------:R-:W-:Y:S02]  /*aead0*/  ISETP.GE.AND P2, PT, R92, UR51, PT ;  /* 0x000000335c007c0c */ /* 0x000fe4000bf46270 */
[----:B------:R-:W-:Y:S02]  /*aeae0*/  LOP3.LUT R68, R68, 0xfffeffff, RZ, 0xc0, !PT ;  /* 0xfffeffff44447812 */ /* 0x000fe400078ec0ff */
[----:B------:R-:W-:-:S03]  /*aeaf0*/  LOP3.LUT R72, R72, 0xfeffffff, RZ, 0xc0, !PT ;  /* 0xfeffffff48487812 */ /* 0x000fc600078ec0ff */
[----:B------:R-:W-:-:S04]  /*aeb00*/  @P3 LOP3.LUT R68, R68, 0x10000, RZ, 0xfc, !PT ;  /* 0x0001000044443812 */ /* 0x000fc800078efcff */
[----:B------:R-:W-:Y:S02]  /*aeb10*/  @P1 LOP3.LUT R72, R72, 0x1000000, RZ, 0xfc, !PT ;  /* 0x0100000048481812 */ /* 0x000fe400078efcff */
[----:B------:R-:W-:Y:S02]  /*aeb20*/  ISETP.LT.AND P1, PT, R130, UR22, !P0 ;  /* 0x0000001682007c0c */ /* 0x000fe4000c721270 */
[----:B------:R-:W-:-:S04]  /*aeb30*/  LOP3.LUT R68, R68, 0xfffbffff, RZ, 0xc0, !PT ;  /* 0xfffbffff44447812 */ /* 0x000fc800078ec0ff */
[----:B------:R-:W-:-:S04]  /*aeb40*/  @P2 LOP3.LUT R68, R68, 0x40000, RZ, 0xfc, !PT ;  /* 0x0004000044442812 */ /* 0x000fc800078efcff */
[----:B------:R-:W-:-:S04]  /*aeb50*/  LOP3.LUT R68, R68, 0xbfffffff, RZ, 0xc0, !PT ;  /* 0xbfffffff44447812 */ /* 0x000fc800078ec0ff */
[----:B------:R-:W-:Y:S02]  /*aeb60*/  @P1 LOP3.LUT R68, R68, 0x40000000, RZ, 0xfc, !PT ;  /* 0x4000000044441812 */ /* 0x000fe400078efcff */
[----:B------:R-:W-:Y:S02]  /*aeb70*/  ISETP.LT.AND P1, PT, R129, UR38, !P0 ;  /* 0x0000002681007c0c */ /* 0x000fe4000c721270 */
[----:B------:R-:W-:-:S11]  /*aeb80*/  LOP3.LUT R68, R68, 0xdfffffff, RZ, 0xc0, !PT ;  /* 0xdfffffff44447812 */ /* 0x000fd600078ec0ff */
[----:B------:R-:W-:Y:S02]  /*aeb90*/  @P1 LOP3.LUT R68, R68, 0x20000000, RZ, 0xfc, !PT ;  /* 0x2000000044441812 */ /* 0x000fe400078efcff */
[----:B------:R-:W-:Y:S02]  /*aeba0*/  ISETP.GE.AND P1, PT, R120, UR12, PT ;  /* 0x0000000c78007c0c */ /* 0x000fe4000bf26270 */
[----:B------:R-:W-:-:S11]  /*aebb0*/  LOP3.LUT R68, R68, 0xffffffdf, RZ, 0xc0, !PT ;  /* 0xffffffdf44447812 */ /* 0x000fd600078ec0ff */
[----:B------:R-:W-:Y:S02]  /*aebc0*/  @P1 LOP3.LUT R68, R68, 0x20, RZ, 0xfc, !PT ;  /* 0x0000002044441812 */ /* 0x000fe400078efcff */
[----:B------:R-:W-:Y:S02]  /*aebd0*/  ISETP.LT.AND P1, PT, R128, UR4, !P0 ;  /* 0x0000000480007c0c */ /* 0x000fe4000c721270 */
        /* <DEDUP_REMOVED lines=12> */
[----:B------:R-:W-:Y:S01]  /*aeca0*/  LOP3.LUT R68, R68, 0xfeffffff, RZ, 0xc0, !PT ;  /* 0xfeffffff44447812 */ /* 0x000fe200078ec0ff */
[----:B------:R-:W-:-:S05]  /*aecb0*/  VIADD R146, R66, UR26 ;  /* 0x0000001a42927c36 */ /* 0x000fca0008000000 */
[----:B-1----:R-:W-:Y:S01]  /*aecc0*/  IADD3 R65, PT, PT, R146, UR20, RZ ;  /* 0x0000001492417c10 */ /* 0x002fe2000fffe0ff */
[----:B------:R-:W1:Y:S04]  /*aecd0*/  LDCU UR20, c[0x0][0x3b8] ;  /* 0x00007700ff1477ac */ /* 0x000e680008000800 */
[----:B------:R-:W-:Y:S02]  /*aece0*/  @P1 LOP3.LUT R68, R68, 0x1000000, RZ, 0xfc, !PT ;  /* 0x0100000044441812 */ /* 0x000fe400078efcff */
[----:B------:R-:W-:Y:S02]  /*aecf0*/  ISETP.LT.AND P1, PT, R123, UR9, !P0 ;  /* 0x000000097b007c0c */ /* 0x000fe4000c721270 */
[----:B------:R-:W-:-:S11]  /*aed00*/  LOP3.LUT R68, R68, 0xff7fffff, RZ, 0xc0, !PT ;  /* 0xff7fffff44447812 */ /* 0x000fd600078ec0ff */
[----:B------:R-:W-:Y:S02]  /*aed10*/  @P1 LOP3.LUT R68, R68, 0x800000, RZ, 0xfc, !PT ;  /* 0x0080000044441812 */ /* 0x000fe400078efcff */
[----:B------:R-:W-:Y:S01]  /*aed20*/  ISETP.LT.AND P1, PT, R122, UR10, !P0 ;  /* 0x0000000a7a007c0c */ /* 0x000fe2000c721270 */
[----:B-1----:R-:W-:Y:S01]  /*aed30*/  VIADD R84, R65, UR20 ;  /* 0x0000001441547c36 */ /* 0x002fe20008000000 */
[----:B------:R-:W-:Y:S01]  /*aed40*/  LOP3.LUT R68, R68, 0xffbfffff, RZ, 0xc0, !PT ;  /* 0xffbfffff44447812 */ /* 0x000fe200078ec0ff */
[----:B------:R-:W-:Y:S04]  /*aed50*/  STL [R1+0x3b0], R105 ;  /* 0x0003b06901007387 */ /* 0x000fe80000100800 */
[----:B------:R1:W-:Y:S04]  /*aed60*/  STL [R1+0x3b8], R84 ;  /* 0x0003b85401007387 */ /* 0x0003e80000100800 */
[----:B--2---:R-:W-:Y:S02]  /*aed70*/  STL.64 [R1+0xcf0], R132 ;  /* 0x000cf08401007387 */ /* 0x004fe40000100a00 */
[----:B------:R-:W-:-:S02]  /*aed80*/  @P1 LOP3.LUT R68, R68, 0x400000, RZ, 0xfc, !PT ;  /* 0x0040000044441812 */ /* 0x000fc400078efcff */
[----:B------:R-:W-:Y:S01]  /*aed90*/  ISETP.LT.AND P1, PT, R121, UR11, !P0 ;  /* 0x0000000b79007c0c */ /* 0x000fe2000c721270 */
[----:B------:R-:W-:Y:S01]  /*aeda0*/  STL.64 [R1+0xcf8], R134 ;  /* 0x000cf88601007387 */ /* 0x000fe20000100a00 */
[----:B------:R-:W-:Y:S02]  /*aedb0*/  ISETP.LT.AND P0, PT, R120, UR13, !P0 ;  /* 0x0000000d78007c0c */ /* 0x000fe4000c701270 */
[----:B------:R-:W-:Y:S01]  /*aedc0*/  LOP3.LUT R68, R68, 0xffdfffff, RZ, 0xc0, !PT ;  /* 0xffdfffff44447812 */ /* 0x000fe200078ec0ff */
[C---:B------:R-:W-:Y:S01]  /*aedd0*/  VIADD R90, R212.reuse, 0x2e ;  /* 0x0000002ed45a7836 */ /* 0x040fe20000000000 */
[C---:B------:R-:W-:Y:S01]  /*aede0*/  IADD3 R86, PT, PT, R212.reuse, 0x32, RZ ;  /* 0x00000032d4567810 */ /* 0x040fe20007ffe0ff */
[C---:B------:R-:W-:Y:S02]  /*aedf0*/  VIADD R89, R212.reuse, 0x2f ;  /* 0x0000002fd4597836 */ /* 0x040fe40000000000 */
[----:B------:R-:W-:-:S04]  /*aee00*/  VIADD R88, R212, 0x30 ;  /* 0x00000030d4587836 */ /* 0x000fc80000000000 */
[----:B------:R-:W-:Y:S01]  /*aee10*/  @P1 LOP3.LUT R68, R68, 0x200000, RZ, 0xfc, !PT ;  /* 0x0020000044441812 */ /* 0x000fe200078efcff */
[----:B------:R-:W-:-:S03]  /*aee20*/  VIADD R87, R212, 0x31 ;  /* 0x00000031d4577836 */ /* 0x000fc60000000000 */
[----:B------:R-:W-:Y:S02]  /*aee30*/  LOP3.LUT R68, R68, 0xffefffff, RZ, 0xc0, !PT ;  /* 0xffefffff44447812 */ /* 0x000fe400078ec0ff */
[----:B------:R-:W-:Y:S02]  /*aee40*/  ISETP.GE.AND P2, PT, R90, UR55, PT ;  /* 0x000000375a007c0c */ /* 0x000fe4000bf46270 */
[----:B------:R-:W-:Y:S02]  /*aee50*/  @P0 LOP3.LUT R68, R68, 0x100000, RZ, 0xfc, !PT ;  /* 0x0010000044440812 */ /* 0x000fe400078efcff */
[----:B------:R-:W-:Y:S02]  /*aee60*/  ISETP.GE.AND P3, PT, R89, UR57, PT ;  /* 0x0000003959007c0c */ /* 0x000fe4000bf66270 */
[----:B------:R-:W-:Y:S02]  /*aee70*/  ISETP.GE.AND P4, PT, R88, UR59, PT ;  /* 0x0000003b58007c0c */ /* 0x000fe4000bf86270 */
[----:B------:R-:W-:-:S02]  /*aee80*/  ISETP.GE.AND P5, PT, R87, UR63, PT ;  /* 0x0000003f57007c0c */ /* 0x000fc4000bfa6270 */
[----:B------:R-:W-:Y:S02]  /*aee90*/  ISETP.GE.AND P6, PT, R86, UR65, PT ;  /* 0x0000004156007c0c */ /* 0x000fe4000bfc6270 */
[C---:B------:R-:W-:Y:S02]  /*aeea0*/  LOP3.LUT P1, RZ, R72.reuse, 0x1000000, RZ, 0xc0, !PT ;  /* 0x0100000048ff7812 */ /* 0x040fe4000782c0ff */
[----:B------:R-:W-:Y:S01]  /*aeeb0*/  LOP3.LUT P0, RZ, R72, 0x800000, RZ, 0xc0, !PT ;  /* 0x0080000048ff7812 */ /* 0x000fe2000780c0ff */
[----:B------:R-:W-:Y:S01]  /*aeec0*/  NOP ;  /* 0x0000000000007918 */ /* 0x000fe20000000000 */
[----:B------:R-:W-:Y:S01]  /*aeed0*/  STL [R1+0x47bc], R158 ;  /* 0x0047bc9e01007387 */ /* 0x000fe20000100800 */
[----:B------:R-:W2:Y:S01]  /*aeee0*/  LDCU UR4, c[0x0][0x39c] ;  /* 0x00007380ff0477ac */ /* 0x000ea20008000800 */
[----:B------:R-:W-:Y:S02]  /*aeef0*/  LOP3.LUT R58, R58, 0xdfffffff, RZ, 0xc0, !PT ;  /* 0xdfffffff3a3a7812 */ /* 0x000fe400078ec0ff */
[----:B------:R-:W-:Y:S01]  /*aef00*/  STL [R1+0x47b4], R157 ;  /* 0x0047b49d01007387 */ /* 0x000fe20000100800 */
[----:B------:R-:W-:Y:S01]  /*aef10*/  IMAD.MOV.U32 R86, RZ, RZ, R37 ;  /* 0x000000ffff567224 */ /* 0x000fe200078e0025 */
[----:B------:R-:W-:-:S02]  /*aef20*/  MOV R87, R39 ;  /* 0x0000002700577202 */ /* 0x000fc40000000f00 */
[----:B------:R-:W-:Y:S03]  /*aef30*/  STL [R1+0x47b0], R156 ;  /* 0x0047b09c01007387 */ /* 0x000fe60000100800 */
[----:B------:R-:W-:Y:S02]  /*aef40*/  @P0 LOP3.LUT R58, R58, 0x20000000, RZ, 0xfc, !PT ;  /* 0x200000003a3a0812 */ /* 0x000fe400078efcff */
[----:B------:R-:W-:Y:S01]  /*aef50*/  LOP3.LUT P0, RZ, R68, 0x20, RZ, 0xc0, !PT ;  /* 0x0000002044ff7812 */ /* 0x000fe2000780c0ff */
[----:B------:R-:W-:Y:S01]  /*aef60*/  STL [R1+0x47a8], R143 ;  /* 0x0047a88f01007387 */ /* 0x000fe20000100800 */
[----:B------:R-:W-:Y:S01]  /*aef70*/  MOV R110, R185 ;  /* 0x000000b9006e7202 */ /* 0x000fe20000000f00 */
[----:B------:R-:W-:Y:S01]  /*aef80*/  IMAD.MOV.U32 R108, RZ, RZ, R153 ;  /* 0x000000ffff6c7224 */ /* 0x000fe200078e0099 */
[----:B------:R-:W-:Y:S01]  /*aef90*/  MOV R103, R151 ;  /* 0x0000009700677202 */ /* 0x000fe20000000f00 */
[----:B------:R-:W-:Y:S01]  /*aefa0*/  STL [R1+0x47a4], R142 ;  /* 0x0047a48e01007387 */ /* 0x000fe20000100800 */
[----:B------:R-:W-:Y:S01]  /*aefb0*/  IMAD.MOV.U32 R102, RZ, RZ, R149 ;  /* 0x000000ffff667224 */ /* 0x000fe200078e0095 */
[----:B------:R-:W-:-:S02]  /*aefc0*/  MOV R100, R117 ;  /* 0x0000007500647202 */ /* 0x000fc40000000f00 */
[----:B------:R-:W-:Y:S01]  /*aefd0*/  STL [R1+0x4798], R141 ;  /* 0x0047988d01007387 */ /* 0x000fe20000100800 */
[----:B------:R-:W-:Y:S01]  /*aefe0*/  IMAD.MOV.U32 R101, RZ, RZ, R119 ;  /* 0x000000ffff657224 */ /* 0x000fe200078e0077 */
[----:B------:R-:W-:Y:S02]  /*aeff0*/  LOP3.LUT R58, R58, 0xefffffff, RZ, 0xc0, !PT ;  /* 0xefffffff3a3a7812 */ /* 0x000fe400078ec0ff */
[----:B------:R-:W-:Y:S01]  /*af000*/  STL [R1+0x4794], R140 ;  /* 0x0047948c01007387 */ /* 0x000fe20000100800 */
[----:B--2---:R-:W-:Y:S01]  /*af010*/  ISETP.LT.AND P0, PT, R212, UR4, !P0 ;  /* 0x00000004d4007c0c */ /* 0x004fe2000c701270 */
[----:B------:R-:W2:Y:S01]  /*af020*/  LDCU UR4, c[0x0][0x39c] ;  /* 0x00007380ff0477ac */ /* 0x000ea20008000800 */
[----:B------:R-:W-:Y:S01]  /*af030*/  @P1 LOP3.LUT R58, R58, 0x10000000, RZ, 0xfc, !PT ;  /* 0x100000003a3a1812 */ /* 0x000fe200078efcff */
[----:B------:R-:W-:Y:S03]  /*af040*/  STL [R1+0x4790], R74 ;  /* 0x0047904a01007387 */ /* 0x000fe60000100800 */
[----:B------:R-:W-:Y:S01]  /*af050*/  LOP3.LUT R58, R58, 0xf7ffffff, RZ, 0xc0, !PT ;  /* 0xf7ffffff3a3a7812 */ /* 0x000fe200078ec0ff */
[----:B------:R-:W-:Y:S03]  /*af060*/  STL [R1+0x478c], R67 ;  /* 0x00478c4301007387 */ /* 0x000fe60000100800 */
[----:B------:R-:W-:Y:S01]  /*af070*/  @P2 LOP3.LUT R58, R58, 0x8000000, RZ, 0xfc, !PT ;  /* 0x080000003a3a2812 */ /* 0x000fe200078efcff */
[----:B------:R-:W-:Y:S03]  /*af080*/  STL [R1+0x4788], R66 ;  /* 0x0047884201007387 */ /* 0x000fe60000100800 */
[----:B------:R-:W-:Y:S01]  /*af090*/  LOP3.LUT R58, R58, 0xfbffffff, RZ, 0xc0, !PT ;  /* 0xfbffffff3a3a7812 */ /* 0x000fe200078ec0ff */
[----:B------:R-:W-:Y:S03]  /*af0a0*/  STL [R1+0x4784], R146 ;  /* 0x0047849201007387 */ /* 0x000fe60000100800 */
[----:B------:R-:W-:Y:S01]  /*af0b0*/  @P3 LOP3.LUT R58, R58, 0x4000000, RZ, 0xfc, !PT ;  /* 0x040000003a3a3812 */ /* 0x000fe200078efcff */
[----:B------:R-:W-:Y:S03]  /*af0c0*/  STL [R1+0x4780], R65 ;  /* 0x0047804101007387 */ /* 0x000fe60000100800 */
[----:B------:R-:W-:Y:S01]  /*af0d0*/  LOP3.LUT R58, R58, 0xfdffffff, RZ, 0xc0, !PT ;  /* 0xfdffffff3a3a7812 */ /* 0x000fe200078ec0ff */
[----:B------:R-:W3:Y:S03]  /*af0e0*/  LDL.LU R89, [R1+0x159c] ;  /* 0x00159c0001597983 */ /* 0x000ee60000300800 */
[----:B------:R-:W-:Y:S01]  /*af0f0*/  @P4 LOP3.LUT R58, R58, 0x2000000, RZ, 0xfc, !PT ;  /* 0x020000003a3a4812 */ /* 0x000fe200078efcff */
[----:B------:R-:W3:Y:S03]  /*af100*/  LDL.LU R90, [R1+0x1484] ;  /* 0x00148400015a7983 */ /* 0x000ee60000300800 */
[----:B------:R-:W-:Y:S01]  /*af110*/  LOP3.LUT R58, R58, 0xfeffffff, RZ, 0xc0, !PT ;  /* 0xfeffffff3a3a7812 */ /* 0x000fe200078ec0ff */
[----:B------:R-:W3:Y:S03]  /*af120*/  LDL.LU R91, [R1+0x148c] ;  /* 0x00148c00015b7983 */ /* 0x000ee60000300800 */
[----:B------:R-:W-:Y:S01]  /*af130*/  @P5 LOP3.LUT R58, R58, 0x1000000, RZ, 0xfc, !PT ;  /* 0x010000003a3a5812 */ /* 0x000fe200078efcff */
[----:B------:R-:W3:Y:S03]  /*af140*/  LDL.LU R88, [R1+0x1594] ;  /* 0x0015940001587983 */ /* 0x000ee60000300800 */
[----:B------:R-:W-:Y:S01]  /*af150*/  LOP3.LUT R58, R58, 0xff7fffff, RZ, 0xc0, !PT ;  /* 0xff7fffff3a3a7812 */ /* 0x000fe200078ec0ff */
[----:B-1----:R-:W4:Y:S03]  /*af160*/  LDL.LU R84, [R1+0x214] ;  /* 0x0002140001547983 */ /* 0x002f260000300800 */
[----:B------:R-:W-:Y:S01]  /*af170*/  @P6 LOP3.LUT R58, R58, 0x800000, RZ, 0xfc, !PT ;  /* 0x008000003a3a6812 */ /* 0x000fe200078efcff */
[----:B------:R-:W4:Y:S04]  /*af180*/  LDL.LU R85, [R1+0x21c] ;  /* 0x00021c0001557983 */ /* 0x000f280000300800 */
[----:B---3--:R1:W-:Y:S01]  /*af190*/  STSM.16.M88.4 [R0], R88 ;  /* 0x0000005800007844 */ /* 0x0083e20000000200 */
[----:B------:R-:W-:-:S03]  /*af1a0*/  NOP ;  /* 0x0000000000007918 */ /* 0x000fc60000000000 */
[----:B------:R-:W3:Y:S01]  /*af1b0*/  LDS.128 R92, [R0] ;  /* 0x00000000005c7984 */ /* 0x000ee20000000c00 */
[----:B------:R-:W-:-:S03]  /*af1c0*/  NOP ;  /* 0x0000000000007918 */ /* 0x000fc60000000000 */
[----:B-1----:R-:W2:Y:S04]  /*af1d0*/  LDL.LU R88, [R1+0x1574] ;  /* 0x0015740001587983 */ /* 0x002ea80000300800 */
[----:B---3--:R-:W-:Y:S04]  /*af1e0*/  STL.64 [R1+0x4d0], R92 ;  /* 0x0004d05c01007387 */ /* 0x008fe80000100a00 */
        /* <DEDUP_REMOVED lines=11> */
[----:B------:R-:W4:Y:S04]  /*af2a0*/  LDL.LU R85, [R1+0x18c] ;  /* 0x00018c0001557983 */ /* 0x000f280000300800 */
[----:B--2---:R1:W-:Y:S01]  /*af2b0*/  STSM.16.M88.4 [R0], R88 ;  /* 0x0000005800007844 */ /* 0x0043e20000000200 */
[----:B------:R-:W-:-:S03]  /*af2c0*/  NOP ;  /* 0x0000000000007918 */ /* 0x000fc60000000000 */
[----:B------:R-:W2:Y:S04]  /*af2d0*/  LDS.128 R92, [R0] ;  /* 0x00000000005c7984 */ /* 0x000ea80000000c00 */
[----:B-1----:R-:W3:Y:S04]  /*af2e0*/  LDL.LU R88, [R1+0x1554] ;  /* 0x0015540001587983 */ /* 0x002ee80000300800 */
[----:B--2---:R-:W-:Y:S04]  /*af2f0*/  STL.64 [R1+0x210], R92 ;  /* 0x0002105c01007387 */ /* 0x004fe80000100a00 */
[----:B------:R-:W-:Y:S01]  /*af300*/  STL.64 [R1+0x218], R94 ;  /* 0x0002185e01007387 */ /* 0x000fe20000100a00 */
[----:B------:R-:W-:Y:S01]  /*af310*/  IMAD.MOV.U32 R86, RZ, RZ, R73 ;  /* 0x000000ffff567224 */ /* 0x000fe200078e0049 */
[----:B------:R-:W-:-:S02]  /*af320*/  NOP ;  /* 0x0000000000007918 */ /* 0x000fc40000000000 */
[----:B------:R-:W3:Y:S04]  /*af330*/  LDL.LU R89, [R1+0x155c] ;  /* 0x00155c0001597983 */ /* 0x000ee80000300800 */
[----:B------:R-:W3:Y:S04]  /*af340*/  LDL.LU R90, [R1+0x1444] ;  /* 0x00144400015a7983 */ /* 0x000ee80000300800 */
[----:B------:R-:W3:Y:S01]  /*af350*/  LDL.LU R91, [R1+0x144c] ;  /* 0x00144c00015b7983 */ /* 0x000ee20000300800 */
[----:B------:R-:W-:-:S05]  /*af360*/  IMAD.MOV.U32 R87, RZ, RZ, R75 ;  /* 0x000000ffff577224 */ /* 0x000fca00078e004b */
        /* <DEDUP_REMOVED lines=8> */
[----:B---3--:R1:W-:Y:S01]  /*af3f0*/  STSM.16.M88.4 [R0], R88 ;  /* 0x0000005800007844 */ /* 0x0083e20000000200 */
[----:B------:R-:W-:-:S03]  /*af400*/  NOP ;  /* 0x0000000000007918 */ /* 0x000fc60000000000 */
[----:B------:R-:W2:Y:S04]  /*af410*/  LDS.128 R92, [R0] ;  /* 0x00000000005c7984 */ /* 0x000ea80000000c00 */
[----:B-1----:R-:W3:Y:S04]  /*af420*/  LDL.LU R88, [R1+0x1534] ;  /* 0x0015340001587983 */ /* 0x002ee80000300800 */
[----:B--2---:R-:W-:Y:S04]  /*af430*/  STL.64 [R1+0xf0], R92 ;  /* 0x0000f05c01007387 */ /* 0x004fe80000100a00 */
[----:B------:R-:W-:Y:S01]  /*af440*/  STL.64 [R1+0xf8], R94 ;  /* 0x0000f85e01007387 */ /* 0x000fe20000100a00 */
[----:B------:R-:W-:Y:S01]  /*af450*/  MOV R86, R109 ;  /* 0x0000006d00567202 */ /* 0x000fe20000000f00 */
[----:B------:R-:W-:Y:S01]  /*af460*/  IMAD.MOV.U32 R87, RZ, RZ, R111 ;  /* 0x000000ffff577224 */ /* 0x000fe200078e006f */
[----:B------:R-:W-:Y:S01]  /*af470*/  NOP ;  /* 0x0000000000007918 */ /* 0x000fe20000000000 */
        /* <DEDUP_REMOVED lines=14> */
[----:B-1----:R-:W3:Y:S01]  /*af560*/  LDL.LU R88, [R1+0x1514] ;  /* 0x0015140001587983 */ /* 0x002ee20000300800 */
[----:B--2---:R-:W-:Y:S02]  /*af570*/  IMAD.MOV.U32 R142, RZ, RZ, R94 ;  /* 0x000000ffff8e7224 */ /* 0x004fe400078e005e */
[----:B------:R-:W-:Y:S01]  /*af580*/  IMAD.MOV.U32 R140, RZ, RZ, R95 ;  /* 0x000000ffff8c7224 */ /* 0x000fe200078e005f */
[----:B------:R-:W-:Y:S01]  /*af590*/  STL.64 [R1+0x70], R92 ;  /* 0x0000705c01007387 */ /* 0x000fe20000100a00 */
[----:B------:R-:W-:Y:S01]  /*af5a0*/  IMAD.MOV.U32 R86, RZ, RZ, R145 ;  /* 0x000000ffff567224 */ /* 0x000fe200078e0091 */
[----:B------:R-:W-:Y:S01]  /*af5b0*/  MOV R87, R147 ;  /* 0x0000009300577202 */ /* 0x000fe20000000f00 */
[----:B------:R-:W-:Y:S01]  /*af5c0*/  NOP ;  /* 0x0000000000007918 */ /* 0x000fe20000000000 */
[----:B------:R-:W-:Y:S04]  /*af5d0*/  STL [R1+0x47ac], R142 ;  /* 0x0047ac8e01007387 */ /* 0x000fe80000100800 */
[----:B------:R-:W-:Y:S04]  /*af5e0*/  STL [R1+0x479c], R140 ;  /* 0x00479c8c01007387 */ /* 0x000fe80000100800 */
        /* <DEDUP_REMOVED lines=15> */
[----:B--2---:R-:W-:Y:S01]  /*af6e0*/  MOV R156, R93 ;  /* 0x0000005d009c7202 */ /* 0x004fe20000000f00 */
[----:B------:R-:W-:Y:S02]  /*af6f0*/  IMAD.MOV.U32 R74, RZ, RZ, R95 ;  /* 0x000000ffff4a7224 */ /* 0x000fe400078e005f */
[----:B------:R-:W-:Y:S04]  /*af700*/  STL [R1+0x58], R94 ;  /* 0x0000585e01007387 */ /* 0x000fe80000100800 */
[----:B------:R-:W-:Y:S04]  /*af710*/  STL [R1+0x47b8], R156 ;  /* 0x0047b89c01007387 */ /* 0x000fe80000100800 */
[----:B------:R-:W-:Y:S04]  /*af720*/  STL [R1+0x47a0], R74 ;  /* 0x0047a04a01007387 */ /* 0x000fe80000100800 */
[----:B------:R-:W3:Y:S04]  /*af730*/  LDL.LU R89, [R1+0x14fc] ;  /* 0x0014fc0001597983 */ /* 0x000ee80000300800 */
[----:B------:R-:W3:Y:S04]  /*af740*/  LDL.LU R90, [R1+0x13e4] ;  /* 0x0013e400015a7983 */ /* 0x000ee80000300800 */
[----:B------:R-:W3:Y:S01]  /*af750*/  LDL.LU R91, [R1+0x13ec] ;  /* 0x0013ec00015b7983 */ /* 0x000ee20000300800 */
[----:B------:R-:W-:Y:S01]  /*af760*/  MOV R86, R181 ;  /* 0x000000b500567202 */ /* 0x000fe20000000f00 */
[----:B------:R-:W-:Y:S01]  /*af770*/  IMAD.MOV.U32 R87, RZ, RZ, R183 ;  /* 0x000000ffff577224 */ /* 0x000fe200078e00b7 */
[----:B------:R-:W-:-:S04]  /*af780*/  NOP ;  /* 0x0000000000007918 */ /* 0x000fc80000000000 */
[----:B----4-:R1:W-:Y:S01]  /*af790*/  STSM.16.M88.4 [R0], R84 ;  /* 0x0000005400007844 */ /* 0x0103e20000000200 */
[----:B------:R-:W-:Y:S01]  /*af7a0*/  IMAD.MOV.U32 R158, RZ, RZ, R92 ;  /* 0x000000ffff9e7224 */ /* 0x000fe200078e005c */
[----:B------:R-:W-:Y:S02]  /*af7b0*/  NOP ;  /* 0x0000000000007918 */ /* 0x000fe40000000000 */
[----:B------:R-:W2:Y:S01]  /*af7c0*/  LDS.128 R92, [R0] ;  /* 0x00000000005c7984 */ /* 0x000ea20000000c00 */
[----:B------:R-:W-:-:S03]  /*af7d0*/  NOP ;  /* 0x0000000000007918 */ /* 0x000fc60000000000 */
[----:B-1----:R-:W4:Y:S04]  /*af7e0*/  LDL.LU R84, [R1+0xdf4] ;  /* 0x000df40001547983 */ /* 0x002f280000300800 */
[----:B--2---:R-:W-:Y:S04]  /*af7f0*/  STL.64 [R1+0x40], R92 ;  /* 0x0000405c01007387 */ /* 0x004fe80000100a00 */
[----:B------:R-:W4:Y:S04]  /*af800*/  LDL.LU R85, [R1+0xdfc] ;  /* 0x000dfc0001557983 */ /* 0x000f280000300800 */
[----:B------:R-:W4:Y:S04]  /*af810*/  LDL.LU R86, [R1+0x3b4] ;  /* 0x0003b40001567983 */ /* 0x000f280000300800 */
        /* <DEDUP_REMOVED lines=8> */
[----:B------:R-:W3:Y:S04]  /*af8a0*/  LDL.LU R89, [R1+0x1608] ;  /* 0x0016080001597983 */ /* 0x000ee80000300800 */
[----:B------:R-:W3:Y:S04]  /*af8b0*/  LDL.LU R90, [R1+0x15f0] ;  /* 0x0015f000015a7983 */ /* 0x000ee80000300800 */
[----:B------:R-:W3:Y:S01]  /*af8c0*/  LDL.LU R91, [R1+0x15f8] ;  /* 0x0015f800015b7983 */ /* 0x000ee20000300800 */
[----:B--2---:R-:W-:Y:S01]  /*af8d0*/  IMAD.MOV.U32 R156, RZ, RZ, R92 ;  /* 0x000000ffff9c7224 */ /* 0x004fe200078e005c */
[----:B------:R-:W-:Y:S01]  /*af8e0*/  MOV R140, R94 ;  /* 0x0000005e008c7202 */ /* 0x000fe20000000f00 */
[----:B------:R-:W-:-:S02]  /*af8f0*/  IMAD.MOV.U32 R142, RZ, RZ, R93 ;  /* 0x000000ffff8e7224 */ /* 0x000fc400078e005d */
[----:B------:R-:W-:Y:S01]  /*af900*/  IMAD.MOV.U32 R66, RZ, RZ, R95 ;  /* 0x000000ffff427224 */ /* 0x000fe200078e005f */
[----:B----4-:R1:W-:Y:S01]  /*af910*/  STSM.16.M88.4 [R0], R84 ;  /* 0x0000005400007844 */ /* 0x0103e20000000200 */
[----:B------:R-:W-:-:S03]  /*af920*/  NOP ;  /* 0x0000000000007918 */ /* 0x000fc60000000000 */
[----:B------:R-:W2:Y:S01]  /*af930*/  LDS.128 R92, [R0] ;  /* 0x00000000005c7984 */ /* 0x000ea20000000c00 */
[----:B------:R-:W-:-:S03]  /*af940*/  NOP ;  /* 0x0000000000007918 */ /* 0x000fc60000000000 */
[----:B-1----:R-:W4:Y:S04]  /*af950*/  LDL.LU R84, [R1+0xde0] ;  /* 0x000de00001547983 */ /* 0x002f280000300800 */
[----:B------:R-:W4:Y:S04]  /*af960*/  LDL.LU R85, [R1+0xde8] ;  /* 0x000de80001557983 */ /* 0x000f280000300800 */
[----:B------:R-:W4:Y:S04]  /*af970*/  LDL.LU R86, [R1+0x10] ;  /* 0x0000100001567983 */ /* 0x000f280000300800 */
[----:B------:R-:W4:Y:S01]  /*af980*/  LDL.LU R87, [R1+0x18] ;  /* 0x0000180001577983 */ /* 0x000f220000300800 */
[----:B--2---:R-:W-:Y:S01]  /*af990*/  IMAD.MOV.U32 R157, RZ, RZ, R92 ;  /* 0x000000ffff9d7224 */ /* 0x004fe200078e005c */
[----:B------:R-:W-:Y:S01]  /*af9a0*/  MOV R143, R93 ;  /* 0x0000005d008f7202 */ /* 0x000fe20000000f00 */
[----:B------:R-:W-:-:S02]  /*af9b0*/  IMAD.MOV.U32 R141, RZ, RZ, R94 ;  /* 0x000000ffff8d7224 */ /* 0x000fc400078e005e */
[----:B------:R-:W-:Y:S01]  /*af9c0*/  IMAD.MOV.U32 R146, RZ, RZ, R95 ;  /* 0x000000ffff927224 */ /* 0x000fe200078e005f */
[----:B---3--:R1:W-:Y:S01]  /*af9d0*/  STSM.16.M88.4 [R0], R88 ;  /* 0x0000005800007844 */ /* 0x0083e20000000200 */
[----:B------:R-:W-:-:S03]  /*af9e0*/  NOP ;  /* 0x0000000000007918 */ /* 0x000fc60000000000 */
[----:B------:R-:W2:Y:S01]  /*af9f0*/  LDS.128 R92, [R0] ;  /* 0x00000000005c7984 */ /* 0x000ea20000000c00 */
[----:B------:R-:W-:-:S03]  /*afa00*/  NOP ;  /* 0x0000000000007918 */ /* 0x000fc60000000000 */
[----:B-1----:R-:W3:Y:S04]  /*afa10*/  LDL.LU R88, [R1+0x1620] ;  /* 0x0016200001587983 */ /* 0x002ee80000300800 */
[----:B--2---:R-:W-:Y:S04]  /*afa20*/  STL [R1+0xc], R95 ;  /* 0x00000c5f01007387 */ /* 0x004fe80000100800 */
        /* <DEDUP_REMOVED lines=8> */
[----:B------:R-:W4:Y:S04]  /*afab0*/  LDL.LU R85, [R1+0x118] ;  /* 0x0001180001557983 */ /* 0x000f280000300800 */
[----:B---3--:R1:W-:Y:S01]  /*afac0*/  STSM.16.M88.4 [R0], R88 ;  /* 0x0000005800007844 */ /* 0x0083e20000000200 */
[----:B------:R-:W-:Y:S01]  /*afad0*/  MOV R86, R4 ;  /* 0x0000000400567202 */ /* 0x000fe20000000f00 */
[----:B------:R-:W-:Y:S01]  /*afae0*/  IMAD.MOV.U32 R87, RZ, RZ, R6 ;  /* 0x000000ffff577224 */ /* 0x000fe200078e0006 */
[----:B------:R-:W-:Y:S01]  /*afaf0*/  NOP ;  /* 0x0000000000007918 */ /* 0x000fe20000000000 */
[----:B------:R-:W3:Y:S01]  /*afb00*/  LDS.128 R244, [R0] ;  /* 0x0000000000f47984 */ /* 0x000ee20000000c00 */
[----:B------:R-:W-:-:S03]  /*afb10*/  NOP ;  /* 0x0000000000007918 */ /* 0x000fc60000000000 */
[----:B-1----:R-:W2:Y:S04]  /*afb20*/  LDL.LU R88, [R1+0x1640] ;  /* 0x0016400001587983 */ /* 0x002ea80000300800 */
[----:B------:R-:W2:Y:S04]  /*afb30*/  LDL.LU R89, [R1+0x1648] ;  /* 0x0016480001597983 */ /* 0x000ea80000300800 */
[----:B------:R-:W2:Y:S04]  /*afb40*/  LDL.LU R90, [R1+0x530] ;  /* 0x00053000015a7983 */ /* 0x000ea80000300800 */
[----:B------:R-:W2:Y:S04]  /*afb50*/  LDL.LU R91, [R1+0x538] ;  /* 0x00053800015b7983 */ /* 0x000ea80000300800 */
[----:B----4-:R1:W-:Y:S01]  /*afb60*/  STSM.16.M88.4 [R0], R84 ;  /* 0x0000005400007844 */ /* 0x0103e20000000200 */
[----:B------:R-:W-:-:S03]  /*afb70*/  NOP ;  /* 0x0000000000007918 */ /* 0x000fc60000000000 */
[----:B------:R-:W4:Y:S01]  /*afb80*/  LDS.128 R240, [R0] ;  /* 0x0000000000f07984 */ /* 0x000f220000000c00 */
[----:B------:R-:W-:-:S03]  /*afb90*/  NOP ;  /* 0x0000000000007918 */ /* 0x000fc60000000000 */
[----:B--2---:R2:W-:Y:S01]  /*afba0*/  STSM.16.M88.4 [R0], R88 ;  /* 0x0000005800007844 */ /* 0x0045e20000000200 */
[----:B-1----:R-:W-:Y:S01]  /*afbb0*/  IMAD.MOV.U32 R84, RZ, RZ, R8 ;  /* 0x000000ffff547224 */ /* 0x002fe200078e0008 */
[----:B------:R-:W-:Y:S01]  /*afbc0*/  MOV R85, R10 ;  /* 0x0000000a00557202 */ /* 0x000fe20000000f00 */
[----:B------:R-:W-:Y:S01]  /*afbd0*/  IMAD.MOV.U32 R86, RZ, RZ, R40 ;  /* 0x000000ffff567224 */ /* 0x000fe200078e0028 */
[----:B------:R-:W-:Y:S01]  /*afbe0*/  NOP ;  /* 0x0000000000007918 */ /* 0x000fe20000000000 */
[----:B------:R-:W-:Y:S01]  /*afbf0*/  IMAD.MOV.U32 R87, RZ, RZ, R42 ;  /* 0x000000ffff577224 */ /* 0x000fe200078e002a */
[----:B------:R-:W1:Y:S01]  /*afc00*/  LDS.128 R236, [R0] ;  /* 0x0000000000ec7984 */ /* 0x000e620000000c00 */
[----:B------:R-:W-:-:S03]  /*afc10*/  NOP ;  /* 0x0000000000007918 */ /* 0x000fc60000000000 */
[----:B--2---:R-:W2:Y:S04]  /*afc20*/  LDL.LU R88, [R1+0x1660] ;  /* 0x0016600001587983 */ /* 0x004ea80000300800 */
[----:B------:R-:W2:Y:S04]  /*afc30*/  LDL.LU R89, [R1+0x1668] ;  /* 0x0016680001597983 */ /* 0x000ea80000300800 */
[----:B------:R-:W2:Y:S04]  /*afc40*/  LDL.LU R90, [R1+0x1f0] ;  /* 0x0001f000015a7983 */ /* 0x000ea80000300800 */
[----:B------:R-:W2:Y:S04]  /*afc50*/  LDL.LU R91, [R1+0x1f8] ;  /* 0x0001f800015b7983 */ /* 0x000ea80000300800 */
[----:B------:R1:W-:Y:S01]  /*afc60*/  STSM.16.M88.4 [R0], R84 ;  /* 0x0000005400007844 */ /* 0x0003e20000000200 */
[----:B------:R-:W-:-:S03]  /*afc70*/  NOP ;  /* 0x0000000000007918 */ /* 0x000fc60000000000 */
[----:B------:R-:W1:Y:S01]  /*afc80*/  LDS.128 R232, [R0] ;  /* 0x0000000000e87984 */ /* 0x000e620000000c00 */
[----:B------:R-:W-:-:S03]  /*afc90*/  NOP ;  /* 0x0000000000007918 */ /* 0x000fc60000000000 */
[----:B--2---:R2:W-:Y:S01]  /*afca0*/  STSM.16.M88.4 [R0], R88 ;  /* 0x0000005800007844 */ /* 0x0045e20000000200 */
[----:B-1----:R-:W-:Y:S01]  /*afcb0*/  MOV R84, R44 ;  /* 0x0000002c00547202 */ /* 0x002fe20000000f00 */
[----:B------:R-:W-:Y:S01]  /*afcc0*/  IMAD.MOV.U32 R85, RZ, RZ, R46 ;  /* 0x000000ffff557224 */ /* 0x000fe200078e002e */
[----:B------:R-:W-:Y:S01]  /*afcd0*/  MOV R87, R78 ;  /* 0x0000004e00577202 */ /* 0x000fe20000000f00 */
[----:B------:R-:W-:Y:S01]  /*afce0*/  IMAD.MOV.U32 R86, RZ, RZ, R76 ;  /* 0x000000ffff567224 */ /* 0x000fe200078e004c */
[----:B------:R-:W-:Y:S01]  /*afcf0*/  NOP ;  /* 0x0000000000007918 */ /* 0x000fe20000000000 */
        /* <DEDUP_REMOVED lines=56> */
[----:B------:R-:W2:Y:S01]  /*b0080*/  LDS.128 R132, [R0] ;  /* 0x0000000000847984 */ /* 0x000ea20000000c00 */
[----:B------:R-:W-:-:S03]  /*b0090*/  NOP ;  /* 0x0000000000007918 */ /* 0x000fc60000000000 */
[----:B-1----:R-:W3:Y:S04]  /*b00a0*/  LDL.LU R84, [R1+0x5d0] ;  /* 0x0005d00001547983 */ /* 0x002ee80000300800 */
[----:B------:R-:W3:Y:S04]  /*b00b0*/  LDL.LU R85, [R1+0x5d8] ;  /* 0x0005d80001557983 */ /* 0x000ee80000300800 */
[----:B------:R-:W3:Y:S04]  /*b00c0*/  LDL.LU R86, [R1+0x340] ;  /* 0x0003400001567983 */ /* 0x000ee80000300800 */
[----:B------:R-:W3:Y:S04]  /*b00d0*/  LDL.LU R87, [R1+0x348] ;  /* 0x0003480001577983 */ /* 0x000ee80000300800 */
[----:B--2---:R1:W-:Y:S01]  /*b00e0*/  STSM.16.M88.4 [R0], R88 ;  /* 0x0000005800007844 */ /* 0x0043e20000000200 */
[----:B------:R-:W-:-:S03]  /*b00f0*/  NOP ;  /* 0x0000000000007918 */ /* 0x000fc60000000000 */
[----:B------:R-:W2:Y:S01]  /*b0100*/  LDS.128 R128, [R0] ;  /* 0x0000000000807984 */ /* 0x000ea20000000c00 */
[----:B------:R-:W-:-:S03]  /*b0110*/  NOP ;  /* 0x0000000000007918 */ /* 0x000fc60000000000 */
[----:B-1----:R-:W2:Y:S04]  /*b0120*/  LDL.LU R88, [R1+0x1604] ;  /* 0x0016040001587983 */ /* 0x002ea80000300800 */
[----:B------:R-:W2:Y:S04]  /*b0130*/  LDL.LU R89, [R1+0x160c] ;  /* 0x00160c0001597983 */ /* 0x000ea80000300800 */
[----:B------:R-:W2:Y:S04]  /*b0140*/  LDL.LU R90, [R1+0x15f4] ;  /* 0x0015f400015a7983 */ /* 0x000ea80000300800 */
[----:B------:R-:W2:Y:S04]  /*b0150*/  LDL.LU R91, [R1+0x15fc] ;  /* 0x0015fc00015b7983 */ /* 0x000ea80000300800 */
[----:B---3--:R1:W-:Y:S01]  /*b0160*/  STSM.16.M88.4 [R0], R84 ;  /* 0x0000005400007844 */ /* 0x0083e20000000200 */
[----:B------:R-:W-:-:S03]  /*b0170*/  NOP ;  /* 0x0000000000007918 */ /* 0x000fc60000000000 */
[----:B------:R-:W3:Y:S01]  /*b0180*/  LDS.128 R124, [R0] ;  /* 0x00000000007c7984 */ /* 0x000ee20000000c00 */
        /* <DEDUP_REMOVED lines=12> */
[----:B------:R-:W2:Y:S01]  /*b0250*/  LDL.LU R91, [R1+0x15ec] ;  /* 0x0015ec00015b7983 */ /* 0x000ea20000300800 */
[----:B------:R-:W-:-:S03]  /*b0260*/  MOV R75, R92 ;  /* 0x0000005c004b7202 */ /* 0x000fc60000000f00 */
[----:B---3--:R-:W-:Y:S01]  /*b0270*/  STSM.16.M88.4 [R0], R84 ;  /* 0x0000005400007844 */ /* 0x008fe20000000200 */
[----:B------:R-:W-:-:S03]  /*b0280*/  NOP ;  /* 0x0000000000007918 */ /* 0x000fc60000000000 */
[----:B------:R-:W1:Y:S01]  /*b0290*/  LDS.128 R84, [R0] ;  /* 0x0000000000547984 */ /* 0x000e620000000c00 */
[----:B------:R-:W-:Y:S01]  /*b02a0*/  IMAD.MOV.U32 R65, RZ, RZ, R93 ;  /* 0x000000ffff417224 */ /* 0x000fe200078e005d */
[----:B------:R-:W-:Y:S02]  /*b02b0*/  NOP ;  /* 0x0000000000007918 */ /* 0x000fe40000000000 */
[----:B------:R-:W3:Y:S04]  /*b02c0*/  LDL.LU R92, [R1+0x114] ;  /* 0x00011400015c7983 */ /* 0x000ee80000300800 */
[----:B------:R-:W3:Y:S04]  /*b02d0*/  LDL.LU R93, [R1+0x11c] ;  /* 0x00011c00015d7983 */ /* 0x000ee80000300800 */
[----:B--2---:R2:W-:Y:S04]  /*b02e0*/  STSM.16.M88.4 [R0], R88 ;  /* 0x0000005800007844 */ /* 0x0045e80000000200 */
[----:B--2---:R-:W2:Y:S04]  /*b02f0*/  LDL.LU R88, [R1+0x1644] ;  /* 0x0016440001587983 */ /* 0x004ea80000300800 */
[----:B------:R-:W2:Y:S04]  /*b0300*/  LDL.LU R89, [R1+0x164c] ;  /* 0x00164c0001597983 */ /* 0x000ea80000300800 */
[----:B------:R-:W2:Y:S04]  /*b0310*/  LDL.LU R90, [R1+0x534] ;  /* 0x00053400015a7983 */ /* 0x000ea80000300800 */
[----:B------:R-:W2:Y:S01]  /*b0320*/  LDL.LU R91, [R1+0x53c] ;  /* 0x00053c00015b7983 */ /* 0x000ea20000300800 */
[----:B------:R-:W-:Y:S01]  /*b0330*/  IMAD.MOV.U32 R147, RZ, RZ, R94 ;  /* 0x000000ffff937224 */ /* 0x000fe200078e005e */
[----:B------:R-:W-:Y:S01]  /*b0340*/  NOP ;  /* 0x0000000000007918 */ /* 0x000fe20000000000 */
[----:B------:R-:W-:-:S02]  /*b0350*/  IMAD.MOV.U32 R94, RZ, RZ, R5 ;  /* 0x000000ffff5e7224 */ /* 0x000fc400078e0005 */
[----:B------:R-:W-:Y:S02]  /*b0360*/  IMAD.MOV.U32 R95, RZ, RZ, R7 ;  /* 0x000000ffff5f7224 */ /* 0x000fe400078e0007 */
[----:B------:R-:W1:Y:S01]  /*b0370*/  LDS.128 R4, [R0] ;  /* 0x0000000000047984 */ /* 0x000e620000000c00 */
[----:B------:R-:W-:-:S03]  /*b0380*/  NOP ;  /* 0x0000000000007918 */ /* 0x000fc60000000000 */
[----:B---3--:R-:W-:Y:S01]  /*b0390*/  STSM.16.M88.4 [R0], R92 ;  /* 0x0000005c00007844 */ /* 0x008fe20000000200 */
[----:B------:R-:W-:-:S03]  /*b03a0*/  NOP ;  /* 0x0000000000007918 */ /* 0x000fc60000000000 */
[----:B------:R-:W3:Y:S01]  /*b03b0*/  LDS.128 R92, [R0] ;  /* 0x00000000005c7984 */ /* 0x000ee20000000c00 */
[----:B------:R-:W-:-:S03]  /*b03c0*/  NOP ;  /* 0x0000000000007918 */ /* 0x000fc60000000000 */
[----:B--2---:R2:W-:Y:S04]  /*b03d0*/  STSM.16.M88.4 [R0], R88 ;  /* 0x0000005800007844 */ /* 0x0045e80000000200 */
[----:B--2---:R-:W2:Y:S04]  /*b03e0*/  LDL.LU R88, [R1+0x1664] ;  /* 0x0016640001587983 */ /* 0x004ea80000300800 */
[----:B------:R-:W2:Y:S04]  /*b03f0*/  LDL.LU R89, [R1+0x166c] ;  /* 0x00166c0001597983 */ /* 0x000ea80000300800 */
[----:B------:R-:W2:Y:S04]  /*b0400*/  LDL.LU R90, [R1+0x1f4] ;  /* 0x0001f400015a7983 */ /* 0x000ea80000300800 */
[----:B------:R-:W2:Y:S01]  /*b0410*/  LDL.LU R91, [R1+0x1fc] ;  /* 0x0001fc00015b7983 */ /* 0x000ea20000300800 */
[----:B------:R-:W-:Y:S01]  /*b0420*/  MOV R8, R9 ;  /* 0x0000000900087202 */ /* 0x000fe20000000f00 */
[----:B------:R-:W-:Y:S01]  /*b0430*/  IMAD.MOV.U32 R9, RZ, RZ, R11 ;  /* 0x000000ffff097224 */ /* 0x000fe200078e000b */
[----:B------:R-:W-:Y:S01]  /*b0440*/  MOV R11, R43 ;  /* 0x0000002b000b7202 */ /* 0x000fe20000000f00 */
[----:B------:R-:W-:Y:S01]  /*b0450*/  IMAD.MOV.U32 R10, RZ, RZ, R41 ;  /* 0x000000ffff0a7224 */ /* 0x000fe200078e0029 */
[----:B------:R-:W-:Y:S01]  /*b0460*/  NOP ;  /* 0x0000000000007918 */ /* 0x000fe20000000000 */
[----:B------:R-:W1:Y:S01]  /*b0470*/  LDS.128 R40, [R0] ;  /* 0x0000000000287984 */ /* 0x000e620000000c00 */
[----:B------:R-:W-:-:S03]  /*b0480*/  NOP ;  /* 0x0000000000007918 */ /* 0x000fc60000000000 */
[----:B------:R-:W-:Y:S01]  /*b0490*/  STSM.16.M88.4 [R0], R8 ;  /* 0x0000000800007844 */ /* 0x000fe20000000200 */
[----:B------:R-:W-:-:S03]  /*b04a0*/  NOP ;  /* 0x0000000000007918 */ /* 0x000fc60000000000 */
[----:B------:R-:W1:Y:S01]  /*b04b0*/  LDS.128 R8, [R0] ;  /* 0x0000000000087984 */ /* 0x000e620000000c00 */
[----:B------:R-:W-:Y:S01]  /*b04c0*/  NOP ;  /* 0x0000000000007918 */ /* 0x000fe20000000000 */
[----:B------:R-:W-:Y:S02]  /*b04d0*/  IMAD.MOV.U32 R111, RZ, RZ, R187 ;  /* 0x000000ffff6f7224 */ /* 0x000fe400078e00bb */
[----:B------:R-:W-:Y:S02]  /*b04e0*/  IMAD.MOV.U32 R82, RZ, RZ, R113 ;  /* 0x000000ffff527224 */ /* 0x000fe400078e0071 */
[----:B------:R-:W-:Y:S01]  /*b04f0*/  IMAD.MOV.U32 R80, RZ, RZ, R81 ;  /* 0x000000ffff507224 */ /* 0x000fe200078e0051 */
[----:B------:R-:W-:Y:S01]  /*b0500*/  MOV R81, R83 ;  /* 0x0000005300517202 */ /* 0x000fe20000000f00 */
[----:B------:R-:W-:Y:S02]  /*b0510*/  IMAD.MOV.U32 R109, RZ, RZ, R155 ;  /* 0x000000ffff6d7224 */ /* 0x000fe400078e009b */
[----:B------:R-:W-:Y:S01]  /*b0520*/  IMAD.MOV.U32 R83, RZ, RZ, R115 ;  /* 0x000000ffff537224 */ /* 0x000fe200078e0073 */
[----:B------:R-:W-:-:S02]  /*b0530*/  LOP3.LUT P6, RZ, R68, 0x8000, RZ, 0xc0, !PT ;  /* 0x0000800044ff7812 */ /* 0x000fc400078cc0ff */
[----:B------:R-:W-:Y:S01]  /*b0540*/  LOP3.LUT R68, R68, 0xffffffdf, RZ, 0xc0, !PT ;  /* 0xffffffdf44447812 */ /* 0x000fe200078ec0ff */
[----:B--2---:R2:W-:Y:S04]  /*b0550*/  STSM.16.M88.4 [R0], R88 ;  /* 0x0000005800007844 */ /* 0x0045e80000000200 */
[----:B--2---:R-:W2:Y:S04]  /*b0560*/  LDL.LU R88, [R1+0x1674] ;  /* 0x0016740001587983 */ /* 0x004ea80000300800 */
[----:B------:R-:W2:Y:S04]  /*b0570*/  LDL.LU R89, [R1+0x167c] ;  /* 0x00167c0001597983 */ /* 0x000ea80000300800 */
[----:B------:R-:W2:Y:S04]  /*b0580*/  LDL.LU R90, [R1+0x174] ;  /* 0x00017400015a7983 */ /* 0x000ea80000300800 */
[----:B------:R-:W2:Y:S01]  /*b0590*/  LDL.LU R91, [R1+0x17c] ;  /* 0x00017c00015b7983 */ /* 0x000ea20000300800 */
[----:B------:R-:W-:Y:S01]  /*b05a0*/  LOP3.LUT R72, R72, 0xffbfffff, RZ, 0xc0, !PT ;  /* 0xffbfffff48487812 */ /* 0x000fe200078ec0ff */
[----:B------:R-:W-:Y:S01]  /*b05b0*/  IMAD.MOV.U32 R44, RZ, RZ, R45 ;  /* 0x000000ffff2c7224 */ /* 0x000fe200078e002d */
[----:B------:R-:W-:Y:S01]  /*b05c0*/  @P0 LOP3.LUT R68, R68, 0x20, RZ, 0xfc, !PT ;  /* 0x0000002044440812 */ /* 0x000fe200078efcff */
[----:B------:R-:W3:Y:S01]  /*b05d0*/  LDL.LU R96, [R1+0x1654] ;  /* 0x0016540001607983 */ /* 0x000ee20000300800 */
[----:B------:R-:W-:Y:S01]  /*b05e0*/  MOV R46, R77 ;  /* 0x0000004d002e7202 */ /* 0x000fe20000000f00 */
[----:B------:R-:W-:-:S02]  /*b05f0*/  NOP ;  /* 0x0000000000007918 */ /* 0x000fc40000000000 */
        /* <DEDUP_REMOVED lines=28> */
[----:B------:R-:W-:-:S02]  /*b07c0*/  @P6 LOP3.LUT R72, R72, 0x400000, RZ, 0xfc, !PT ;  /* 0x0040000048486812 */ /* 0x000fc400078efcff */
[----:B------:R-:W-:Y:S02]  /*b07d0*/  LOP3.LUT P6, RZ, R68, 0x4000, RZ, 0xc0, !PT ;  /* 0x0000400044ff7812 */ /* 0x000fe400078cc0ff */
[----:B------:R-:W-:-:S11]  /*b07e0*/  LOP3.LUT R72, R72, 0xff7fffff, RZ, 0xc0, !PT ;  /* 0xff7fffff48487812 */ /* 0x000fd600078ec0ff */
[----:B------:R-:W-:Y:S02]  /*b07f0*/  @P6 LOP3.LUT R72, R72, 0x800000, RZ, 0xfc, !PT ;  /* 0x0080000048486812 */ /* 0x000fe400078efcff */
[----:B------:R-:W-:Y:S02]  /*b0800*/  LOP3.LUT P6, RZ, R68, 0x1000, RZ, 0xc0, !PT ;  /* 0x0000100044ff7812 */ /* 0x000fe400078cc0ff */
[----:B------:R-:W-:Y:S01]  /*b0810*/  LOP3.LUT R72, R72, 0xfeffffff, RZ, 0xc0, !PT ;  /* 0xfeffffff48487812 */ /* 0x000fe200078ec0ff */
[----:B------:R-:W-:Y:S02]  /*b0820*/  IMAD.MOV.U32 R45, RZ, RZ, R47 ;  /* 0x000000ffff2d7224 */ /* 0x000fe400078e002f */
[----:B------:R-:W-:Y:S02]  /*b0830*/  IMAD.MOV.U32 R47, RZ, RZ, R79 ;  /* 0x000000ffff2f7224 */ /* 0x000fe400078e004f */
[----:B------:R-:W1:Y:S01]  /*b0840*/  LDS.128 R76, [R0] ;  /* 0x00000000004c7984 */ /* 0x000e620000000c00 */
[----:B------:R-:W-:-:S05]  /*b0850*/  NOP ;  /* 0x0000000000007918 */ /* 0x000fca0000000000 */
[----:B------:R-:W-:Y:S02]  /*b0860*/  @P6 LOP3.LUT R72, R72, 0x1000000, RZ, 0xfc, !PT ;  /* 0x0100000048486812 */ /* 0x000fe400078efcff */
[----:B------:R-:W-:Y:S01]  /*b0870*/  LOP3.LUT P6, RZ, R68, 0x400, RZ, 0xc0, !PT ;  /* 0x0000040044ff7812 */ /* 0x000fe200078cc0ff */
[----:B------:R-:W-:Y:S01]  /*b0880*/  STSM.16.M88.4 [R0], R44 ;  /* 0x0000002c00007844 */ /* 0x000fe20000000200 */
[----:B------:R-:W-:Y:S01]  /*b0890*/  NOP ;  /* 0x0000000000007918 */ /* 0x000fe20000000000 */
[----:B------:R-:W-:Y:S02]  /*b08a0*/  LOP3.LUT R72, R72, 0xfdffffff, RZ, 0xc0, !PT ;  /* 0xfdffffff48487812 */ /* 0x000fe400078ec0ff */
[----:B------:R-:W1:Y:S01]  /*b08b0*/  LDS.128 R44, [R0] ;  /* 0x00000000002c7984 */ /* 0x000e620000000c00 */
[----:B------:R-:W-:-:S07]  /*b08c0*/  NOP ;  /* 0x0000000000007918 */ /* 0x000fce0000000000 */
[----:B------:R-:W-:Y:S02]  /*b08d0*/  @P6 LOP3.LUT R72, R72, 0x2000000, RZ, 0xfc, !PT ;  /* 0x0200000048486812 */ /* 0x000fe400078efcff */
[----:B------:R-:W-:Y:S02]  /*b08e0*/  LOP3.LUT P6, RZ, R68, 0x100, RZ, 0xc0, !PT ;  /* 0x0000010044ff7812 */ /* 0x000fe400078cc0ff */
[----:B------:R-:W-:-:S11]  /*b08f0*/  LOP3.LUT R72, R72, 0xfbffffff, RZ, 0xc0, !PT ;  /* 0xfbffffff48487812 */ /* 0x000fd600078ec0ff */
[----:B------:R-:W-:Y:S02]  /*b0900*/  @P6 LOP3.LUT R72, R72, 0x4000000, RZ, 0xfc, !PT ;  /* 0x0400000048486812 */ /* 0x000fe400078efcff */
[C---:B------:R-:W-:Y:S02]  /*b0910*/  LOP3.LUT P6, RZ, R68.reuse, 0x20, RZ, 0xc0, !PT ;  /* 0x0000002044ff7812 */ /* 0x040fe400078cc0ff */
[C---:B------:R-:W-:Y:S02]  /*b0920*/  LOP3.LUT P5, RZ, R68.reuse, 0x20000, RZ, 0xc0, !PT ;  /* 0x0002000044ff7812 */ /* 0x040fe400078ac0ff */
[C---:B------:R-:W-:Y:S02]  /*b0930*/  LOP3.LUT P4, RZ, R68.reuse, 0x80000, RZ, 0xc0, !PT ;  /* 0x0008000044ff7812 */ /* 0x040fe4000788c0ff */
[----:B------:R-:W-:Y:S01]  /*b0940*/  LOP3.LUT P3, RZ, R68, 0x80000000, RZ, 0xc0, !PT ;  /* 0x8000000044ff7812 */ /* 0x000fe2000786c0ff */
[----:B--2---:R-:W-:Y:S01]  /*b0950*/  STSM.16.M88.4 [R0], R88 ;  /* 0x0000005800007844 */ /* 0x004fe20000000200 */
[----:B------:R-:W-:-:S03]  /*b0960*/  NOP ;  /* 0x0000000000007918 */ /* 0x000fc60000000000 */
[----:B------:R-:W2:Y:S01]  /*b0970*/  LDS.128 R88, [R0] ;  /* 0x0000000000587984 */ /* 0x000ea20000000c00 */
[----:B------:R-:W-:-:S03]  /*b0980*/  NOP ;  /* 0x0000000000007918 */ /* 0x000fc60000000000 */
[----:B------:R-:W-:Y:S01]  /*b0990*/  STSM.16.M88.4 [R0], R80 ;  /* 0x0000005000007844 */ /* 0x000fe20000000200 */
[----:B------:R-:W-:-:S03]  /*b09a0*/  NOP ;  /* 0x0000000000007918 */ /* 0x000fc60000000000 */
[----:B------:R-:W1:Y:S01]  /*b09b0*/  LDS.128 R80, [R0] ;  /* 0x0000000000507984 */ /* 0x000e620000000c00 */
[----:B------:R-:W-:-:S03]  /*b09c0*/  NOP ;  /* 0x0000000000007918 */ /* 0x000fc60000000000 */
[----:B---3--:R-:W-:Y:S01]  /*b09d0*/  STSM.16.M88.4 [R0], R96 ;  /* 0x0000006000007844 */ /* 0x008fe20000000200 */
[----:B------:R-:W-:-:S03]  /*b09e0*/  NOP ;  /* 0x0000000000007918 */ /* 0x000fc60000000000 */
[----:B------:R-:W3:Y:S01]  /*b09f0*/  LDS.128 R96, [R0] ;  /* 0x0000000000607984 */ /* 0x000ee20000000c00 */
[----:B------:R-:W-:-:S03]  /*b0a00*/  NOP ;  /* 0x0000000000007918 */ /* 0x000fc60000000000 */
[----:B------:R-:W-:Y:S01]  /*b0a10*/  STSM.16.M88.4 [R0], R100 ;  /* 0x0000006400007844 */ /* 0x000fe20000000200 */
[----:B------:R-:W-:-:S03]  /*b0a20*/  NOP ;  /* 0x0000000000007918 */ /* 0x000fc60000000000 */
[----:B------:R-:W1:Y:S01]  /*b0a30*/  LDS.128 R100, [R0] ;  /* 0x0000000000647984 */ /* 0x000e620000000c00 */
[----:B------:R-:W-:-:S03]  /*b0a40*/  NOP ;  /* 0x0000000000007918 */ /* 0x000fc60000000000 */
[----:B----4-:R-:W-:Y:S01]  /*b0a50*/  STSM.16.M88.4 [R0], R104 ;  /* 0x0000006800007844 */ /* 0x010fe20000000200 */
[----:B------:R-:W-:-:S03]  /*b0a60*/  NOP ;  /* 0x0000000000007918 */ /* 0x000fc60000000000 */
[----:B------:R-:W4:Y:S01]  /*b0a70*/  LDS.128 R104, [R0] ;  /* 0x0000000000687984 */ /* 0x000f220000000c00 */
[----:B------:R-:W-:-:S03]  /*b0a80*/  NOP ;  /* 0x0000000000007918 */ /* 0x000fc60000000000 */
[----:B------:R-:W-:Y:S01]  /*b0a90*/  STSM.16.M88.4 [R0], R108 ;  /* 0x0000006c00007844 */ /* 0x000fe20000000200 */
[----:B------:R-:W-:-:S03]  /*b0aa0*/  NOP ;  /* 0x0000000000007918 */ /* 0x000fc60000000000 */
[----:B------:R-:W1:Y:S01]  /*b0ab0*/  LDS.128 R108, [R0] ;  /* 0x00000000006c7984 */ /* 0x000e620000000c00 */
[----:B------:R-:W-:-:S03]  /*b0ac0*/  NOP ;  /* 0x0000000000007918 */ /* 0x000fc60000000000 */
[----:B------:R-:W-:Y:S01]  /*b0ad0*/  STSM.16.M88.4 [R0], R112 ;  /* 0x0000007000007844 */ /* 0x000fe20000000200 */
[----:B------:R-:W-:Y:S01]  /*b0ae0*/  IMAD.WIDE R144, R154, 0x4, R2 ;  /* 0x000000049a907825 */ /* 0x000fe200078e0202 */
[----:B------:R-:W-:Y:S02]  /*b0af0*/  NOP ;  /* 0x0000000000007918 */ /* 0x000fe40000000000 */
[----:B------:R-:W1:Y:S01]  /*b0b00*/  LDS.128 R112, [R0] ;  /* 0x0000000000707984 */ /* 0x000e620000000c00 */
[----:B------:R-:W-:-:S03]  /*b0b10*/  NOP ;  /* 0x0000000000007918 */ /* 0x000fc60000000000 */
[----:B------:R1:W-:Y:S01]  /*b0b20*/  STSM.16.M88.4 [R0], R116 ;  /* 0x0000007400007844 */ /* 0x0003e20000000200 */
[----:B------:R-:W-:-:S03]  /*b0b30*/  NOP ;  /* 0x0000000000007918 */ /* 0x000fc60000000000 */
[----:B------:R-:W-:Y:S01]  /*b0b40*/  @P6 STG.E desc[UR36][R144.64], R187 ;  /* 0x000000bb90006986 */ /* 0x000fe2000c101924 */
[----:B------:R-:W-:Y:S01]  /*b0b50*/  LOP3.LUT P6, RZ, R72, 0x4000000, RZ, 0xc0, !PT ;  /* 0x0400000048ff7812 */ /* 0x000fe200078cc0ff */
[----:B-1----:R-:W-:-:S12]  /*b0b60*/  IMAD.WIDE R116, R154, 0x4, R12 ;  /* 0x000000049a747825 */ /* 0x002fd800078e020c */
[----:B------:R1:W-:Y:S01]  /*b0b70*/  @P6 STG.E desc[UR36][R116.64], R185 ;  /* 0x000000b974006986 */ /* 0x0003e2000c101924 */
        /* <DEDUP_REMOVED lines=13> */
[----:B-1----:R-:W-:-:S05]  /*b0c50*/  IMAD.WIDE R116, R154, 0x4, R22 ;  /* 0x000000049a747825 */ /* 0x002fca00078e0216 */
[----:B------:R1:W-:Y:S01]  /*b0c60*/  @P5 STG.E desc[UR36][R116.64], R186 ;  /* 0x000000ba74005986 */ /* 0x0003e2000c101924 */
[----:B------:R-:W-:Y:S01]  /*b0c70*/  LOP3.LUT P1, RZ, R70, 0x2, RZ, 0xc0, !PT ;  /* 0x0000000246ff7812 */ /* 0x000fe2000782c0ff */
[----:B-1----:R-:W-:-:S05]  /*b0c80*/  IMAD.WIDE R116, R154, 0x4, R24 ;  /* 0x000000049a747825 */ /* 0x002fca00078e0218 */
[----:B------:R1:W-:Y:S01]  /*b0c90*/  @P4 STG.E desc[UR36][R116.64], R184 ;  /* 0x000000b874004986 */ /* 0x0003e2000c101924 */
[----:B------:R-:W-:Y:S01]  /*b0ca0*/  LOP3.LUT P0, RZ, R70, 0x4, RZ, 0xc0, !PT ;  /* 0x0000000446ff7812 */ /* 0x000fe2000780c0ff */
[----:B-1----:R-:W-:-:S05]  /*b0cb0*/  IMAD.WIDE R116, R154, 0x4, R26 ;  /* 0x000000049a747825 */ /* 0x002fca00078e021a */
[----:B------:R1:W-:Y:S02]  /*b0cc0*/  @P3 STG.E desc[UR36][R116.64], R152 ;  /* 0x0000009874003986 */ /* 0x0003e4000c101924 */
[----:B-1----:R-:W-:-:S05]  /*b0cd0*/  IMAD.WIDE R116, R154, 0x4, R28 ;  /* 0x000000049a747825 */ /* 0x002fca00078e021c */
[----:B------:R1:W-:Y:S02]  /*b0ce0*/  @P2 STG.E desc[UR36][R116.64], R150 ;  /* 0x0000009674002986 */ /* 0x0003e4000c101924 */
[----:B-1----:R-:W-:-:S05]  /*b0cf0*/  IMAD.WIDE R116, R154, 0x4, R48 ;  /* 0x000000049a747825 */ /* 0x002fca00078e0230 */
[----:B------:R1:W-:Y:S02]  /*b0d00*/  @P1 STG.E desc[UR36][R116.64], R148 ;  /* 0x0000009474001986 */ /* 0x0003e4000c101924 */
[----:B-1----:R-:W-:-:S05]  /*b0d10*/  IMAD.WIDE R116, R154, 0x4, R30 ;  /* 0x000000049a747825 */ /* 0x002fca00078e021e */
[----:B------:R1:W-:Y:S04]  /*b0d20*/  @P0 STG.E desc[UR36][R116.64], R73 ;  /* 0x0000004974000986 */ /* 0x0003e8000c101924 */
[----:B-1----:R-:W2:Y:S04]  /*b0d30*/  LDL.LU R73, [R1+0x380] ;  /* 0x0003800001497983 */ /* 0x002ea80000300800 */
[----:B------:R-:W3:Y:S04]  /*b0d40*/  LDL.LU R186, [R1+0x370] ;  /* 0x0003700001ba7983 */ /* 0x000ee80000300800 */
[----:B------:R-:W3:Y:S04]  /*b0d50*/  LDL.LU R184, [R1+0x360] ;  /* 0x0003600001b87983 */ /* 0x000ee80000300800 */
[----:B------:R-:W3:Y:S04]  /*b0d60*/  LDL.LU R152, [R1+0x350] ;  /* 0x0003500001987983 */ /* 0x000ee80000300800 */
[----:B------:R-:W3:Y:S01]  /*b0d70*/  LDL.LU R150, [R1+0x330] ;  /* 0x0003300001967983 */ /* 0x000ee20000300800 */
[----:B------:R-:W-:-:S03]  /*b0d80*/  LOP3.LUT P3, RZ, R70, 0x8, RZ, 0xc0, !PT ;  /* 0x0000000846ff7812 */ /* 0x000fc6000786c0ff */
[----:B------:R-:W3:Y:S01]  /*b0d90*/  LDL.LU R148, [R1+0x320] ;  /* 0x0003200001947983 */ /* 0x000ee20000300800 */
[----:B------:R-:W-:Y:S01]  /*b0da0*/  IMAD.WIDE R116, R154, 0x4, R50 ;  /* 0x000000049a747825 */ /* 0x000fe200078e0232 */
[----:B------:R-:W-:Y:S02]  /*b0db0*/  LOP3.LUT P6, RZ, R70, 0x8000, RZ, 0xc0, !PT ;  /* 0x0000800046ff7812 */ /* 0x000fe400078cc0ff */
[----:B------:R-:W-:-:S11]  /*b0dc0*/  LOP3.LUT R72, R72, 0xffffbfff, RZ, 0xc0, !PT ;  /* 0xffffbfff48487812 */ /* 0x000fd600078ec0ff */
[----:B------:R-:W-:Y:S02]  /*b0dd0*/  @P6 LOP3.LUT R72, R72, 0x4000, RZ, 0xfc, !PT ;  /* 0x0000400048486812 */ /* 0x000fe400078efcff */
        /* <DEDUP_REMOVED lines=10> */
[----:B------:R-:W-:Y:S01]  /*b0e80*/  LOP3.LUT R72, R72, 0xfffbffff, RZ, 0xc0, !PT ;  /* 0xfffbffff48487812 */ /* 0x000fe200078ec0ff */
[----:B--2---:R1:W-:Y:S04]  /*b0e90*/  @P3 STG.E desc[UR36][R116.64], R73 ;  /* 0x0000004974003986 */ /* 0x0043e8000c101924 */
[----:B-1----:R-:W2:Y:S04]  /*b0ea0*/  LDL.LU R73, [R1+0x300] ;  /* 0x0003000001497983 */ /* 0x002ea80000300800 */
[----:B------:R-:W4:Y:S04]  /*b0eb0*/  LDL.LU R185, [R1+0x2f0] ;  /* 0x0002f00001b97983 */ /* 0x000f280000300800 */
[----:B------:R-:W4:Y:S01]  /*b0ec0*/  LDL.LU R155, [R1+0x2e0] ;  /* 0x0002e000019b7983 */ /* 0x000f220000300800 */
[----:B------:R-:W-:-:S02]  /*b0ed0*/  @P6 LOP3.LUT R72, R72, 0x40000, RZ, 0xfc, !PT ;  /* 0x0004000048486812 */ /* 0x000fc400078efcff */
[----:B------:R-:W-:Y:S01]  /*b0ee0*/  LOP3.LUT P6, RZ, R70, 0x400, RZ, 0xc0, !PT ;  /* 0x0000040046ff7812 */ /* 0x000fe200078cc0ff */
[----:B------:R-:W4:Y:S01]  /*b0ef0*/  LDL.LU R153, [R1+0x2d0] ;  /* 0x0002d00001997983 */ /* 0x000f220000300800 */
[----:B------:R-:W-:-:S03]  /*b0f00*/  LOP3.LUT R72, R72, 0xfff7ffff, RZ, 0xc0, !PT ;  /* 0xfff7ffff48487812 */ /* 0x000fc600078ec0ff */
[----:B------:R-:W4:Y:S01]  /*b0f10*/  LDL.LU R151, [R1+0x2c0] ;  /* 0x0002c00001977983 */ /* 0x000f220000300800 */
[C---:B------:R-:W-:Y:S02]  /*b0f20*/  LOP3.LUT P2, RZ, R70.reuse, 0x10, RZ, 0xc0, !PT ;  /* 0x0000001046ff7812 */ /* 0x040fe4000784c0ff */
[----:B------:R-:W-:Y:S01]  /*b0f30*/  LOP3.LUT P1, RZ, R70, 0x20, RZ, 0xc0, !PT ;  /* 0x0000002046ff7812 */ /* 0x000fe2000782c0ff */
[----:B------:R-:W-:Y:S01]  /*b0f40*/  IMAD.WIDE R116, R154, 0x4, R52 ;  /* 0x000000049a747825 */ /* 0x000fe200078e0234 */
[----:B------:R-:W4:Y:S03]  /*b0f50*/  LDL.LU R149, [R1+0x2b0] ;  /* 0x0002b00001957983 */ /* 0x000f260000300800 */
[----:B------:R-:W-:Y:S02]  /*b0f60*/  @P6 LOP3.LUT R72, R72, 0x80000, RZ, 0xfc, !PT ;  /* 0x0008000048486812 */ /* 0x000fe400078efcff */
[----:B------:R-:W-:-:S02]  /*b0f70*/  LOP3.LUT P6, RZ, R70, 0x200, RZ, 0xc0, !PT ;  /* 0x0000020046ff7812 */ /* 0x000fc400078cc0ff */
[----:B------:R-:W-:Y:S02]  /*b0f80*/  LOP3.LUT R72, R72, 0xffefffff, RZ, 0xc0, !PT ;  /* 0xffefffff48487812 */ /* 0x000fe400078ec0ff */
[----:B------:R-:W-:-:S09]  /*b0f90*/  LOP3.LUT P0, RZ, R70, 0x40, RZ, 0xc0, !PT ;  /* 0x0000004046ff7812 */ /* 0x000fd2000780c0ff */
[----:B------:R-:W-:Y:S02]  /*b0fa0*/  @P6 LOP3.LUT R72, R72, 0x100000, RZ, 0xfc, !PT ;  /* 0x0010000048486812 */ /* 0x000fe400078efcff */
[----:B------:R-:W-:Y:S01]  /*b0fb0*/  LOP3.LUT P6, RZ, R70, 0x100, RZ, 0xc0, !PT ;  /* 0x0000010046ff7812 */ /* 0x000fe200078cc0ff */
[----:B---3--:R1:W-:Y:S01]  /*b0fc0*/  @P2 STG.E desc[UR36][R116.64], R186 ;  /* 0x000000ba74002986 */ /* 0x0083e2000c101924 */
[----:B------:R-:W-:Y:S01]  /*b0fd0*/  LOP3.LUT R72, R72, 0xffdfffff, RZ, 0xc0, !PT ;  /* 0xffdfffff48487812 */ /* 0x000fe200078ec0ff */
[----:B-1----:R-:W-:-:S10]  /*b0fe0*/  IMAD.WIDE R116, R154, 0x4, R54 ;  /* 0x000000049a747825 */ /* 0x002fd400078e0236 */
[----:B------:R-:W-:Y:S01]  /*b0ff0*/  @P6 LOP3.LUT R72, R72, 0x200000, RZ, 0xfc, !PT ;  /* 0x0020000048486812 */ /* 0x000fe200078efcff */
[----:B------:R-:W3:Y:S01]  /*b1000*/  LDL.LU R186, [R1+0x2a0] ;  /* 0x0002a00001ba7983 */ /* 0x000ee20000300800 */
[----:B------:R-:W-:-:S03]  /*b1010*/  LOP3.LUT P6, RZ, R70, 0x80, RZ, 0xc0, !PT ;  /* 0x0000008046ff7812 */ /* 0x000fc600078cc0ff */
[----:B------:R1:W-:Y:S02]  /*b1020*/  @P1 STG.E desc[UR36][R116.64], R184 ;  /* 0x000000b874001986 */ /* 0x0003e4000c101924 */
[----:B-1----:R-:W-:Y:S02]  /*b1030*/  IMAD.WIDE R116, R154, 0x4, R56 ;  /* 0x000000049a747825 */ /* 0x002fe400078e0238 */
[----:B------:R-:W3:Y:S04]  /*b1040*/  LDL.LU R184, [R1+0x290] ;  /* 0x0002900001b87983 */ /* 0x000ee80000300800 */
[----:B------:R1:W-:Y:S04]  /*b1050*/  @P0 STG.E desc[UR36][R116.64], R152 ;  /* 0x0000009874000986 */ /* 0x0003e8000c101924 */
[----:B------:R-:W3:Y:S01]  /*b1060*/  LDL.LU R154, [R1+0x280] ;  /* 0x00028000019a7983 */ /* 0x000ee20000300800 */
[----:B-1----:R-:W-:-:S03]  /*b1070*/  IMAD.WIDE R116, R211, 0x4, R2 ;  /* 0x00000004d3747825 */ /* 0x002fc600078e0202 */
[----:B------:R-:W3:Y:S04]  /*b1080*/  LDL.LU R152, [R1+0x270] ;  /* 0x0002700001987983 */ /* 0x000ee80000300800 */
[----:B------:R1:W-:Y:S01]  /*b1090*/  @P6 STG.E desc[UR36][R116.64], R150 ;  /* 0x0000009674006986 */ /* 0x0003e2000c101924 */
[C---:B------:R-:W-:Y:S01]  /*b10a0*/  LOP3.LUT P6, RZ, R72.reuse, 0x200000, RZ, 0xc0, !PT ;  /* 0x0020000048ff7812 */ /* 0x040fe200078cc0ff */
[----:B-1----:R-:W-:Y:S02]  /*b10b0*/  IMAD.WIDE R116, R211, 0x4, R12 ;  /* 0x00000004d3747825 */ /* 0x002fe400078e020c */
[----:B------:R-:W3:Y:S10]  /*b10c0*/  LDL.LU R150, [R1+0x200] ;  /* 0x0002000001967983 */ /* 0x000ef40000300800 */
[----:B------:R1:W-:Y:S01]  /*b10d0*/  @P6 STG.E desc[UR36][R116.64], R148 ;  /* 0x0000009474006986 */ /* 0x0003e2000c101924 */
[----:B------:R-:W-:-:S03]  /*b10e0*/  LOP3.LUT P6, RZ, R72, 0x100000, RZ, 0xc0, !PT ;  /* 0x0010000048ff7812 */ /* 0x000fc600078cc0ff */
[----:B-1----:R-:W3:Y:S01]  /*b10f0*/  LDL.LU R148, [R1+0x1e0] ;  /* 0x0001e00001947983 */ /* 0x002ee20000300800 */
[----:B------:R-:W-:-:S09]  /*b1100*/  IMAD.WIDE R116, R211, 0x4, R14 ;  /* 0x00000004d3747825 */ /* 0x000fd200078e020e */
[----:B--2---:R1:W-:Y:S04]  /*b1110*/  @P6 STG.E desc[UR36][R116.64], R73 ;  /* 0x0000004974006986 */ /* 0x0043e8000c101924 */
[----:B-1----:R-:W2:Y:S01]  /*b1120*/  LDL.LU R73, [R1+0x160] ;  /* 0x0001600001497983 */ /* 0x002ea20000300800 */
[----:B------:R-:W-:Y:S01]  /*b1130*/  LOP3.LUT P6, RZ, R72, 0x80000, RZ, 0xc0, !PT ;  /* 0x0008000048ff7812 */ /* 0x000fe200078cc0ff */
[----:B------:R-:W-:-:S12]  /*b1140*/  IMAD.WIDE R116, R211, 0x4, R16 ;  /* 0x00000004d3747825 */ /* 0x000fd800078e0210 */
[----:B----4-:R1:W-:Y:S01]  /*b1150*/  @P6 STG.E desc[UR36][R116.64], R185 ;  /* 0x000000b974006986 */ /* 0x0103e2000c101924 */
        /* <DEDUP_REMOVED lines=12> */
[----:B------:R-:W-:Y:S02]  /*b1220*/  LOP3.LUT P6, RZ, R72, 0x4000, RZ, 0xc0, !PT ;  /* 0x0000400048ff7812 */ /* 0x000fe400078cc0ff */
[C---:B------:R-:W-:Y:S02]  /*b1230*/  LOP3.LUT P5, RZ, R70.reuse, 0x10000, RZ, 0xc0, !PT ;  /* 0x0001000046ff7812 */ /* 0x040fe400078ac0ff */
[----:B------:R-:W-:Y:S01]  /*b1240*/  LOP3.LUT P4, RZ, R70, 0x20000, RZ, 0xc0, !PT ;  /* 0x0002000046ff7812 */ /* 0x000fe2000788c0ff */
[----:B-1----:R-:W-:-:S08]  /*b1250*/  IMAD.WIDE R116, R211, 0x4, R26 ;  /* 0x00000004d3747825 */ /* 0x002fd000078e021a */
[----:B---3--:R1:W-:Y:S01]  /*b1260*/  @P6 STG.E desc[UR36][R116.64], R186 ;  /* 0x000000ba74006986 */ /* 0x0083e2000c101924 */
        /* <DEDUP_REMOVED lines=15> */
[----:B--2---:R1:W-:Y:S04]  /*b1360*/  @P0 STG.E desc[UR36][R116.64], R73 ;  /* 0x0000004974000986 */ /* 0x0043e8000c101924 */
[----:B-1----:R-:W2:Y:S04]  /*b1370*/  LDL.LU R73, [R1+0xd0] ;  /* 0x0000d00001497983 */ /* 0x002ea80000300800 */
[----:B------:R-:W3:Y:S04]  /*b1380*/  LDL.LU R184, [R1+0x474] ;  /* 0x0004740001b87983 */ /* 0x000ee80000300800 */
[----:B------:R-:W4:Y:S04]  /*b1390*/  LDL.LU R154, [R1+0x454] ;  /* 0x00045400019a7983 */ /* 0x000f280000300800 */
[----:B------:R-:W3:Y:S04]  /*b13a0*/  LDL.LU R152, [R1+0x434] ;  /* 0x0004340001987983 */ /* 0x000ee80000300800 */
[----:B------:R-:W3:Y:S04]  /*b13b0*/  LDL.LU R150, [R1+0x424] ;  /* 0x0004240001967983 */ /* 0x000ee80000300800 */
[----:B------:R-:W3:Y:S01]  /*b13c0*/  LDL.LU R148, [R1+0x414] ;  /* 0x0004140001947983 */ /* 0x000ee20000300800 */
[----:B------:R-:W-:-:S02]  /*b13d0*/  LOP3.LUT P6, RZ, R71, 0x4, RZ, 0xc0, !PT ;  /* 0x0000000447ff7812 */ /* 0x000fc400078cc0ff */
[----:B------:R-:W-:Y:S02]  /*b13e0*/  LOP3.LUT R72, R72, 0xffffffbf, RZ, 0xc0, !PT ;  /* 0xffffffbf48487812 */ /* 0x000fe400078ec0ff */
[----:B------:R-:W-:Y:S01]  /*b13f0*/  LOP3.LUT P3, RZ, R70, 0x400000, RZ, 0xc0, !PT ;  /* 0x0040000046ff7812 */ /* 0x000fe2000786c0ff */
[----:B------:R-:W-:-:S08]  /*b1400*/  IMAD.WIDE R116, R211, 0x4, R56 ;  /* 0x00000004d3747825 */ /* 0x000fd000078e0238 */
        /* <DEDUP_REMOVED lines=17> */
[----:B------:R-:W-:Y:S02]  /*b1520*/  LOP3.LUT R72, R72, 0xffffefff, RZ, 0xc0, !PT ;  /* 0xffffefff48487812 */ /* 0x000fe400078ec0ff */
[C---:B------:R-:W-:Y:S02]  /*b1530*/  LOP3.LUT P2, RZ, R70.reuse, 0x800000, RZ, 0xc0, !PT ;  /* 0x0080000046ff7812 */ /* 0x040fe4000784c0ff */
[----:B------:R-:W-:-:S07]  /*b1540*/  LOP3.LUT P1, RZ, R70, 0x1000000, RZ, 0xc0, !PT ;  /* 0x0100000046ff7812 */ /* 0x000fce000782c0ff */
[----:B------:R-:W-:Y:S02]  /*b1550*/  @P6 LOP3.LUT R72, R72, 0x1000, RZ, 0xfc, !PT ;  /* 0x0000100048486812 */ /* 0x000fe400078efcff */
[C---:B------:R-:W-:Y:S02]  /*b1560*/  LOP3.LUT P6, RZ, R70.reuse, 0x8000000, RZ, 0xc0, !PT ;  /* 0x0800000046ff7812 */ /* 0x040fe400078cc0ff */
[----:B------:R-:W-:Y:S02]  /*b1570*/  LOP3.LUT P0, RZ, R70, 0x2000000, RZ, 0xc0, !PT ;  /* 0x0200000046ff7812 */ /* 0x000fe4000780c0ff */
[----:B------:R-:W-:-:S09]  /*b1580*/  LOP3.LUT R72, R72, 0xffffdfff, RZ, 0xc0, !PT ;  /* 0xffffdfff48487812 */ /* 0x000fd200078ec0ff */
[----:B------:R-:W-:Y:S02]  /*b1590*/  @P6 LOP3.LUT R72, R72, 0x2000, RZ, 0xfc, !PT ;  /* 0x0000200048486812 */ /* 0x000fe400078efcff */
[----:B------:R-:W-:Y:S01]  /*b15a0*/  LOP3.LUT P6, RZ, R70, 0x4000000, RZ, 0xc0, !PT ;  /* 0x0400000046ff7812 */ /* 0x000fe200078cc0ff */
[----:B--2---:R1:W-:Y:S04]  /*b15b0*/  @P3 STG.E desc[UR36][R116.64], R73 ;  /* 0x0000004974003986 */ /* 0x0043e8000c101924 */
[----:B-1----:R-:W2:Y:S04]  /*b15c0*/  LDL.LU R73, [R1+0x404] ;  /* 0x0004040001497983 */ /* 0x002ea80000300800 */
[----:B------:R-:W2:Y:S04]  /*b15d0*/  LDL.LU R185, [R1+0x3f4] ;  /* 0x0003f40001b97983 */ /* 0x000ea80000300800 */
[----:B------:R-:W2:Y:S04]  /*b15e0*/  LDL.LU R155, [R1+0x3e4] ;  /* 0x0003e400019b7983 */ /* 0x000ea80000300800 */
[----:B------:R-:W2:Y:S04]  /*b15f0*/  LDL.LU R153, [R1+0x3d4] ;  /* 0x0003d40001997983 */ /* 0x000ea80000300800 */
[----:B------:R-:W2:Y:S04]  /*b1600*/  LDL.LU R151, [R1+0x3c4] ;  /* 0x0003c40001977983 */ /* 0x000ea80000300800 */
[----:B------:R-:W2:Y:S01]  /*b1610*/  LDL.LU R149, [R1+0x3a4] ;  /* 0x0003a40001957983 */ /* 0x000ea20000300800 */
[----:B------:R-:W-:-:S03]  /*b1620*/  IMAD.WIDE R116, R210, 0x4, R2 ;  /* 0x00000004d2747825 */ /* 0x000fc600078e0202 */
[----:B------:R-:W2:Y:S04]  /*b1630*/  LDL.LU R186, [R1+0x394] ;  /* 0x0003940001ba7983 */ /* 0x000ea80000300800 */
[----:B---3--:R1:W-:Y:S02]  /*b1640*/  @P2 STG.E desc[UR36][R116.64], R184 ;  /* 0x000000b874002986 */ /* 0x0083e4000c101924 */
[C---:B-1----:R-:W-:Y:S02]  /*b1650*/  IMAD.WIDE R116, R210.reuse, 0x4, R12 ;  /* 0x00000004d2747825 */ /* 0x042fe400078e020c */
[----:B------:R-:W3:Y:S04]  /*b1660*/  LDL.LU R184, [R1+0x384] ;  /* 0x0003840001b87983 */ /* 0x000ee80000300800 */
[----:B----4-:R1:W-:Y:S02]  /*b1670*/  @P1 STG.E desc[UR36][R116.64], R154 ;  /* 0x0000009a74001986 */ /* 0x0103e4000c101924 */
[----:B-1----:R-:W-:-:S02]  /*b1680*/  IMAD.WIDE R116, R210, 0x4, R14 ;  /* 0x00000004d2747825 */ /* 0x002fc400078e020e */
[----:B------:R-:W4:Y:S04]  /*b1690*/  LDL.LU R154, [R1+0x374] ;  /* 0x00037400019a7983 */ /* 0x000f280000300800 */
[----:B------:R1:W-:Y:S02]  /*b16a0*/  @P0 STG.E desc[UR36][R116.64], R152 ;  /* 0x0000009874000986 */ /* 0x0003e4000c101924 */
[----:B-1----:R-:W-:Y:S02]  /*b16b0*/  IMAD.WIDE R116, R210, 0x4, R16 ;  /* 0x00000004d2747825 */ /* 0x002fe400078e0210 */
[----:B------:R-:W3:Y:S04]  /*b16c0*/  LDL.LU R152, [R1+0x364] ;  /* 0x0003640001987983 */ /* 0x000ee80000300800 */
[----:B------:R1:W-:Y:S01]  /*b16d0*/  @P6 STG.E desc[UR36][R116.64], R150 ;  /* 0x0000009674006986 */ /* 0x0003e2000c101924 */
[----:B------:R-:W-:Y:S01]  /*b16e0*/  LOP3.LUT P6, RZ, R72, 0x2000, RZ, 0xc0, !PT ;  /* 0x0000200048ff7812 */ /* 0x000fe200078cc0ff */
[----:B-1----:R-:W-:-:S02]  /*b16f0*/  IMAD.WIDE R116, R210, 0x4, R18 ;  /* 0x00000004d2747825 */ /* 0x002fc400078e0212 */
[----:B------:R-:W3:Y:S10]  /*b1700*/  LDL.LU R150, [R1+0x354] ;  /* 0x0003540001967983 */ /* 0x000ef40000300800 */
[----:B------:R1:W-:Y:S04]  /*b1710*/  @P6 STG.E desc[UR36][R116.64], R148 ;  /* 0x0000009474006986 */ /* 0x0003e8000c101924 */
[----:B-1----:R-:W3:Y:S01]  /*b1720*/  LDL.LU R148, [R1+0x334] ;  /* 0x0003340001947983 */ /* 0x002ee20000300800 */
[----:B------:R-:W-:Y:S01]  /*b1730*/  LOP3.LUT P6, RZ, R72, 0x1000, RZ, 0xc0, !PT ;  /* 0x0000100048ff7812 */ /* 0x000fe200078cc0ff */
[----:B------:R-:W-:Y:S01]  /*b1740*/  IMAD.WIDE R116, R210, 0x4, R20 ;  /* 0x00000004d2747825 */ /* 0x000fe200078e0214 */
[----:B------:R-:W-:-:S02]  /*b1750*/  LOP3.LUT P5, RZ, R71, 0x8, RZ, 0xc0, !PT ;  /* 0x0000000847ff7812 */ /* 0x000fc400078ac0ff */
[C---:B------:R-:W-:Y:S02]  /*b1760*/  LOP3.LUT P4, RZ, R71.reuse, 0x10, RZ, 0xc0, !PT ;  /* 0x0000001047ff7812 */ /* 0x040fe4000788c0ff */
[C---:B------:R-:W-:Y:S02]  /*b1770*/  LOP3.LUT P3, RZ, R71.reuse, 0x20, RZ, 0xc0, !PT ;  /* 0x0000002047ff7812 */ /* 0x040fe4000786c0ff */
[C---:B------:R-:W-:Y:S02]  /*b1780*/  LOP3.LUT P2, RZ, R71.reuse, 0x40, RZ, 0xc0, !PT ;  /* 0x0000004047ff7812 */ /* 0x040fe4000784c0ff */
[----:B------:R-:W-:-:S03]  /*b1790*/  LOP3.LUT P1, RZ, R71, 0x80, RZ, 0xc0, !PT ;  /* 0x0000008047ff7812 */ /* 0x000fc6000782c0ff */
[----:B--2---:R1:W-:Y:S01]  /*b17a0*/  @P6 STG.E desc[UR36][R116.64], R73 ;  /* 0x0000004974006986 */ /* 0x0043e2000c101924 */
[----:B------:R-:W-:Y:S01]  /*b17b0*/  LOP3.LUT P6, RZ, R72, 0x800, RZ, 0xc0, !PT ;  /* 0x0000080048ff7812 */ /* 0x000fe200078cc0ff */
[----:B-1----:R-:W-:Y:S02]  /*b17c0*/  IMAD.WIDE R116, R210, 0x4, R22 ;  /* 0x00000004d2747825 */ /* 0x002fe400078e0216 */
[----:B------:R-:W2:Y:S10]  /*b17d0*/  LDL.LU R73, [R1+0x324] ;  /* 0x0003240001497983 */ /* 0x000eb40000300800 */
        /* <DEDUP_REMOVED lines=15> */
[----:B------:R1:W-:Y:S02]  /*b18d0*/  @P6 STG.E desc[UR36][R116.64], R186 ;  /* 0x000000ba74006986 */ /* 0x0003e4000c101924 */
[----:B-1----:R-:W-:-:S05]  /*b18e0*/  IMAD.WIDE R116, R210, 0x4, R50 ;  /* 0x00000004d2747825 */ /* 0x002fca00078e0232 */
[----:B---3--:R1:W-:Y:S02]  /*b18f0*/  @P5 STG.E desc[UR36][R116.64], R184 ;  /* 0x000000b874005986 */ /* 0x0083e4000c101924 */
[----:B-1----:R-:W-:-:S05]  /*b1900*/  IMAD.WIDE R116, R210, 0x4, R52 ;  /* 0x00000004d2747825 */ /* 0x002fca00078e0234 */
[----:B----4-:R1:W-:Y:S02]  /*b1910*/  @P4 STG.E desc[UR36][R116.64], R154 ;  /* 0x0000009a74004986 */ /* 0x0103e4000c101924 */
[----:B-1----:R-:W-:-:S05]  /*b1920*/  IMAD.WIDE R116, R210, 0x4, R54 ;  /* 0x00000004d2747825 */ /* 0x002fca00078e0236 */
[----:B------:R1:W-:Y:S02]  /*b1930*/  @P3 STG.E desc[UR36][R116.64], R152 ;  /* 0x0000009874003986 */ /* 0x0003e4000c101924 */
[----:B-1----:R-:W-:-:S05]  /*b1940*/  IMAD.WIDE R116, R210, 0x4, R56 ;  /* 0x00000004d2747825 */ /* 0x002fca00078e0238 */
[----:B------:R1:W-:Y:S02]  /*b1950*/  @P2 STG.E desc[UR36][R116.64], R150 ;  /* 0x0000009674002986 */ /* 0x0003e4000c101924 */
[----:B-1----:R-:W-:-:S05]  /*b1960*/  IMAD.WIDE R116, R209, 0x4, R2 ;  /* 0x00000004d1747825 */ /* 0x002fca00078e0202 */
[----:B------:R1:W-:Y:S04]  /*b1970*/  @P1 STG.E desc[UR36][R116.64], R148 ;  /* 0x0000009474001986 */ /* 0x0003e8000c101924 */
[----:B-1----:R-:W3:Y:S01]  /*b1980*/  LDL.LU R148, [R1+0x304] ;  /* 0x0003040001947983 */ /* 0x002ee20000300800 */
[----:B------:R-:W-:Y:S01]  /*b1990*/  LOP3.LUT P0, RZ, R71, 0x100, RZ, 0xc0, !PT ;  /* 0x0000010047ff7812 */ /* 0x000fe2000780c0ff */
[----:B------:R-:W-:Y:S01]  /*b19a0*/  IMAD.WIDE R116, R209, 0x4, R12 ;  /* 0x00000004d1747825 */ /* 0x000fe200078e020c */
[----:B------:R-:W-:-:S11]  /*b19b0*/  LOP3.LUT P3, RZ, R71, 0x200, RZ, 0xc0, !PT ;  /* 0x0000020047ff7812 */ /* 0x000fd6000786c0ff */
[----:B--2---:R1:W-:Y:S04]  /*b19c0*/  @P0 STG.E desc[UR36][R116.64], R73 ;  /* 0x0000004974000986 */ /* 0x0043e8000c101924 */
[----:B-1----:R-:W2:Y:S04]  /*b19d0*/  LDL.LU R73, [R1+0x2f4] ;  /* 0x0002f40001497983 */ /* 0x002ea80000300800 */
[----:B------:R-:W4:Y:S04]  /*b19e0*/  LDL.LU R184, [R1+0x2e4] ;  /* 0x0002e40001b87983 */ /* 0x000f280000300800 */
[----:B------:R-:W4:Y:S04]  /*b19f0*/  LDL.LU R154, [R1+0x2d4] ;  /* 0x0002d400019a7983 */ /* 0x000f280000300800 */
[----:B------:R-:W4:Y:S04]  /*b1a00*/  LDL.LU R152, [R1+0x2c4] ;  /* 0x0002c40001987983 */ /* 0x000f280000300800 */
[----:B------:R-:W4:Y:S01]  /*b1a10*/  LDL.LU R150, [R1+0x2b4] ;  /* 0x0002b40001967983 */ /* 0x000f220000300800 */
[----:B------:R-:W-:Y:S01]  /*b1a20*/  IMAD.WIDE R116, R209, 0x4, R14 ;  /* 0x00000004d1747825 */ /* 0x000fe200078e020e */
[----:B------:R-:W-:-:S04]  /*b1a30*/  LOP3.LUT P6, RZ, R71, 0x200000, RZ, 0xc0, !PT ;  /* 0x0020000047ff7812 */ /* 0x000fc800078cc0ff */
[----:B---3--:R1:W-:Y:S04]  /*b1a40*/  @P3 STG.E desc[UR36][R116.64], R148 ;  /* 0x0000009474003986 */ /* 0x0083e8000c101924 */
[----:B-1----:R-:W3:Y:S01]  /*b1a50*/  LDL.LU R148, [R1+0x2a4] ;  /* 0x0002a40001947983 */ /* 0x002ee20000300800 */
[----:B------:R-:W-:Y:S02]  /*b1a60*/  LOP3.LUT R37, R37, 0xbfffffff, RZ, 0xc0, !PT ;  /* 0xbfffffff25257812 */ /* 0x000fe400078ec0ff */
[----:B------:R-:W-:Y:S01]  /*b1a70*/  LOP3.LUT R72, R72, 0xfffffffe, RZ, 0xc0, !PT ;  /* 0xfffffffe48487812 */ /* 0x000fe200078ec0ff */
[----:B------:R-:W3:Y:S01]  /*b1a80*/  LDL.LU R185, [R1+0x294] ;  /* 0x0002940001b97983 */ /* 0x000ee20000300800 */
[----:B------:R-:W-:Y:S02]  /*b1a90*/  @P6 LOP3.LUT R37, R37, 0x40000000, RZ, 0xfc, !PT ;  /* 0x4000000025256812 */ /* 0x000fe400078efcff */
[----:B------:R-:W-:Y:S01]  /*b1aa0*/  LOP3.LUT P6, RZ, R71, 0x100000, RZ, 0xc0, !PT ;  /* 0x0010000047ff7812 */ /* 0x000fe200078cc0ff */
[----:B------:R-:W3:Y:S01]  /*b1ab0*/  LDL.LU R155, [R1+0x284] ;  /* 0x00028400019b7983 */ /* 0x000ee20000300800 */
[----:B------:R-:W-:-:S11]  /*b1ac0*/  LOP3.LUT R37, R37, 0x7fffffff, RZ, 0xc0, !PT ;  /* 0x7fffffff25257812 */ /* 0x000fd600078ec0ff */
[----:B------:R-:W-:Y:S02]  /*b1ad0*/  @P6 LOP3.LUT R37, R37, 0x80000000, RZ, 0xfc, !PT ;  /* 0x8000000025256812 */ /* 0x000fe400078efcff */
[----:B------:R-:W-:-:S13]  /*b1ae0*/  LOP3.LUT P6, RZ, R71, 0x80000, RZ, 0xc0, !PT ;  /* 0x0008000047ff7812 */ /* 0x000fda00078cc0ff */
[----:B------:R-:W-:Y:S02]  /*b1af0*/  @P6 LOP3.LUT R72, R72, 0x1, RZ, 0xfc, !PT ;  /* 0x0000000148486812 */ /* 0x000fe400078efcff */
[C---:B------:R-:W-:Y:S02]  /*b1b00*/  LOP3.LUT P6, RZ, R71.reuse, 0x40000, RZ, 0xc0, !PT ;  /* 0x0004000047ff7812 */ /* 0x040fe400078cc0ff */
[----:B------:R-:W-:Y:S02]  /*b1b10*/  LOP3.LUT R72, R72, 0xfffffffd, RZ, 0xc0, !PT ;  /* 0xfffffffd48487812 */ /* 0x000fe400078ec0ff */
[----:B------:R-:W-:-:S09]  /*b1b20*/  LOP3.LUT P2, RZ, R71, 0x400, RZ, 0xc0, !PT ;  /* 0x0000040047ff7812 */ /* 0x000fd2000784c0ff */
[----:B------:R-:W-:Y:S02]  /*b1b30*/  @P6 LOP3.LUT R72, R72, 0x2, RZ, 0xfc, !PT ;  /* 0x0000000248486812 */ /* 0x000fe400078efcff */
[----:B------:R-:W-:Y:S02]  /*b1b40*/  LOP3.LUT P6, RZ, R71, 0x20000, RZ, 0xc0, !PT ;  /* 0x0002000047ff7812 */ /* 0x000fe400078cc0ff */
[----:B------:R-:W-:Y:S01]  /*b1b50*/  LOP3.LUT R72, R72, 0xfffffffb, RZ, 0xc0, !PT ;  /* 0xfffffffb48487812 */ /* 0x000fe200078ec0ff */
[----:B------:R-:W-:-:S10]  /*b1b60*/  IMAD.WIDE R116, R209, 0x4, R16 ;  /* 0x00000004d1747825 */ /* 0x000fd400078e0210 */
[----:B------:R-:W-:Y:S02]  /*b1b70*/  @P6 LOP3.LUT R72, R72, 0x4, RZ, 0xfc, !PT ;  /* 0x0000000448486812 */ /* 0x000fe400078efcff */
[----:B------:R-:W-:Y:S02]  /*b1b80*/  LOP3.LUT P6, RZ, R71, 0x10000, RZ, 0xc0, !PT ;  /* 0x0001000047ff7812 */ /* 0x000fe400078cc0ff */
[----:B------:R-:W-:-:S11]  /*b1b90*/  LOP3.LUT R72, R72, 0xfffffff7, RZ, 0xc0, !PT ;  /* 0xfffffff748487812 */ /* 0x000fd600078ec0ff */
[----:B------:R-:W-:Y:S02]  /*b1ba0*/  @P6 LOP3.LUT R72, R72, 0x8, RZ, 0xfc, !PT ;  /* 0x0000000848486812 */ /* 0x000fe400078efcff */
[C---:B------:R-:W-:Y:S02]  /*b1bb0*/  LOP3.LUT P6, RZ, R71.reuse, 0x8000, RZ, 0xc0, !PT ;  /* 0x0000800047ff7812 */ /* 0x040fe400078cc0ff */
[----:B------:R-:W-:Y:S02]  /*b1bc0*/  LOP3.LUT R72, R72, 0xffffffef, RZ, 0xc0, !PT ;  /* 0xffffffef48487812 */ /* 0x000fe400078ec0ff */
[----:B------:R-:W-:Y:S01]  /*b1bd0*/  LOP3.LUT P1, RZ, R71, 0x800, RZ, 0xc0, !PT ;  /* 0x0000080047ff7812 */ /* 0x000fe2000782c0ff */
[----:B--2---:R1:W-:Y:S04]  /*b1be0*/  @P2 STG.E desc[UR36][R116.64], R73 ;  /* 0x0000004974002986 */ /* 0x0043e8000c101924 */
[----:B-1----:R-:W2:Y:S04]  /*b1bf0*/  LDL.LU R73, [R1+0x274] ;  /* 0x0002740001497983 */ /* 0x002ea80000300800 */
[----:B------:R-:W2:Y:S01]  /*b1c00*/  LDL.LU R153, [R1+0x204] ;  /* 0x0002040001997983 */ /* 0x000ea20000300800 */
[----:B------:R-:W-:-:S02]  /*b1c10*/  @P6 LOP3.LUT R72, R72, 0x10, RZ, 0xfc, !PT ;  /* 0x0000001048486812 */ /* 0x000fc400078efcff */
[C---:B------:R-:W-:Y:S01]  /*b1c20*/  LOP3.LUT P6, RZ, R71.reuse, 0x4000, RZ, 0xc0, !PT ;  /* 0x0000400047ff7812 */ /* 0x040fe200078cc0ff */
[----:B------:R-:W2:Y:S01]  /*b1c30*/  LDL.LU R151, [R1+0x1e4] ;  /* 0x0001e40001977983 */ /* 0x000ea20000300800 */
[----:B------:R-:W-:Y:S01]  /*b1c40*/  LOP3.LUT P0, RZ, R71, 0x1000, RZ, 0xc0, !PT ;  /* 0x0000100047ff7812 */ /* 0x000fe2000780c0ff */
[----:B------:R-:W-:Y:S01]  /*b1c50*/  IMAD.WIDE R116, R209, 0x4, R18 ;  /* 0x00000004d1747825 */ /* 0x000fe200078e0212 */
[----:B------:R-:W-:Y:S01]  /*b1c60*/  LOP3.LUT R72, R72, 0xffffffdf, RZ, 0xc0, !PT ;  /* 0xffffffdf48487812 */ /* 0x000fe200078ec0ff */
[----:B------:R-:W2:Y:S04]  /*b1c70*/  LDL.LU R149, [R1+0x164] ;  /* 0x0001640001957983 */ /* 0x000ea80000300800 */
[----:B----4-:R1:W-:Y:S04]  /*b1c80*/  @P1 STG.E desc[UR36][R116.64], R184 ;  /* 0x000000b874001986 */ /* 0x0103e8000c101924 */
[----:B------:R-:W-:Y:S01]  /*b1c90*/  @P6 LOP3.LUT R72, R72, 0x20, RZ, 0xfc, !PT ;  /* 0x0000002048486812 */ /* 0x000fe200078efcff */
[----:B------:R-:W4:Y:S01]  /*b1ca0*/  LDL.LU R186, [R1+0xd4] ;  /* 0x0000d40001ba7983 */ /* 0x000f220000300800 */
[----:B------:R-:W-:Y:S01]  /*b1cb0*/  LOP3.LUT P6, RZ, R71, 0x2000, RZ, 0xc0, !PT ;  /* 0x0000200047ff7812 */ /* 0x000fe200078cc0ff */
[----:B-1----:R-:W-:-:S02]  /*b1cc0*/  IMAD.WIDE R116, R209, 0x4, R20 ;  /* 0x00000004d1747825 */ /* 0x002fc400078e0214 */
[----:B------:R-:W4:Y:S04]  /*b1cd0*/  LDL.LU R184, [R1+0x478] ;  /* 0x0004780001b87983 */ /* 0x000f280000300800 */
[----:B------:R1:W-:Y:S02]  /*b1ce0*/  @P0 STG.E desc[UR36][R116.64], R154 ;  /* 0x0000009a74000986 */ /* 0x0003e4000c101924 */
[C---:B-1----:R-:W-:Y:S02]  /*b1cf0*/  IMAD.WIDE R116, R209.reuse, 0x4, R22 ;  /* 0x00000004d1747825 */ /* 0x042fe400078e0216 */
[----:B------:R-:W4:Y:S04]  /*b1d00*/  LDL.LU R154, [R1+0x458] ;  /* 0x00045800019a7983 */ /* 0x000f280000300800 */
[----:B------:R1:W-:Y:S01]  /*b1d10*/  @P6 STG.E desc[UR36][R116.64], R152 ;  /* 0x0000009874006986 */ /* 0x0003e2000c101924 */
[----:B------:R-:W-:Y:S01]  /*b1d20*/  LOP3.LUT P6, RZ, R72, 0x20, RZ, 0xc0, !PT ;  /* 0x0000002048ff7812 */ /* 0x000fe200078cc0ff */
[----:B-1----:R-:W-:-:S02]  /*b1d30*/  IMAD.WIDE R116, R209, 0x4, R24 ;  /* 0x00000004d1747825 */ /* 0x002fc400078e0218 */
[----:B------:R-:W4:Y:S10]  /*b1d40*/  LDL.LU R152, [R1+0x438] ;  /* 0x0004380001987983 */ /* 0x000f340000300800 */
[----:B------:R1:W-:Y:S01]  /*b1d50*/  @P6 STG.E desc[UR36][R116.64], R150 ;  /* 0x0000009674006986 */ /* 0x0003e2000c101924 */
[----:B------:R-:W-:-:S03]  /*b1d60*/  LOP3.LUT P6, RZ, R72, 0x10, RZ, 0xc0, !PT ;  /* 0x0000001048ff7812 */ /* 0x000fc600078cc0ff */
[----:B-1----:R-:W4:Y:S01]  /*b1d70*/  LDL.LU R150, [R1+0x428] ;  /* 0x0004280001967983 */ /* 0x002f220000300800 */
[----:B------:R-:W-:-:S09]  /*b1d80*/  IMAD.WIDE R116, R209, 0x4, R26 ;  /* 0x00000004d1747825 */ /* 0x000fd200078e021a */
[----:B---3--:R1:W-:Y:S04]  /*b1d90*/  @P6 STG.E desc[UR36][R116.64], R148 ;  /* 0x0000009474006986 */ /* 0x0083e8000c101924 */
[----:B-1----:R-:W3:Y:S01]  /*b1da0*/  LDL.LU R148, [R1+0x418] ;  /* 0x0004180001947983 */ /* 0x002ee20000300800 */
[----:B------:R-:W-:Y:S01]  /*b1db0*/  LOP3.LUT P6, RZ, R72, 0x8, RZ, 0xc0, !PT ;  /* 0x0000000848ff7812 */ /* 0x000fe200078cc0ff */
[----:B------:R-:W-:-:S12]  /*b1dc0*/  IMAD.WIDE R116, R209, 0x4, R28 ;  /* 0x00000004d1747825 */ /* 0x000fd800078e021c */
[----:B------:R1:W-:Y:S01]  /*b1dd0*/  @P6 STG.E desc[UR36][R116.64], R185 ;  /* 0x000000b974006986 */ /* 0x0003e2000c101924 */
[----:B------:R-:W-:Y:S01]  /*b1de0*/  LOP3.LUT P6, RZ, R72, 0x4, RZ, 0xc0, !PT ;  /* 0x0000000448ff7812 */ /* 0x000fe200078cc0ff */
[----:B-1----:R-:W-:-:S12]  /*b1df0*/  IMAD.WIDE R116, R209, 0x4, R48 ;  /* 0x00000004d1747825 */ /* 0x002fd800078e0230 */
[----:B------:R1:W-:Y:S01]  /*b1e00*/  @P6 STG.E desc[UR36][R116.64], R155 ;  /* 0x0000009b74006986 */ /* 0x0003e2000c101924 */
[----:B------:R-:W-:Y:S01]  /*b1e10*/  LOP3.LUT P6, RZ, R72, 0x2, RZ, 0xc0, !PT ;  /* 0x0000000248ff7812 */ /* 0x000fe200078cc0ff */
[----:B-1----:R-:W-:Y:S01]  /*b1e20*/  IMAD.WIDE R116, R209, 0x4, R30 ;  /* 0x00000004d1747825 */ /* 0x002fe200078e021e */
[C---:B------:R-:W-:Y:S02]  /*b1e30*/  LOP3.LUT P5, RZ, R71.reuse, 0x400000, RZ, 0xc0, !PT ;  /* 0x0040000047ff7812 */ /* 0x040fe400078ac0ff */
[C---:B------:R-:W-:Y:S02]  /*b1e40*/  LOP3.LUT P4, RZ, R71.reuse, 0x800000, RZ, 0xc0, !PT ;  /* 0x0080000047ff7812 */ /* 0x040fe4000788c0ff */
[C---:B------:R-:W-:Y:S02]  /*b1e50*/  LOP3.LUT P3, RZ, R71.reuse, 0x1000000, RZ, 0xc0, !PT ;  /* 0x0100000047ff7812 */ /* 0x040fe4000786c0ff */
[C---:B------:R-:W-:Y:S02]  /*b1e60*/  LOP3.LUT P2, RZ, R71.reuse, 0x2000000, RZ, 0xc0, !PT ;  /* 0x0200000047ff7812 */ /* 0x040fe4000784c0ff */
[----:B------:R-:W-:-:S03]  /*b1e70*/  LOP3.LUT P1, RZ, R71, 0x4000000, RZ, 0xc0, !PT ;  /* 0x0400000047ff7812 */ /* 0x000fc6000782c0ff */
[----:B--2---:R1:W-:Y:S01]  /*b1e80*/  @P6 STG.E desc[UR36][R116.64], R73 ;  /* 0x0000004974006986 */ /* 0x0043e2000c101924 */
        /* <DEDUP_REMOVED lines=10> */
[----:B----4-:R1:W-:Y:S02]  /*b1f30*/  @P5 STG.E desc[UR36][R72.64], R186 ;  /* 0x000000ba48005986 */ /* 0x0103e4000c101924 */
        /* <DEDUP_REMOVED lines=10> */
[----:B---3--:R1:W-:Y:S04]  /*b1fe0*/  @P0 STG.E desc[UR36][R72.64], R148 ;  /* 0x0000009448000986 */ /* 0x0083e8000c101924 */
[----:B-1----:R-:W2:Y:S04]  /*b1ff0*/  LDL.LU R148, [R1+0x408] ;  /* 0x0004080001947983 */ /* 0x002ea80000300800 */
[----:B------:R-:W3:Y:S04]  /*b2000*/  LDL.LU R186, [R1+0x3f8] ;  /* 0x0003f80001ba7983 */ /* 0x000ee80000300800 */
[----:B------:R-:W4:Y:S04]  /*b2010*/  LDL.LU R184, [R1+0x3e8] ;  /* 0x0003e80001b87983 */ /* 0x000f280000300800 */
[----:B------:R-:W3:Y:S04]  /*b2020*/  LDL.LU R154, [R1+0x3d8] ;  /* 0x0003d800019a7983 */ /* 0x000ee80000300800 */
[----:B------:R-:W3:Y:S01]  /*b2030*/  LDL.LU R152, [R1+0x3c8] ;  /* 0x0003c80001987983 */ /* 0x000ee20000300800 */
[----:B------:R-:W-:-:S03]  /*b2040*/  LOP3.LUT P3, RZ, R71, 0x10000000, RZ, 0xc0, !PT ;  /* 0x1000000047ff7812 */ /* 0x000fc6000786c0ff */
[----:B------:R-:W3:Y:S01]  /*b2050*/  LDL.LU R150, [R1+0x3a8] ;  /* 0x0003a80001967983 */ /* 0x000ee20000300800 */
[C---:B------:R-:W-:Y:S02]  /*b2060*/  LOP3.LUT P2, RZ, R71.reuse, 0x20000000, RZ, 0xc0, !PT ;  /* 0x2000000047ff7812 */ /* 0x040fe4000784c0ff */
[C---:B------:R-:W-:Y:S02]  /*b2070*/  LOP3.LUT P1, RZ, R71.reuse, 0x40000000, RZ, 0xc0, !PT ;  /* 0x4000000047ff7812 */ /* 0x040fe4000782c0ff */
[----:B------:R-:W-:Y:S01]  /*b2080*/  LOP3.LUT P0, RZ, R71, 0x80000000, RZ, 0xc0, !PT ;  /* 0x8000000047ff7812 */ /* 0x000fe2000780c0ff */
        /* <DEDUP_REMOVED lines=13> */
[----:B------:R-:W-:Y:S01]  /*b2160*/  LOP3.LUT P6, RZ, R69, 0x10, RZ, 0xc0, !PT ;  /* 0x0000001045ff7812 */ /* 0x000fe200078cc0ff */
[----:B--2---:R1:W-:Y:S04]  /*b2170*/  @P3 STG.E desc[UR36][R70.64], R148 ;  /* 0x0000009446003986 */ /* 0x0043e8000c101924 */
[----:B-1----:R-:W2:Y:S04]  /*b2180*/  LDL.LU R148, [R1+0x398] ;  /* 0x0003980001947983 */ /* 0x002ea80000300800 */
[----:B------:R-:W2:Y:S01]  /*b2190*/  LDL.LU R187, [R1+0x388] ;  /* 0x0003880001bb7983 */ /* 0x000ea20000300800 */
[----:B------:R-:W-:-:S03]  /*b21a0*/  LOP3.LUT R37, R37, 0xfbffffff, RZ, 0xc0, !PT ;  /* 0xfbffffff25257812 */ /* 0x000fc600078ec0ff */
[----:B------:R-:W2:Y:S01]  /*b21b0*/  LDL.LU R185, [R1+0x378] ;  /* 0x0003780001b97983 */ /* 0x000ea20000300800 */
[----:B------:R-:W-:Y:S02]  /*b21c0*/  @P6 LOP3.LUT R37, R37, 0x4000000, RZ, 0xfc, !PT ;  /* 0x0400000025256812 */ /* 0x000fe400078efcff */
[----:B------:R-:W-:Y:S01]  /*b21d0*/  LOP3.LUT P6, RZ, R69, 0x8, RZ, 0xc0, !PT ;  /* 0x0000000845ff7812 */ /* 0x000fe200078cc0ff */
[----:B------:R-:W2:Y:S01]  /*b21e0*/  LDL.LU R155, [R1+0x368] ;  /* 0x00036800019b7983 */ /* 0x000ea20000300800 */
[----:B------:R-:W-:-:S03]  /*b21f0*/  LOP3.LUT R37, R37, 0xf7ffffff, RZ, 0xc0, !PT ;  /* 0xf7ffffff25257812 */ /* 0x000fc600078ec0ff */
[----:B------:R-:W2:Y:S01]  /*b2200*/  LDL.LU R153, [R1+0x358] ;  /* 0x0003580001997983 */ /* 0x000ea20000300800 */
[----:B------:R-:W-:-:S03]  /*b2210*/  IMAD.WIDE R70, R208, 0x4, R22 ;  /* 0x00000004d0467825 */ /* 0x000fc600078e0216 */
[----:B------:R-:W2:Y:S04]  /*b2220*/  LDL.LU R151, [R1+0x338] ;  /* 0x0003380001977983 */ /* 0x000ea80000300800 */
[----:B------:R-:W-:Y:S01]  /*b2230*/  @P6 LOP3.LUT R37, R37, 0x8000000, RZ, 0xfc, !PT ;  /* 0x0800000025256812 */ /* 0x000fe200078efcff */
[----:B---3--:R1:W-:Y:S01]  /*b2240*/  @P2 STG.E desc[UR36][R70.64], R186 ;  /* 0x000000ba46002986 */ /* 0x0083e2000c101924 */
[----:B------:R-:W-:Y:S02]  /*b2250*/  LOP3.LUT P6, RZ, R69, 0x4, RZ, 0xc0, !PT ;  /* 0x0000000445ff7812 */ /* 0x000fe400078cc0ff */
[----:B------:R-:W-:Y:S01]  /*b2260*/  LOP3.LUT R37, R37, 0xefffffff, RZ, 0xc0, !PT ;  /* 0xefffffff25257812 */ /* 0x000fe200078ec0ff */
[----:B------:R-:W3:Y:S01]  /*b2270*/  LDL.LU R149, [R1+0x328] ;  /* 0x0003280001957983 */ /* 0x000ee20000300800 */
[----:B-1----:R-:W-:-:S03]  /*b2280*/  IMAD.WIDE R70, R208, 0x4, R24 ;  /* 0x00000004d0467825 */ /* 0x002fc600078e0218 */
[----:B------:R-:W3:Y:S06]  /*b2290*/  LDL.LU R186, [R1+0x308] ;  /* 0x0003080001ba7983 */ /* 0x000eec0000300800 */
[----:B------:R-:W-:Y:S02]  /*b22a0*/  @P6 LOP3.LUT R37, R37, 0x10000000, RZ, 0xfc, !PT ;  /* 0x1000000025256812 */ /* 0x000fe400078efcff */
[----:B------:R-:W-:Y:S02]  /*b22b0*/  LOP3.LUT P6, RZ, R69, 0x2, RZ, 0xc0, !PT ;  /* 0x0000000245ff7812 */ /* 0x000fe400078cc0ff */
[----:B------:R-:W-:Y:S01]  /*b22c0*/  LOP3.LUT R37, R37, 0xdfffffff, RZ, 0xc0, !PT ;  /* 0xdfffffff25257812 */ /* 0x000fe200078ec0ff */
[----:B----4-:R1:W-:Y:S10]  /*b22d0*/  @P1 STG.E desc[UR36][R70.64], R184 ;  /* 0x000000b846001986 */ /* 0x0103f4000c101924 */
[----:B------:R-:W-:-:S02]  /*b22e0*/  @P6 LOP3.LUT R37, R37, 0x20000000, RZ, 0xfc, !PT ;  /* 0x2000000025256812 */ /* 0x000fc400078efcff */
[----:B------:R-:W-:Y:S01]  /*b22f0*/  LOP3.LUT P6, RZ, R69, 0x1, RZ, 0xc0, !PT ;  /* 0x0000000145ff7812 */ /* 0x000fe200078cc0ff */
[C---:B-1----:R-:W-:Y:S01]  /*b2300*/  IMAD.WIDE R70, R208.reuse, 0x4, R26 ;  /* 0x00000004d0467825 */ /* 0x042fe200078e021a */
[----:B------:R-:W4:Y:S04]  /*b2310*/  LDL.LU R184, [R1+0x2f8] ;  /* 0x0002f80001b87983 */ /* 0x000f280000300800 */
[----:B------:R1:W-:Y:S02]  /*b2320*/  @P0 STG.E desc[UR36][R70.64], R154 ;  /* 0x0000009a46000986 */ /* 0x0003e4000c101924 */
[C---:B-1----:R-:W-:Y:S02]  /*b2330*/  IMAD.WIDE R70, R208.reuse, 0x4, R28 ;  /* 0x00000004d0467825 */ /* 0x042fe400078e021c */
[----:B------:R-:W3:Y:S04]  /*b2340*/  LDL.LU R154, [R1+0x2e8] ;  /* 0x0002e800019a7983 */ /* 0x000ee80000300800 */
[----:B------:R1:W-:Y:S01]  /*b2350*/  @P6 STG.E desc[UR36][R70.64], R152 ;  /* 0x0000009846006986 */ /* 0x0003e2000c101924 */
[----:B------:R-:W-:Y:S01]  /*b2360*/  LOP3.LUT P6, RZ, R37, 0x20000000, RZ, 0xc0, !PT ;  /* 0x2000000025ff7812 */ /* 0x000fe200078cc0ff */
[----:B-1----:R-:W-:-:S02]  /*b2370*/  IMAD.WIDE R70, R208, 0x4, R48 ;  /* 0x00000004d0467825 */ /* 0x002fc400078e0230 */
[----:B------:R-:W3:Y:S10]  /*b2380*/  LDL.LU R152, [R1+0x2d8] ;  /* 0x0002d80001987983 */ /* 0x000ef40000300800 */
[----:B------:R1:W-:Y:S01]  /*b2390*/  @P6 STG.E desc[UR36][R70.64], R150 ;  /* 0x0000009646006986 */ /* 0x0003e2000c101924 */
[----:B------:R-:W-:-:S03]  /*b23a0*/  LOP3.LUT P6, RZ, R37, 0x10000000, RZ, 0xc0, !PT ;  /* 0x1000000025ff7812 */ /* 0x000fc600078cc0ff */
[----:B-1----:R-:W4:Y:S01]  /*b23b0*/  LDL.LU R150, [R1+0x2c8] ;  /* 0x0002c80001967983 */ /* 0x002f220000300800 */
[----:B------:R-:W-:-:S09]  /*b23c0*/  IMAD.WIDE R70, R208, 0x4, R30 ;  /* 0x00000004d0467825 */ /* 0x000fd200078e021e */
[----:B--2---:R1:W-:Y:S04]  /*b23d0*/  @P6 STG.E desc[UR36][R70.64], R148 ;  /* 0x0000009446006986 */ /* 0x0043e8000c101924 */
[----:B-1----:R-:W2:Y:S01]  /*b23e0*/  LDL.LU R148, [R1+0x2b8] ;  /* 0x0002b80001947983 */ /* 0x002ea20000300800 */
[----:B------:R-:W-:Y:S01]  /*b23f0*/  LOP3.LUT P6, RZ, R37, 0x8000000, RZ, 0xc0, !PT ;  /* 0x0800000025ff7812 */ /* 0x000fe200078cc0ff */
[----:B------:R-:W-:-:S12]  /*b2400*/  IMAD.WIDE R70, R208, 0x4, R50 ;  /* 0x00000004d0467825 */ /* 0x000fd800078e0232 */
        /* <DEDUP_REMOVED lines=23> */
[----:B----4-:R1:W-:Y:S01]  /*b2580*/  @P4 STG.E desc[UR36][R70.64], R184 ;  /* 0x000000b846004986 */ /* 0x0103e2000c101924 */
        /* <DEDUP_REMOVED lines=34> */
[----:B------:R-:W2:Y:S04]  /*b27b0*/  LDL.LU R187, [R1+0xd8] ;  /* 0x0000d80001bb7983 */ /* 0x000ea80000300800 */
[----:B------:R-:W2:Y:S01]  /*b27c0*/  LDL.LU R185, [R1+0x47c] ;  /* 0x00047c0001b97983 */ /* 0x000ea20000300800 */
[----:B------:R-:W-:-:S02]  /*b27d0*/  @P6 LOP3.LUT R37, R37, 0x40000, RZ, 0xfc, !PT ;  /* 0x0004000025256812 */ /* 0x000fc400078efcff */
[----:B------:R-:W-:Y:S01]  /*b27e0*/  LOP3.LUT P6, RZ, R69, 0x400000, RZ, 0xc0, !PT ;  /* 0x0040000045ff7812 */ /* 0x000fe200078cc0ff */
[----:B------:R-:W2:Y:S01]  /*b27f0*/  LDL.LU R155, [R1+0x45c] ;  /* 0x00045c00019b7983 */ /* 0x000ea20000300800 */
[----:B------:R-:W-:-:S03]  /*b2800*/  LOP3.LUT R37, R37, 0xfff7ffff, RZ, 0xc0, !PT ;  /* 0xfff7ffff25257812 */ /* 0x000fc600078ec0ff */
[----:B------:R-:W2:Y:S01]  /*b2810*/  LDL.LU R153, [R1+0x43c] ;  /* 0x00043c0001997983 */ /* 0x000ea20000300800 */
[C---:B------:R-:W-:Y:S02]  /*b2820*/  LOP3.LUT P2, RZ, R69.reuse, 0x10000, RZ, 0xc0, !PT ;  /* 0x0001000045ff7812 */ /* 0x040fe4000784c0ff */
[----:B------:R-:W-:Y:S01]  /*b2830*/  LOP3.LUT P1, RZ, R69, 0x20000, RZ, 0xc0, !PT ;  /* 0x0002000045ff7812 */ /* 0x000fe2000782c0ff */
[----:B------:R-:W-:Y:S01]  /*b2840*/  IMAD.WIDE R70, R207, 0x4, R28 ;  /* 0x00000004cf467825 */ /* 0x000fe200078e021c */
[----:B------:R-:W2:Y:S03]  /*b2850*/  LDL.LU R151, [R1+0x42c] ;  /* 0x00042c0001977983 */ /* 0x000ea60000300800 */
[----:B------:R-:W-:Y:S01]  /*b2860*/  @P6 LOP3.LUT R37, R37, 0x80000, RZ, 0xfc, !PT ;  /* 0x0008000025256812 */ /* 0x000fe200078efcff */
[----:B------:R-:W2:Y:S01]  /*b2870*/  LDL.LU R149, [R1+0x41c] ;  /* 0x00041c0001957983 */ /* 0x000ea20000300800 */
        /* <DEDUP_REMOVED lines=11> */
[----:B----4-:R1:W-:Y:S02]  /*b2930*/  @P1 STG.E desc[UR36][R70.64], R184 ;  /* 0x000000b846001986 */ /* 0x0103e4000c101924 */
[C---:B-1----:R-:W-:Y:S02]  /*b2940*/  IMAD.WIDE R70, R207.reuse, 0x4, R30 ;  /* 0x00000004cf467825 */ /* 0x042fe400078e021e */
[----:B------:R-:W4:Y:S04]  /*b2950*/  LDL.LU R184, [R1+0x3fc] ;  /* 0x0003fc0001b87983 */ /* 0x000f280000300800 */
[----:B------:R1:W-:Y:S02]  /*b2960*/  @P0 STG.E desc[UR36][R70.64], R154 ;  /* 0x0000009a46000986 */ /* 0x0003e4000c101924 */
[----:B-1----:R-:W-:-:S02]  /*b2970*/  IMAD.WIDE R70, R207, 0x4, R50 ;  /* 0x00000004cf467825 */ /* 0x002fc400078e0232 */
[----:B------:R-:W3:Y:S04]  /*b2980*/  LDL.LU R154, [R1+0x3ec] ;  /* 0x0003ec00019a7983 */ /* 0x000ee80000300800 */
[----:B------:R1:W-:Y:S01]  /*b2990*/  @P6 STG.E desc[UR36][R70.64], R152 ;  /* 0x0000009846006986 */ /* 0x0003e2000c101924 */
[----:B------:R-:W-:Y:S01]  /*b29a0*/  LOP3.LUT P6, RZ, R37, 0x200000, RZ, 0xc0, !PT ;  /* 0x0020000025ff7812 */ /* 0x000fe200078cc0ff */
        /* <DEDUP_REMOVED lines=27> */
[----:B------:R1:W-:Y:S01]  /*b2b60*/  @P6 STG.E desc[UR36][R70.64], R149 ;  /* 0x0000009546006986 */ /* 0x0003e2000c101924 */
[----:B------:R-:W-:Y:S01]  /*b2b70*/  LOP3.LUT P3, RZ, R69, 0x40000000, RZ, 0xc0, !PT ;  /* 0x4000000045ff7812 */ /* 0x000fe2000786c0ff */
[----:B-1----:R-:W-:-:S05]  /*b2b80*/  IMAD.WIDE R70, R206, 0x4, R20 ;  /* 0x00000004ce467825 */ /* 0x002fca00078e0214 */
[----:B---3--:R1:W-:Y:S01]  /*b2b90*/  @P5 STG.E desc[UR36][R70.64], R186 ;  /* 0x000000ba46005986 */ /* 0x0083e2000c101924 */
        /* <DEDUP_REMOVED lines=145> */
[C---:B------:R-:W-:Y:S01]  /*b34b0*/  LOP3.LUT P1, RZ, R64.reuse, 0x800000, RZ, 0xc0, !PT ;  /* 0x0080000040ff7812 */ /* 0x040fe2000782c0ff */
        /* <DEDUP_REMOVED lines=467> */
[----:B-1----:R-:W2:Y:S01]  /*b51f0*/  LDL.LU R148, [R1+0x1d8] ;  /* 0x0001d80001947983 */ /* 0x002ea20000300800 */
[----:B------:R-:W-:Y:S02]  /*b5200*/  LOP3.LUT P6, RZ, R36, 0x1, RZ, 0xc0, !PT ;  /* 0x0000000124ff7812 */ /* 0x000fe400078cc0ff */
[----:B------:R-:W-:Y:S01]  /*b5210*/  LOP3.LUT R62, R62, 0xffbfffff, RZ, 0xc0, !PT ;  /* 0xffbfffff3e3e7812 */ /* 0x000fe200078ec0ff */
[----:B------:R-:W3:Y:S04]  /*b5220*/  LDL.LU R186, [R1+0x158] ;  /* 0x0001580001ba7983 */ /* 0x000ee80000300800 */
[----:B------:R-:W4:Y:S04]  /*b5230*/  LDL.LU R184, [R1+0xc8] ;  /* 0x0000c80001b87983 */ /* 0x000f280000300800 */
[----:B------:R-:W3:Y:S02]  /*b5240*/  LDL.LU R154, [R1+0x6fc] ;  /* 0x0006fc00019a7983 */ /* 0x000ee40000300800 */
[----:B------:R-:W-:-:S02]  /*b5250*/  @P6 LOP3.LUT R62, R62, 0x400000, RZ, 0xfc, !PT ;  /* 0x004000003e3e6812 */ /* 0x000fc400078efcff */
[----:B------:R-:W-:Y:S01]  /*b5260*/  LOP3.LUT P6, RZ, R38, 0x80000000, RZ, 0xc0, !PT ;  /* 0x8000000026ff7812 */ /* 0x000fe200078cc0ff */
[----:B------:R-:W3:Y:S01]  /*b5270*/  LDL.LU R152, [R1+0x6ec] ;  /* 0x0006ec0001987983 */ /* 0x000ee20000300800 */
[----:B------:R-:W-:Y:S02]  /*b5280*/  LOP3.LUT R62, R62, 0xff7fffff, RZ, 0xc0, !PT ;  /* 0xff7fffff3e3e7812 */ /* 0x000fe400078ec0ff */
[----:B------:R-:W-:Y:S01]  /*b5290*/  LOP3.LUT P3, RZ, R38, 0x100000, RZ, 0xc0, !PT ;  /* 0x0010000026ff7812 */ /* 0x000fe2000786c0ff */
[----:B------:R-:W3:Y:S08]  /*b52a0*/  LDL.LU R150, [R1+0x6dc] ;  /* 0x0006dc0001967983 */ /* 0x000ef00000300800 */
[----:B------:R-:W-:-:S02]  /*b52b0*/  @P6 LOP3.LUT R62, R62, 0x800000, RZ, 0xfc, !PT ;  /* 0x008000003e3e6812 */ /* 0x000fc400078efcff */
        /* <DEDUP_REMOVED lines=18> */
[C---:B------:R-:W-:Y:S02]  /*b53e0*/  LOP3.LUT P1, RZ, R38.reuse, 0x400000, RZ, 0xc0, !PT ;  /* 0x0040000026ff7812 */ /* 0x040fe4000782c0ff */
[----:B------:R-:W-:-:S05]  /*b53f0*/  LOP3.LUT P0, RZ, R38, 0x800000, RZ, 0xc0, !PT ;  /* 0x0080000026ff7812 */ /* 0x000fca000780c0ff */
[----:B------:R-:W-:Y:S02]  /*b5400*/  @P6 LOP3.LUT R62, R62, 0x20000000, RZ, 0xfc, !PT ;  /* 0x200000003e3e6812 */ /* 0x000fe400078efcff */
[----:B------:R-:W-:Y:S01]  /*b5410*/  LOP3.LUT P6, RZ, R38, 0x1000000, RZ, 0xc0, !PT ;  /* 0x0100000026ff7812 */ /* 0x000fe200078cc0ff */
[----:B------:R-:W-:-:S05]  /*b5420*/  IMAD.WIDE R38, R199, 0x4, R52 ;  /* 0x00000004c7267825 */ /* 0x000fca00078e0234 */
[----:B--2---:R1:W-:Y:S04]  /*b5430*/  @P3 STG.E desc[UR36][R38.64], R148 ;  /* 0x0000009426003986 */ /* 0x0043e8000c101924 */
[----:B-1----:R-:W2:Y:S04]  /*b5440*/  LDL.LU R148, [R1+0x6cc] ;  /* 0x0006cc0001947983 */ /* 0x002ea80000300800 */
[----:B------:R-:W2:Y:S04]  /*b5450*/  LDL.LU R187, [R1+0x6bc] ;  /* 0x0006bc0001bb7983 */ /* 0x000ea80000300800 */
[----:B------:R-:W2:Y:S04]  /*b5460*/  LDL.LU R185, [R1+0x6ac] ;  /* 0x0006ac0001b97983 */ /* 0x000ea80000300800 */
[----:B------:R-:W2:Y:S04]  /*b5470*/  LDL.LU R155, [R1+0x69c] ;  /* 0x00069c00019b7983 */ /* 0x000ea80000300800 */
[----:B------:R-:W2:Y:S01]  /*b5480*/  LDL.LU R153, [R1+0x68c] ;  /* 0x00068c0001997983 */ /* 0x000ea20000300800 */
[----:B------:R-:W-:-:S03]  /*b5490*/  IMAD.WIDE R38, R199, 0x4, R54 ;  /* 0x00000004c7267825 */ /* 0x000fc600078e0236 */
[----:B------:R-:W2:Y:S04]  /*b54a0*/  LDL.LU R151, [R1+0x67c] ;  /* 0x00067c0001977983 */ /* 0x000ea80000300800 */
[----:B---3--:R1:W-:Y:S04]  /*b54b0*/  @P2 STG.E desc[UR36][R38.64], R186 ;  /* 0x000000ba26002986 */ /* 0x0083e8000c101924 */
[----:B------:R-:W3:Y:S01]  /*b54c0*/  LDL.LU R149, [R1+0x66c] ;  /* 0x00066c0001957983 */ /* 0x000ee20000300800 */
[----:B-1----:R-:W-:-:S03]  /*b54d0*/  IMAD.WIDE R38, R199, 0x4, R56 ;  /* 0x00000004c7267825 */ /* 0x002fc600078e0238 */
[----:B------:R-:W3:Y:S04]  /*b54e0*/  LDL.LU R186, [R1+0x65c] ;  /* 0x00065c0001ba7983 */ /* 0x000ee80000300800 */
        /* <DEDUP_REMOVED lines=501> */
[----:B-1----:R-:W-:Y:S02]  /*b7440*/  IMAD.WIDE R38, R193, 0x4, R56 ;  /* 0x00000004c1267825 */ /* 0x002fe400078e0238 */
        /* <DEDUP_REMOVED lines=222> */
[----:B------:R-:W-:Y:S01]  /*b8230*/  @P6 STG.E desc[UR36][R38.64], R155 ;  /* 0x0000009b26006986 */ /* 0x000fe2000c101924 */
[----:B------:R-:W-:Y:S01]  /*b8240*/  LOP3.LUT P6, RZ, R36, 0x1, RZ, 0xc0, !PT ;  /* 0x0000000124ff7812 */ /* 0x000fe200078cc0ff */
[----:B------:R-:W-:-:S12]  /*b8250*/  IMAD.WIDE R36, R190, 0x4, R50 ;  /* 0x00000004be247825 */ /* 0x000fd800078e0232 */
        /* <DEDUP_REMOVED lines=305> */
[----:B------:R-:W-:Y:S02]  /*b9570*/  LOP3.LUT P5, RZ, R59, 0x80000000, RZ, 0xc0, !PT ;  /* 0x800000003bff7812 */ /* 0x000fe400078ac0ff */
        /* <DEDUP_REMOVED lines=345> */
[----:B------:R-:W2:Y:S04]  /*bab10*/  LDL.LU R185, [R1+0x92c] ;  /* 0x00092c0001b97983 */ /* 0x000ea80000300800 */
[----:B------:R-:W2:Y:S01]  /*bab20*/  LDL.LU R155, [R1+0x91c] ;  /* 0x00091c00019b7983 */ /* 0x000ea20000300800 */
[----:B------:R-:W-:-:S02]  /*bab30*/  @P6 LOP3.LUT R35, R35, 0x400, RZ, 0xfc, !PT ;  /* 0x0000040023236812 */ /* 0x000fc400078efcff */
[----:B------:R-:W-:Y:S01]  /*bab40*/  LOP3.LUT P6, RZ, R58, 0x20, RZ, 0xc0, !PT ;  /* 0x000000203aff7812 */ /* 0x000fe200078cc0ff */
[----:B------:R-:W2:Y:S01]  /*bab50*/  LDL.LU R153, [R1+0x90c] ;  /* 0x00090c0001997983 */ /* 0x000ea20000300800 */
[----:B------:R-:W-:-:S03]  /*bab60*/  LOP3.LUT R35, R35, 0xfffff7ff, RZ, 0xc0, !PT ;  /* 0xfffff7ff23237812 */ /* 0x000fc600078ec0ff */
[----:B------:R-:W2:Y:S01]  /*bab70*/  LDL.LU R151, [R1+0x8fc] ;  /* 0x0008fc0001977983 */ /* 0x000ea20000300800 */
[----:B------:R-:W-:Y:S01]  /*bab80*/  LOP3.LUT P1, RZ, R58, 0x1, RZ, 0xc0, !PT ;  /* 0x000000013aff7812 */ /* 0x000fe2000782c0ff */
[----:B------:R-:W-:Y:S02]  /*bab90*/  IMAD.WIDE R32, R172, 0x4, R26 ;  /* 0x00000004ac207825 */ /* 0x000fe400078e021a */
[----:B------:R-:W2:Y:S04]  /*baba0*/  LDL.LU R149, [R1+0x8ec] ;  /* 0x0008ec0001957983 */ /* 0x000ea80000300800 */
[----:B------:R-:W-:Y:S02]  /*babb0*/  @P6 LOP3.LUT R35, R35, 0x800, RZ, 0xfc, !PT ;  /* 0x0000080023236812 */ /* 0x000fe400078efcff */
[----:B------:R-:W-:-:S02]  /*babc0*/  LOP3.LUT P6, RZ, R58, 0x10, RZ, 0xc0, !PT ;  /* 0x000000103aff7812 */ /* 0x000fc400078cc0ff */
[----:B------:R-:W-:Y:S01]  /*babd0*/  LOP3.LUT R35, R35, 0xffffefff, RZ, 0xc0, !PT ;  /* 0xffffefff23237812 */ /* 0x000fe200078ec0ff */
[----:B---3--:R1:W-:Y:S01]  /*babe0*/  @P2 STG.E desc[UR36][R32.64], R186 ;  /* 0x000000ba20002986 */ /* 0x0083e2000c101924 */
[----:B------:R-:W-:-:S09]  /*babf0*/  LOP3.LUT P0, RZ, R58, 0x2, RZ, 0xc0, !PT ;  /* 0x000000023aff7812 */ /* 0x000fd2000780c0ff */
[----:B------:R-:W-:Y:S02]  /*bac00*/  @P6 LOP3.LUT R35, R35, 0x1000, RZ, 0xfc, !PT ;  /* 0x0000100023236812 */ /* 0x000fe400078efcff */
[----:B------:R-:W-:Y:S01]  /*bac10*/  LOP3.LUT P6, RZ, R58, 0x8, RZ, 0xc0, !PT ;  /* 0x000000083aff7812 */ /* 0x000fe200078cc0ff */
[----:B-1----:R-:W-:Y:S01]  /*bac20*/  IMAD.WIDE R32, R172, 0x4, R28 ;  /* 0x00000004ac207825 */ /* 0x002fe200078e021c */
[----:B------:R-:W-:Y:S01]  /*bac30*/  LOP3.LUT R35, R35, 0xffffdfff, RZ, 0xc0, !PT ;  /* 0xffffdfff23237812 */ /* 0x000fe200078ec0ff */
[----:B------:R-:W3:Y:S04]  /*bac40*/  LDL.LU R186, [R1+0x8dc] ;  /* 0x0008dc0001ba7983 */ /* 0x000ee80000300800 */
[----:B----4-:R1:W-:Y:S06]  /*bac50*/  @P1 STG.E desc[UR36][R32.64], R184 ;  /* 0x000000b820001986 */ /* 0x0103ec000c101924 */
[----:B------:R-:W-:-:S02]  /*bac60*/  @P6 LOP3.LUT R35, R35, 0x2000, RZ, 0xfc, !PT ;  /* 0x0000200023236812 */ /* 0x000fc400078efcff */
[----:B------:R-:W-:Y:S01]  /*bac70*/  LOP3.LUT P6, RZ, R58, 0x4, RZ, 0xc0, !PT ;  /* 0x000000043aff7812 */ /* 0x000fe200078cc0ff */
[C---:B-1----:R-:W-:Y:S01]  /*bac80*/  IMAD.WIDE R32, R172.reuse, 0x4, R48 ;  /* 0x00000004ac207825 */ /* 0x042fe200078e0230 */
[----:B------:R-:W4:Y:S04]  /*bac90*/  LDL.LU R184, [R1+0x8cc] ;  /* 0x0008cc0001b87983 */ /* 0x000f280000300800 */
[----:B------:R1:W-:Y:S02]  /*baca0*/  @P0 STG.E desc[UR36][R32.64], R154 ;  /* 0x0000009a20000986 */ /* 0x0003e4000c101924 */
[----:B-1----:R-:W-:Y:S02]  /*bacb0*/  IMAD.WIDE R32, R172, 0x4, R30 ;  /* 0x00000004ac207825 */ /* 0x002fe400078e021e */
[----:B------:R-:W3:Y:S04]  /*bacc0*/  LDL.LU R154, [R1+0x8bc] ;  /* 0x0008bc00019a7983 */ /* 0x000ee80000300800 */
[----:B------:R1:W-:Y:S01]  /*bacd0*/  @P6 STG.E desc[UR36][R32.64], R152 ;  /* 0x0000009820006986 */ /* 0x0003e2000c101924 */
[----:B------:R-:W-:-:S03]  /*bace0*/  LOP3.LUT P6, RZ, R35, 0x2000, RZ, 0xc0, !PT ;  /* 0x0000200023ff7812 */ /* 0x000fc600078cc0ff */
[----:B-1----:R-:W3:Y:S01]  /*bacf0*/  LDL.LU R152, [R1+0x8ac] ;  /* 0x0008ac0001987983 */ /* 0x002ee20000300800 */
[----:B------:R-:W-:-:S09]  /*bad00*/  IMAD.WIDE R32, R172, 0x4, R50 ;  /* 0x00000004ac207825 */ /* 0x000fd200078e0232 */
        /* <DEDUP_REMOVED lines=30> */
[C---:B-1----:R-:W-:Y:S02]  /*baef0*/  IMAD.WIDE R32, R171.reuse, 0x4, R20 ;  /* 0x00000004ab207825 */ /* 0x042fe400078e0214 */
[----:B------:R-:W3:Y:S04]  /*baf00*/  LDL.LU R186, [R1+0x55c] ;  /* 0x00055c0001ba7983 */ /* 0x000ee80000300800 */
[----:B----4-:R1:W-:Y:S02]  /*baf10*/  @P4 STG.E desc[UR36][R32.64], R184 ;  /* 0x000000b820004986 */ /* 0x0103e4000c101924 */
[----:B-1----:R-:W-:-:S02]  /*baf20*/  IMAD.WIDE R32, R171, 0x4, R22 ;  /* 0x00000004ab207825 */ /* 0x002fc400078e0216 */
[----:B------:R-:W4:Y:S04]  /*baf30*/  LDL.LU R184, [R1+0x54c] ;  /* 0x00054c0001b87983 */ /* 0x000f280000300800 */
[----:B------:R1:W-:Y:S01]  /*baf40*/  @P3 STG.E desc[UR36][R32.64], R154 ;  /* 0x0000009a20003986 */ /* 0x0003e2000c101924 */
[C---:B------:R-:W-:Y:S01]  /*baf50*/  LOP3.LUT P1, RZ, R58.reuse, 0x8000, RZ, 0xc0, !PT ;  /* 0x000080003aff7812 */ /* 0x040fe2000782c0ff */
[C---:B-1----:R-:W-:Y:S02]  /*baf60*/  IMAD.WIDE R32, R171.reuse, 0x4, R24 ;  /* 0x00000004ab207825 */ /* 0x042fe400078e0218 */
[----:B------:R-:W4:Y:S04]  /*baf70*/  LDL.LU R154, [R1+0x24c] ;  /* 0x00024c00019a7983 */ /* 0x000f280000300800 */
[----:B------:R1:W-:Y:S04]  /*baf80*/  @P2 STG.E desc[UR36][R32.64], R152 ;  /* 0x0000009820002986 */ /* 0x0003e8000c101924 */
[----:B-1----:R-:W4:Y:S01]  /*baf90*/  LDL.LU R152, [R1+0x1bc] ;  /* 0x0001bc0001987983 */ /* 0x002f220000300800 */
[----:B------:R-:W-:Y:S01]  /*bafa0*/  IMAD.WIDE R32, R171, 0x4, R26 ;  /* 0x00000004ab207825 */ /* 0x000fe200078e021a */
[----:B------:R-:W-:-:S04]  /*bafb0*/  LOP3.LUT P0, RZ, R58, 0x10000, RZ, 0xc0, !PT ;  /* 0x000100003aff7812 */ /* 0x000fc8000780c0ff */
[----:B------:R1:W-:Y:S04]  /*bafc0*/  @P1 STG.E desc[UR36][R32.64], R150 ;  /* 0x0000009620001986 */ /* 0x0003e8000c101924 */
[----:B-1----:R-:W4:Y:S01]  /*bafd0*/  LDL.LU R150, [R1+0x13c] ;  /* 0x00013c0001967983 */ /* 0x002f220000300800 */
[----:B------:R-:W-:-:S05]  /*bafe0*/  IMAD.WIDE R32, R171, 0x4, R28 ;  /* 0x00000004ab207825 */ /* 0x000fca00078e021c */
[----:B--2---:R1:W-:Y:S04]  /*baff0*/  @P0 STG.E desc[UR36][R32.64], R148 ;  /* 0x0000009420000986 */ /* 0x0043e8000c101924 */
[----:B-1----:R-:W2:Y:S01]  /*bb000*/  LDL.LU R148, [R1+0xac] ;  /* 0x0000ac0001947983 */ /* 0x002ea20000300800 */
[----:B------:R-:W-:Y:S02]  /*bb010*/  LOP3.LUT P4, RZ, R68, 0x800000, RZ, 0xc0, !PT ;  /* 0x0080000044ff7812 */ /* 0x000fe4000788c0ff */
[----:B------:R-:W-:Y:S01]  /*bb020*/  LOP3.LUT R35, R35, 0xfffffffe, RZ, 0xc0, !PT ;  /* 0xfffffffe23237812 */ /* 0x000fe200078ec0ff */
[----:B------:R-:W2:Y:S01]  /*bb030*/  LDL.LU R72, [R1+0xb90] ;  /* 0x000b900001487983 */ /* 0x000ea20000300800 */
[----:B------:R-:W-:-:S03]  /*bb040*/  LOP3.LUT P1, RZ, R58, 0x20000, RZ, 0xc0, !PT ;  /* 0x000200003aff7812 */ /* 0x000fc6000782c0ff */
[----:B------:R-:W2:Y:S01]  /*bb050*/  LDL.LU R209, [R1+0xb80] ;  /* 0x000b800001d17983 */ /* 0x000ea20000300800 */
[C---:B------:R-:W-:Y:S01]  /*bb060*/  LOP3.LUT P3, RZ, R58.reuse, 0x40000, RZ, 0xc0, !PT ;  /* 0x000400003aff7812 */ /* 0x040fe2000786c0ff */
[----:B------:R-:W-:Y:S01]  /*bb070*/  IMAD.WIDE R32, R171, 0x4, R48 ;  /* 0x00000004ab207825 */ /* 0x000fe200078e0230 */
[----:B------:R-:W-:Y:S01]  /*bb080*/  LOP3.LUT P5, RZ, R58, 0x80000, RZ, 0xc0, !PT ;  /* 0x000800003aff7812 */ /* 0x000fe200078ac0ff */
[----:B------:R-:W2:Y:S02]  /*bb090*/  LDL.LU R117, [R1+0xb70] ;  /* 0x000b700001757983 */ /* 0x000ea40000300800 */
[----:B------:R-:W-:Y:S02]  /*bb0a0*/  @P4 LOP3.LUT R35, R35, 0x1, RZ, 0xfc, !PT ;  /* 0x0000000123234812 */ /* 0x000fe400078efcff */
[----:B------:R-:W-:Y:S01]  /*bb0b0*/  LOP3.LUT P4, RZ, R68, 0x400000, RZ, 0xc0, !PT ;  /* 0x0040000044ff7812 */ /* 0x000fe2000788c0ff */
[----:B------:R-:W2:Y:S01]  /*bb0c0*/  LDL.LU R210, [R1+0xb60] ;  /* 0x000b600001d27983 */ /* 0x000ea20000300800 */
[----:B------:R-:W-:-:S03]  /*bb0d0*/  LOP3.LUT R35, R35, 0xfffffffd, RZ, 0xc0, !PT ;  /* 0xfffffffd23237812 */ /* 0x000fc600078ec0ff */
[----:B------:R-:W2:Y:S08]  /*bb0e0*/  LDL.LU R73, [R1+0xb50] ;  /* 0x000b500001497983 */ /* 0x000eb00000300800 */
[----:B------:R-:W-:Y:S02]  /*bb0f0*/  @P4 LOP3.LUT R35, R35, 0x2, RZ, 0xfc, !PT ;  /* 0x0000000223234812 */ /* 0x000fe400078efcff */
[----:B------:R-:W-:-:S02]  /*bb100*/  LOP3.LUT P4, RZ, R68, 0x200000, RZ, 0xc0, !PT ;  /* 0x0020000044ff7812 */ /* 0x000fc4000788c0ff */
        /* <DEDUP_REMOVED lines=12> */
[----:B---3--:R1:W-:Y:S02]  /*bb1d0*/  @P1 STG.E desc[UR36][R32.64], R186 ;  /* 0x000000ba20001986 */ /* 0x0083e4000c101924 */
[----:B-1----:R-:W-:-:S05]  /*bb1e0*/  IMAD.WIDE R32, R171, 0x4, R30 ;  /* 0x00000004ab207825 */ /* 0x002fca00078e021e */
[----:B----4-:R1:W-:Y:S02]  /*bb1f0*/  @P3 STG.E desc[UR36][R32.64], R184 ;  /* 0x000000b820003986 */ /* 0x0103e4000c101924 */
[----:B-1----:R-:W-:-:S05]  /*bb200*/  IMAD.WIDE R32, R171, 0x4, R50 ;  /* 0x00000004ab207825 */ /* 0x002fca00078e0232 */
[----:B------:R1:W-:Y:S02]  /*bb210*/  @P5 STG.E desc[UR36][R32.64], R154 ;  /* 0x0000009a20005986 */ /* 0x0003e4000c101924 */
[----:B-1----:R-:W-:-:S05]  /*bb220*/  IMAD.WIDE R32, R171, 0x4, R52 ;  /* 0x00000004ab207825 */ /* 0x002fca00078e0234 */
[----:B------:R1:W-:Y:S01]  /*bb230*/  @P4 STG.E desc[UR36][R32.64], R152 ;  /* 0x0000009820004986 */ /* 0x0003e2000c101924 */
[----:B------:R-:W-:Y:S01]  /*bb240*/  LOP3.LUT P4, RZ, R35, 0x20, RZ, 0xc0, !PT ;  /* 0x0000002023ff7812 */ /* 0x000fe2000788c0ff */
[----:B-1----:R-:W-:-:S12]  /*bb250*/  IMAD.WIDE R32, R171, 0x4, R54 ;  /* 0x00000004ab207825 */ /* 0x002fd800078e0236 */
[----:B------:R1:W-:Y:S01]  /*bb260*/  @P4 STG.E desc[UR36][R32.64], R150 ;  /* 0x0000009620004986 */ /* 0x0003e2000c101924 */
[----:B------:R-:W-:Y:S01]  /*bb270*/  LOP3.LUT P4, RZ, R35, 0x10, RZ, 0xc0, !PT ;  /* 0x0000001023ff7812 */ /* 0x000fe2000788c0ff */
[----:B-1----:R-:W-:-:S12]  /*bb280*/  IMAD.WIDE R32, R171, 0x4, R56 ;  /* 0x00000004ab207825 */ /* 0x002fd800078e0238 */
[----:B--2---:R1:W-:Y:S04]  /*bb290*/  @P4 STG.E desc[UR36][R32.64], R148 ;  /* 0x0000009420004986 */ /* 0x0043e8000c101924 */
[----:B-1----:R-:W2:Y:S04]  /*bb2a0*/  LDL.LU R148, [R1+0xb40] ;  /* 0x000b400001947983 */ /* 0x002ea80000300800 */
[----:B------:R-:W3:Y:S04]  /*bb2b0*/  LDL.LU R208, [R1+0xb30] ;  /* 0x000b300001d07983 */ /* 0x000ee80000300800 */
[----:B------:R-:W4:Y:S01]  /*bb2c0*/  LDL.LU R116, [R1+0xb20] ;  /* 0x000b200001747983 */ /* 0x000f220000300800 */
[----:B------:R-:W-:-:S03]  /*bb2d0*/  LOP3.LUT P4, RZ, R35, 0x8, RZ, 0xc0, !PT ;  /* 0x0000000823ff7812 */ /* 0x000fc6000788c0ff */
[----:B------:R-:W3:Y:S04]  /*bb2e0*/  LDL.LU R211, [R1+0x2674] ;  /* 0x0026740001d37983 */ /* 0x000ee80000300800 */
[----:B------:R-:W3:Y:S04]  /*bb2f0*/  LDL.LU R144, [R1+0x2678] ;  /* 0x0026780001907983 */ /* 0x000ee80000300800 */
[----:B------:R-:W4:Y:S04]  /*bb300*/  LDL.LU R145, [R1+0x2698] ;  /* 0x0026980001917983 */ /* 0x000f280000300800 */
[----:B------:R-:W4:Y:S04]  /*bb310*/  LDL.LU R118, [R1+0x2694] ;  /* 0x0026940001767983 */ /* 0x000f280000300800 */
[----:B------:R-:W4:Y:S04]  /*bb320*/  LDL.LU R119, [R1+0x2690] ;  /* 0x0026900001777983 */ /* 0x000f280000300800 */
[----:B------:R-:W4:Y:S04]  /*bb330*/  LDL.LU R187, [R1+0x268c] ;  /* 0x00268c0001bb7983 */ /* 0x000f280000300800 */
[----:B------:R-:W4:Y:S01]  /*bb340*/  LDL.LU R185, [R1+0x2688] ;  /* 0x0026880001b97983 */ /* 0x000f220000300800 */
[----:B------:R-:W-:-:S03]  /*bb350*/  IMAD.WIDE R32, R170, 0x4, R2 ;  /* 0x00000004aa207825 */ /* 0x000fc600078e0202 */
        /* <DEDUP_REMOVED lines=9> */
[----:B------:R1:W-:Y:S01]  /*bb3f0*/  @P4 STG.E desc[UR36][R32.64], R72 ;  /* 0x0000004820004986 */ /* 0x0003e2000c101924 */
[----:B------:R-:W-:-:S03]  /*bb400*/  LOP3.LUT P4, RZ, R35, 0x4, RZ, 0xc0, !PT ;  /* 0x0000000423ff7812 */ /* 0x000fc6000788c0ff */
[----:B-1----:R-:W4:Y:S01]  /*bb410*/  LDL.LU R72, [R1+0xb10] ;  /* 0x000b100001487983 */ /* 0x002f220000300800 */
[----:B------:R-:W-:Y:S01]  /*bb420*/  IMAD.WIDE R32, R170, 0x4, R12 ;  /* 0x00000004aa207825 */ /* 0x000fe200078e020c */
[----:B------:R-:W-:-:S08]  /*bb430*/  LOP3.LUT P0, RZ, R68, 0x4000000, RZ, 0xc0, !PT ;  /* 0x0400000044ff7812 */ /* 0x000fd0000780c0ff */
[----:B------:R1:W-:Y:S01]  /*bb440*/  @P4 STG.E desc[UR36][R32.64], R209 ;  /* 0x000000d120004986 */ /* 0x0003e2000c101924 */
[----:B------:R-:W-:Y:S02]  /*bb450*/  LOP3.LUT P4, RZ, R35, 0x2, RZ, 0xc0, !PT ;  /* 0x0000000223ff7812 */ /* 0x000fe4000788c0ff */
[----:B------:R-:W-:Y:S01]  /*bb460*/  LOP3.LUT R58, R58, 0xbfffffff, RZ, 0xc0, !PT ;  /* 0xbfffffff3a3a7812 */ /* 0x000fe200078ec0ff */
[----:B-1----:R-:W4:Y:S01]  /*bb470*/  LDL.LU R209, [R1+0xb00] ;  /* 0x000b000001d17983 */ /* 0x002f220000300800 */
[----:B------:R-:W-:Y:S02]  /*bb480*/  IMAD.WIDE R32, R170, 0x4, R14 ;  /* 0x00000004aa207825 */ /* 0x000fe400078e020e */
[----:B------:R-:W-:Y:S02]  /*bb490*/  @P0 LOP3.LUT R58, R58, 0x40000000, RZ, 0xfc, !PT ;  /* 0x400000003a3a0812 */ /* 0x000fe400078efcff */
[----:B------:R-:W-:-:S05]  /*bb4a0*/  LOP3.LUT P0, RZ, R68, 0x2000000, RZ, 0xc0, !PT ;  /* 0x0200000044ff7812 */ /* 0x000fca000780c0ff */
[----:B------:R1:W-:Y:S01]  /*bb4b0*/  @P4 STG.E desc[UR36][R32.64], R117 ;  /* 0x0000007520004986 */ /* 0x0003e2000c101924 */
[----:B------:R-:W-:Y:S02]  /*bb4c0*/  LOP3.LUT P4, RZ, R35, 0x1, RZ, 0xc0, !PT ;  /* 0x0000000123ff7812 */ /* 0x000fe4000788c0ff */
[----:B------:R-:W-:Y:S01]  /*bb4d0*/  LOP3.LUT R58, R58, 0x7fffffff, RZ, 0xc0, !PT ;  /* 0x7fffffff3a3a7812 */ /* 0x000fe200078ec0ff */
[----:B-1----:R-:W4:Y:S01]  /*bb4e0*/  LDL.LU R117, [R1+0xaf0] ;  /* 0x000af00001757983 */ /* 0x002f220000300800 */
[----:B------:R-:W-:-:S03]  /*bb4f0*/  IMAD.WIDE R32, R170, 0x4, R16 ;  /* 0x00000004aa207825 */ /* 0x000fc600078e0210 */
[----:B------:R-:W-:Y:S02]  /*bb500*/  @P0 LOP3.LUT R58, R58, 0x80000000, RZ, 0xfc, !PT ;  /* 0x800000003a3a0812 */ /* 0x000fe400078efcff */
[----:B------:R-:W-:-:S04]  /*bb510*/  LOP3.LUT P0, RZ, R68, 0x1000000, RZ, 0xc0, !PT ;  /* 0x0100000044ff7812 */ /* 0x000fc8000780c0ff */
[----:B------:R1:W-:Y:S04]  /*bb520*/  @P4 STG.E desc[UR36][R32.64], R210 ;  /* 0x000000d220004986 */ /* 0x0003e8000c101924 */
[----:B-1----:R-:W4:Y:S01]  /*bb530*/  LDL.LU R210, [R1+0xae0] ;  /* 0x000ae00001d27983 */ /* 0x002f220000300800 */
[----:B------:R-:W-:-:S05]  /*bb540*/  IMAD.WIDE R32, R170, 0x4, R18 ;  /* 0x00000004aa207825 */ /* 0x000fca00078e0212 */
[----:B------:R1:W-:Y:S01]  /*bb550*/  @P0 STG.E desc[UR36][R32.64], R73 ;  /* 0x0000004920000986 */ /* 0x0003e2000c101924 */
[----:B------:R-:W-:-:S03]  /*bb560*/  LOP3.LUT P0, RZ, R58, 0x80000000, RZ, 0xc0, !PT ;  /* 0x800000003aff7812 */ /* 0x000fc6000780c0ff */
[----:B-1----:R-:W4:Y:S01]  /*bb570*/  LDL.LU R73, [R1+0xad0] ;  /* 0x000ad00001497983 */ /* 0x002f220000300800 */
[----:B------:R-:W-:Y:S01]  /*bb580*/  IMAD.WIDE R32, R170, 0x4, R20 ;  /* 0x00000004aa207825 */ /* 0x000fe200078e0214 */
[----:B------:R-:W-:-:S08]  /*bb590*/  LOP3.LUT P1, RZ, R68, 0x8000000, RZ, 0xc0, !PT ;  /* 0x0800000044ff7812 */ /* 0x000fd0000782c0ff */
[----:B--2---:R1:W-:Y:S01]  /*bb5a0*/  @P0 STG.E desc[UR36][R32.64], R148 ;  /* 0x0000009420000986 */ /* 0x0043e2000c101924 */
[----:B------:R-:W-:-:S03]  /*bb5b0*/  LOP3.LUT P0, RZ, R58, 0x40000000, RZ, 0xc0, !PT ;  /* 0x400000003aff7812 */ /* 0x000fc6000780c0ff */
[----:B-1----:R-:W2:Y:S01]  /*bb5c0*/  LDL.LU R148, [R1+0xac0] ;  /* 0x000ac00001947983 */ /* 0x002ea20000300800 */
[----:B------:R-:W-:-:S09]  /*bb5d0*/  IMAD.WIDE R32, R170, 0x4, R22 ;  /* 0x00000004aa207825 */ /* 0x000fd200078e0216 */
[----:B---3--:R1:W-:Y:S04]  /*bb5e0*/  @P0 STG.E desc[UR36][R32.64], R208 ;  /* 0x000000d020000986 */ /* 0x0083e8000c101924 */
[----:B-1----:R-:W3:Y:S01]  /*bb5f0*/  LDL.LU R208, [R1+0xab0] ;  /* 0x000ab00001d07983 */ /* 0x002ee20000300800 */
[----:B------:R-:W-:-:S05]  /*bb600*/  IMAD.WIDE R32, R170, 0x4, R24 ;  /* 0x00000004aa207825 */ /* 0x000fca00078e0218 */
[----:B----4-:R1:W-:Y:S04]  /*bb610*/  @P1 STG.E desc[UR36][R32.64], R116 ;  /* 0x0000007420001986 */ /* 0x0103e8000c101924 */
[----:B-1----:R-:W4:Y:S01]  /*bb620*/  LDL.LU R116, [R1+0xaa0] ;  /* 0x000aa00001747983 */ /* 0x002f220000300800 */
[----:B------:R-:W-:Y:S01]  /*bb630*/  LOP3.LUT P2, RZ, R68, 0x10000000, RZ, 0xc0, !PT ;  /* 0x1000000044ff7812 */ /* 0x000fe2000784c0ff */
[----:B------:R-:W-:Y:S01]  /*bb640*/  IMAD.WIDE R32, R170, 0x4, R26 ;  /* 0x00000004aa207825 */ /* 0x000fe200078e021a */
[C---:B------:R-:W-:Y:S02]  /*bb650*/  LOP3.LUT P3, RZ, R68.reuse, 0x20000000, RZ, 0xc0, !PT ;  /* 0x2000000044ff7812 */ /* 0x040fe4000786c0ff */
[C---:B------:R-:W-:Y:S02]  /*bb660*/  LOP3.LUT P6, RZ, R68.reuse, 0x40000000, RZ, 0xc0, !PT ;  /* 0x4000000044ff7812 */ /* 0x040fe400078cc0ff */
[----:B------:R-:W-:-:S07]  /*bb670*/  LOP3.LUT P5, RZ, R68, 0x8, RZ, 0xc0, !PT ;  /* 0x0000000844ff7812 */ /* 0x000fce00078ac0ff */
[----:B------:R1:W-:Y:S04]  /*bb680*/  @P2 STG.E desc[UR36][R32.64], R72 ;  /* 0x0000004820002986 */ /* 0x0003e8000c101924 */
[----:B-1----:R-:W4:Y:S01]  /*bb690*/  LDL.LU R72, [R1+0xa90] ;  /* 0x000a900001487983 */ /* 0x002f220000300800 */
[----:B------:R-:W-:-:S05]  /*bb6a0*/  IMAD.WIDE R32, R170, 0x4, R28 ;  /* 0x00000004aa207825 */ /* 0x000fca00078e021c */
[----:B------:R1:W-:Y:S04]  /*bb6b0*/  @P3 STG.E desc[UR36][R32.64], R209 ;  /* 0x000000d120003986 */ /* 0x0003e8000c101924 */
[----:B-1----:R-:W4:Y:S01]  /*bb6c0*/  LDL.LU R209, [R1+0xa80] ;  /* 0x000a800001d17983 */ /* 0x002f220000300800 */
[----:B------:R-:W-:-:S05]  /*bb6d0*/  IMAD.WIDE R32, R170, 0x4, R48 ;  /* 0x00000004aa207825 */ /* 0x000fca00078e0230 */
[----:B------:R1:W-:Y:S01]  /*bb6e0*/  @P6 STG.E desc[UR36][R32.64], R117 ;  /* 0x0000007520006986 */ /* 0x0003e2000c101924 */
[----:B------:R-:W-:-:S03]  /*bb6f0*/  ISETP.LT.AND P6, PT, R186, UR18, !P5 ;  /* 0x00000012ba007c0c */ /* 0x000fc6000efc1270 */
[----:B-1----:R-:W4:Y:S01]  /*bb700*/  LDL.LU R117, [R1+0xa70] ;  /* 0x000a700001757983 */ /* 0x002f220000300800 */
[----:B------:R-:W-:-:S09]  /*bb710*/  IMAD.WIDE R32, R170, 0x4, R30 ;  /* 0x00000004aa207825 */ /* 0x000fd200078e021e */
        /* <DEDUP_REMOVED lines=8> */
[----:B--2---:R1:W-:Y:S01]  /*bb7a0*/  @P6 STG.E desc[UR36][R32.64], R148 ;  /* 0x0000009420006986 */ /* 0x0043e2000c101924 */
[----:B------:R-:W-:-:S03]  /*bb7b0*/  ISETP.LT.AND P6, PT, R152, UR18, !P5 ;  /* 0x0000001298007c0c */ /* 0x000fc6000efc1270 */
[----:B-1----:R-:W2:Y:S01]  /*bb7c0*/  LDL.LU R148, [R1+0xa40] ;  /* 0x000a400001947983 */ /* 0x002ea20000300800 */
[----:B------:R-:W-:Y:S01]  /*bb7d0*/  IMAD.WIDE R32, R170, 0x4, R54 ;  /* 0x00000004aa207825 */ /* 0x000fe200078e0236 */
[----:B------:R-:W-:-:S08]  /*bb7e0*/  ISETP.LT.AND P5, PT, R150, UR18, !P5 ;  /* 0x0000001296007c0c */ /* 0x000fd0000efa1270 */
[----:B---3--:R1:W-:Y:S04]  /*bb7f0*/  @P6 STG.E desc[UR36][R32.64], R208 ;  /* 0x000000d020006986 */ /* 0x0083e8000c101924 */
[----:B-1----:R-:W3:Y:S01]  /*bb800*/  LDL.LU R208, [R1+0xa30] ;  /* 0x000a300001d07983 */ /* 0x002ee20000300800 */
[----:B------:R-:W-:-:S05]  /*bb810*/  IMAD.WIDE R32, R170, 0x4, R56 ;  /* 0x00000004aa207825 */ /* 0x000fca00078e0238 */
[----:B----4-:R1:W-:Y:S04]  /*bb820*/  @P5 STG.E desc[UR36][R32.64], R116 ;  /* 0x0000007420005986 */ /* 0x0103e8000c101924 */
[----:B-1----:R-:W4:Y:S01]  /*bb830*/  LDL.LU R116, [R1+0xa20] ;  /* 0x000a200001747983 */ /* 0x002f220000300800 */
[----:B------:R-:W-:-:S04]  /*bb840*/  LOP3.LUT P4, RZ, R68, 0x4, RZ, 0xc0, !PT ;  /* 0x0000000444ff7812 */ /* 0x000fc8000788c0ff */
[----:B------:R-:W-:Y:S01]  /*bb850*/  ISETP.LT.AND P5, PT, R211, UR18, !P4 ;  /* 0x00000012d3007c0c */ /* 0x000fe2000e7a1270 */
[----:B------:R-:W-:-:S12]  /*bb860*/  IMAD.WIDE R32, R169, 0x4, R2 ;  /* 0x00000004a9207825 */ /* 0x000fd800078e0202 */
        /* <DEDUP_REMOVED lines=23> */
[----:B------:R-:W-:-:S09]  /*bb9e0*/  IMAD.WIDE R32, R169, 0x4, R22 ;  /* 0x00000004a9207825 */ /* 0x000fd200078e0216 */
[----:B---3--:R1:W-:Y:S01]  /*bb9f0*/  @P5 STG.E desc[UR36][R32.64], R208 ;  /* 0x000000d020005986 */ /* 0x0083e2000c101924 */
[----:B------:R-:W-:-:S03]  /*bba00*/  ISETP.LT.AND P5, PT, R155, UR18, !P4 ;  /* 0x000000129b007c0c */ /* 0x000fc6000e7a1270 */
[----:B-1----:R-:W3:Y:S01]  /*bba10*/  LDL.LU R208, [R1+0x120] ;  /* 0x0001200001d07983 */ /* 0x002ee20000300800 */
[----:B------:R-:W-:-:S09]  /*bba20*/  IMAD.WIDE R32, R169, 0x4, R24 ;  /* 0x00000004a9207825 */ /* 0x000fd200078e0218 */
[----:B----4-:R1:W-:Y:S04]  /*bba30*/  @P5 STG.E desc[UR36][R32.64], R116 ;  /* 0x0000007420005986 */ /* 0x0103e8000c101924 */
[----:B-1----:R-:W4:Y:S01]  /*bba40*/  LDL.LU R116, [R1+0x90] ;  /* 0x0000900001747983 */ /* 0x002f220000300800 */
        /* <DEDUP_REMOVED lines=184> */
[----:B------:R-:W-:Y:S01]  /*bc5d0*/  IMAD.WIDE R32, R166, 0x4, R20 ;  /* 0x00000004a6207825 */ /* 0x000fe200078e0214 */
[----:B------:R-:W-:-:S08]  /*bc5e0*/  ISETP.LT.AND P6, PT, R185, UR18, !P0 ;  /* 0x00000012b9007c0c */ /* 0x000fd0000c7c1270 */
[----:B--2---:R1:W-:Y:S04]  /*bc5f0*/  @P5 STG.E desc[UR36][R32.64], R148 ;  /* 0x0000009420005986 */ /* 0x0043e8000c101924 */
[----:B-1----:R-:W2:Y:S01]  /*bc600*/  LDL.LU R148, [R1+0xac8] ;  /* 0x000ac80001947983 */ /* 0x002ea20000300800 */
[----:B------:R-:W-:-:S05]  /*bc610*/  IMAD.WIDE R32, R166, 0x4, R22 ;  /* 0x00000004a6207825 */ /* 0x000fca00078e0216 */
        /* <DEDUP_REMOVED lines=129> */
[----:B------:R-:W-:-:S03]  /*bce30*/  IMAD.WIDE R32, R164, 0x4, R22 ;  /* 0x00000004a4207825 */ /* 0x000fc600078e0216 */
[----:B------:R-:W2:Y:S06]  /*bce40*/  LDL.LU R207, [R1+0xf08] ;  /* 0x000f080001cf7983 */ /* 0x000eac0000300800 */
        /* <DEDUP_REMOVED lines=465> */
[----:B------:R-:W-:Y:S01]  /*beb60*/  ISETP.LT.AND P0, PT, R151, UR18, !P1 ;  /* 0x0000001297007c0c */ /* 0x000fe2000cf01270 */
[C---:B-1----:R-:W-:Y:S02]  /*beb70*/  IMAD.WIDE R32, R162.reuse, 0x4, R28 ;  /* 0x00000004a2207825 */ /* 0x042fe400078e021c */
[----:B------:R-:W4:Y:S10]  /*beb80*/  LDL.LU R72, [R1+0xcec] ;  /* 0x000cec0001487983 */ /* 0x000f340000300800 */
[----:B------:R1:W-:Y:S01]  /*beb90*/  @P0 STG.E desc[UR36][R32.64], R209 ;  /* 0x000000d120000986 */ /* 0x0003e2000c101924 */
[----:B------:R-:W-:Y:S01]  /*beba0*/  ISETP.LT.AND P0, PT, R149, UR18, !P1 ;  /* 0x0000001295007c0c */ /* 0x000fe2000cf01270 */
[----:B-1----:R-:W-:-:S02]  /*bebb0*/  IMAD.WIDE R32, R162, 0x4, R48 ;  /* 0x00000004a2207825 */ /* 0x002fc400078e0230 */
        /* <DEDUP_REMOVED lines=8> */
[----:B------:R-:W4:Y:S04]  /*bec40*/  LDL.LU R210, [R1+0xd5c] ;  /* 0x000d5c0001d27983 */ /* 0x000f280000300800 */
[----:B------:R-:W4:Y:S06]  /*bec50*/  LDL.LU R69, [R1+0xccc] ;  /* 0x000ccc0001457983 */ /* 0x000f2c0000300800 */
[----:B------:R1:W-:Y:S01]  /*bec60*/  @P0 STG.E desc[UR36][R32.64], R73 ;  /* 0x0000004920000986 */ /* 0x0003e2000c101924 */
[----:B------:R-:W-:Y:S01]  /*bec70*/  ISETP.LT.AND P0, PT, R154, UR18, !P1 ;  /* 0x000000129a007c0c */ /* 0x000fe2000cf01270 */
[----:B-1----:R-:W-:-:S02]  /*bec80*/  IMAD.WIDE R32, R162, 0x4, R52 ;  /* 0x00000004a2207825 */ /* 0x002fc400078e0234 */
[----:B------:R-:W4:Y:S10]  /*bec90*/  LDL.LU R73, [R1+0xd4c] ;  /* 0x000d4c0001497983 */ /* 0x000f340000300800 */
[----:B--2---:R1:W-:Y:S01]  /*beca0*/  @P0 STG.E desc[UR36][R32.64], R148 ;  /* 0x0000009420000986 */ /* 0x0043e2000c101924 */
[----:B------:R-:W-:-:S02]  /*becb0*/  ISETP.LT.AND P0, PT, R152, UR18, !P1 ;  /* 0x0000001298007c0c */ /* 0x000fc4000cf01270 */
[----:B------:R-:W-:Y:S01]  /*becc0*/  ISETP.LT.AND P1, PT, R150, UR18, !P1 ;  /* 0x0000001296007c0c */ /* 0x000fe2000cf21270 */
[C---:B-1----:R-:W-:Y:S01]  /*becd0*/  IMAD.WIDE R32, R162.reuse, 0x4, R54 ;  /* 0x00000004a2207825 */ /* 0x042fe200078e0236 */
[----:B------:R-:W2:Y:S09]  /*bece0*/  LDL.LU R148, [R1+0xcbc] ;  /* 0x000cbc0001947983 */ /* 0x000eb20000300800 */
[----:B---3--:R1:W-:Y:S02]  /*becf0*/  @P0 STG.E desc[UR36][R32.64], R208 ;  /* 0x000000d020000986 */ /* 0x0083e4000c101924 */
[----:B-1----:R-:W-:-:S05]  /*bed00*/  IMAD.WIDE R32, R162, 0x4, R56 ;  /* 0x00000004a2207825 */ /* 0x002fca00078e0238 */
[----:B----4-:R1:W-:Y:S04]  /*bed10*/  @P1 STG.E desc[UR36][R32.64], R116 ;  /* 0x0000007420001986 */ /* 0x0103e8000c101924 */
[----:B-1----:R-:W3:Y:S01]  /*bed20*/  LDL.LU R116, [R1+0xd3c] ;  /* 0x000d3c0001747983 */ /* 0x002ee20000300800 */
[----:B------:R-:W-:-:S04]  /*bed30*/  LOP3.LUT P2, RZ, R58, 0x8000000, RZ, 0xc0, !PT ;  /* 0x080000003aff7812 */ /* 0x000fc8000784c0ff */
[----:B------:R-:W-:Y:S01]  /*bed40*/  ISETP.LT.AND P0, PT, R211, UR18, !P2 ;  /* 0x00000012d3007c0c */ /* 0x000fe2000d701270 */
[----:B------:R-:W-:Y:S01]  /*bed50*/  IMAD.WIDE R34, R161, 0x4, R2 ;  /* 0x00000004a1227825 */ /* 0x000fe200078e0202 */
[----:B------:R-:W-:-:S03]  /*bed60*/  ISETP.LT.AND P1, PT, R144, UR18, !P2 ;  /* 0x0000001290007c0c */ /* 0x000fc6000d721270 */
[----:B------:R-:W-:-:S08]  /*bed70*/  IMAD.WIDE R32, R161, 0x4, R12 ;  /* 0x00000004a1207825 */ /* 0x000fd000078e020c */
[----:B------:R1:W-:Y:S01]  /*bed80*/  @P0 STG.E desc[UR36][R34.64], R72 ;  /* 0x0000004822000986 */ /* 0x0003e2000c101924 */
[----:B------:R-:W-:-:S03]  /*bed90*/  ISETP.LT.AND P0, PT, R145, UR18, !P2 ;  /* 0x0000001291007c0c */ /* 0x000fc6000d701270 */
[----:B-1----:R-:W4:Y:S01]  /*beda0*/  LDL.LU R72, [R1+0xcac] ;  /* 0x000cac0001487983 */ /* 0x002f220000300800 */
[----:B------:R-:W-:-:S03]  /*bedb0*/  IMAD.WIDE R34, R161, 0x4, R14 ;  /* 0x00000004a1227825 */ /* 0x000fc600078e020e */
        /* <DEDUP_REMOVED lines=8> */
[----:B------:R-:W4:Y:S04]  /*bee40*/  LDL.LU R208, [R1+0xd1c] ;  /* 0x000d1c0001d07983 */ /* 0x000f280000300800 */
[----:B------:R1:W-:Y:S01]  /*bee50*/  @P1 STG.E desc[UR36][R32.64], R210 ;  /* 0x000000d220001986 */ /* 0x0003e2000c101924 */
[----:B------:R-:W-:-:S03]  /*bee60*/  ISETP.LT.AND P1, PT, R187, UR18, !P2 ;  /* 0x00000012bb007c0c */ /* 0x000fc6000d721270 */
[----:B------:R1:W-:Y:S01]  /*bee70*/  @P0 STG.E desc[UR36][R34.64], R69 ;  /* 0x0000004522000986 */ /* 0x0003e2000c101924 */
[----:B------:R-:W-:-:S03]  /*bee80*/  ISETP.LT.AND P0, PT, R185, UR18, !P2 ;  /* 0x00000012b9007c0c */ /* 0x000fc6000d701270 */
[----:B-1----:R-:W4:Y:S01]  /*bee90*/  LDL.LU R210, [R1+0xc8c] ;  /* 0x000c8c0001d27983 */ /* 0x002f220000300800 */
[----:B------:R-:W-:-:S04]  /*beea0*/  IMAD.WIDE R32, R161, 0x4, R20 ;  /* 0x00000004a1207825 */ /* 0x000fc800078e0214 */
[----:B------:R-:W-:Y:S01]  /*beeb0*/  IMAD.WIDE R34, R161, 0x4, R22 ;  /* 0x00000004a1227825 */ /* 0x000fe200078e0216 */
[----:B------:R1:W-:Y:S01]  /*beec0*/  @P1 STG.E desc[UR36][R32.64], R73 ;  /* 0x0000004920001986 */ /* 0x0003e2000c101924 */
[----:B------:R-:W-:-:S03]  /*beed0*/  ISETP.LT.AND P1, PT, R155, UR18, !P2 ;  /* 0x000000129b007c0c */ /* 0x000fc6000d721270 */
[----:B-1----:R-:W4:Y:S01]  /*beee0*/  LDL.LU R73, [R1+0xd0c] ;  /* 0x000d0c0001497983 */ /* 0x002f220000300800 */
[----:B------:R-:W-:-:S03]  /*beef0*/  IMAD.WIDE R32, R161, 0x4, R24 ;  /* 0x00000004a1207825 */ /* 0x000fc600078e0218 */
[----:B--2---:R1:W-:Y:S04]  /*bef00*/  @P0 STG.E desc[UR36][R34.64], R148 ;  /* 0x0000009422000986 */ /* 0x0043e8000c101924 */
[----:B-1----:R-:W2:Y:S04]  /*bef10*/  LDL.LU R148, [R1+0xc7c] ;  /* 0x000c7c0001947983 */ /* 0x002ea80000300800 */
[----:B---3--:R1:W-:Y:S04]  /*bef20*/  @P1 STG.E desc[UR36][R32.64], R116 ;  /* 0x0000007420001986 */ /* 0x0083e8000c101924 */
[----:B-1----:R-:W3:Y:S01]  /*bef30*/  LDL.LU R116, [R1+0xc6c] ;  /* 0x000c6c0001747983 */ /* 0x002ee20000300800 */
[----:B------:R-:W-:Y:S01]  /*bef40*/  ISETP.LT.AND P0, PT, R153, UR18, !P2 ;  /* 0x0000001299007c0c */ /* 0x000fe2000d701270 */
[----:B------:R-:W-:Y:S01]  /*bef50*/  IMAD.WIDE R34, R161, 0x4, R26 ;  /* 0x00000004a1227825 */ /* 0x000fe200078e021a */
[----:B------:R-:W-:-:S03]  /*bef60*/  ISETP.LT.AND P1, PT, R151, UR18, !P2 ;  /* 0x0000001297007c0c */ /* 0x000fc6000d721270 */
[----:B------:R-:W-:-:S08]  /*bef70*/  IMAD.WIDE R32, R161, 0x4, R28 ;  /* 0x00000004a1207825 */ /* 0x000fd000078e021c */
[----:B----4-:R1:W-:Y:S01]  /*bef80*/  @P0 STG.E desc[UR36][R34.64], R72 ;  /* 0x0000004822000986 */ /* 0x0103e2000c101924 */
[----:B------:R-:W-:Y:S01]  /*bef90*/  ISETP.LT.AND P0, PT, R149, UR18, !P2 ;  /* 0x0000001295007c0c */ /* 0x000fe2000d701270 */
[----:B-1----:R-:W-:Y:S02]  /*befa0*/  IMAD.WIDE R34, R161, 0x4, R48 ;  /* 0x00000004a1227825 */ /* 0x002fe400078e0230 */
[----:B------:R-:W4:Y:S04]  /*befb0*/  LDL.LU R72, [R1+0xc5c] ;  /* 0x000c5c0001487983 */ /* 0x000f280000300800 */
[----:B------:R1:W-:Y:S01]  /*befc0*/  @P1 STG.E desc[UR36][R32.64], R209 ;  /* 0x000000d120001986 */ /* 0x0003e2000c101924 */
[----:B------:R-:W-:-:S03]  /*befd0*/  ISETP.LT.AND P1, PT, R186, UR18, !P2 ;  /* 0x00000012ba007c0c */ /* 0x000fc6000d721270 */
[----:B-1----:R-:W4:Y:S04]  /*befe0*/  LDL.LU R209, [R1+0xc4c] ;  /* 0x000c4c0001d17983 */ /* 0x002f280000300800 */
[----:B------:R1:W-:Y:S01]  /*beff0*/  @P0 STG.E desc[UR36][R34.64], R117 ;  /* 0x0000007522000986 */ /* 0x0003e2000c101924 */
[----:B------:R-:W-:Y:S01]  /*bf000*/  ISETP.LT.AND P0, PT, R184, UR18, !P2 ;  /* 0x00000012b8007c0c */ /* 0x000fe2000d701270 */
[----:B------:R-:W-:-:S05]  /*bf010*/  IMAD.WIDE R32, R161, 0x4, R30 ;  /* 0x00000004a1207825 */ /* 0x000fca00078e021e */
[----:B------:R1:W-:Y:S04]  /*bf020*/  @P1 STG.E desc[UR36][R32.64], R208 ;  /* 0x000000d020001986 */ /* 0x0003e8000c101924 */
[----:B-1----:R-:W4:Y:S01]  /*bf030*/  LDL.LU R117, [R1+0xc3c] ;  /* 0x000c3c0001757983 */ /* 0x002f220000300800 */
[C---:B------:R-:W-:Y:S01]  /*bf040*/  IMAD.WIDE R34, R161.reuse, 0x4, R50 ;  /* 0x00000004a1227825 */ /* 0x040fe200078e0232 */
[----:B------:R-:W-:Y:S02]  /*bf050*/  ISETP.LT.AND P1, PT, R154, UR18, !P2 ;  /* 0x000000129a007c0c */ /* 0x000fe4000d721270 */
[----:B------:R-:W4:Y:S04]  /*bf060*/  LDL.LU R69, [R1+0xc2c] ;  /* 0x000c2c0001457983 */ /* 0x000f280000300800 */
[----:B------:R1:W-:Y:S01]  /*bf070*/  @P0 STG.E desc[UR36][R34.64], R210 ;  /* 0x000000d222000986 */ /* 0x0003e2000c101924 */
[----:B------:R-:W-:Y:S01]  /*bf080*/  ISETP.LT.AND P0, PT, R152, UR18, !P2 ;  /* 0x0000001298007c0c */ /* 0x000fe2000d701270 */
[C---:B------:R-:W-:Y:S01]  /*bf090*/  IMAD.WIDE R32, R161.reuse, 0x4, R52 ;  /* 0x00000004a1207825 */ /* 0x040fe200078e0234 */
[----:B------:R-:W-:Y:S01]  /*bf0a0*/  ISETP.LT.AND P2, PT, R150, UR18, !P2 ;  /* 0x0000001296007c0c */ /* 0x000fe2000d741270 */
[----:B-1----:R-:W4:Y:S02]  /*bf0b0*/  LDL.LU R210, [R1+0xc1c] ;  /* 0x000c1c0001d27983 */ /* 0x002f240000300800 */
[----:B------:R-:W-:-:S02]  /*bf0c0*/  IMAD.WIDE R34, R161, 0x4, R54 ;  /* 0x00000004a1227825 */ /* 0x000fc400078e0236 */
[----:B------:R-:W4:Y:S04]  /*bf0d0*/  LDL.LU R208, [R1+0xc0c] ;  /* 0x000c0c0001d07983 */ /* 0x000f280000300800 */
[----:B------:R1:W-:Y:S02]  /*bf0e0*/  @P1 STG.E desc[UR36][R32.64], R73 ;  /* 0x0000004920001986 */ /* 0x0003e4000c101924 */
[----:B-1----:R-:W-:Y:S02]  /*bf0f0*/  IMAD.WIDE R32, R161, 0x4, R56 ;  /* 0x00000004a1207825 */ /* 0x002fe400078e0238 */
[----:B--2---:R1:W-:Y:S04]  /*bf100*/  @P0 STG.E desc[UR36][R34.64], R148 ;  /* 0x0000009422000986 */ /* 0x0043e8000c101924 */
[----:B-1----:R-:W2:Y:S04]  /*bf110*/  LDL.LU R148, [R1+0xbfc] ;  /* 0x000bfc0001947983 */ /* 0x002ea80000300800 */
[----:B------:R-:W2:Y:S04]  /*bf120*/  LDL.LU R73, [R1+0xbec] ;  /* 0x000bec0001497983 */ /* 0x000ea80000300800 */
[----:B---3--:R1:W-:Y:S04]  /*bf130*/  @P2 STG.E desc[UR36][R32.64], R116 ;  /* 0x0000007420002986 */ /* 0x0083e8000c101924 */
[----:B-1----:R-:W3:Y:S01]  /*bf140*/  LDL.LU R116, [R1+0xbdc] ;  /* 0x000bdc0001747983 */ /* 0x002ee20000300800 */
[----:B------:R-:W-:-:S04]  /*bf150*/  LOP3.LUT P3, RZ, R58, 0x4000000, RZ, 0xc0, !PT ;  /* 0x040000003aff7812 */ /* 0x000fc8000786c0ff */
[----:B------:R-:W-:Y:S01]  /*bf160*/  ISETP.LT.AND P1, PT, R211, UR18, !P3 ;  /* 0x00000012d3007c0c */ /* 0x000fe2000df21270 */
[----:B------:R-:W-:Y:S01]  /*bf170*/  IMAD.WIDE R32, R160, 0x4, R2 ;  /* 0x00000004a0207825 */ /* 0x000fe200078e0202 */
[----:B------:R-:W-:Y:S02]  /*bf180*/  ISETP.LT.AND P0, PT, R144, UR18, !P3 ;  /* 0x0000001290007c0c */ /* 0x000fe4000df01270 */
[----:B------:R-:W-:Y:S01]  /*bf190*/  ISETP.LT.AND P2, PT, R145, UR18, !P3 ;  /* 0x0000001291007c0c */ /* 0x000fe2000df41270 */
        /* <DEDUP_REMOVED lines=10> */
[----:B------:R-:W-:-:S04]  /*bf240*/  IMAD.WIDE R34, R160, 0x4, R18 ;  /* 0x00000004a0227825 */ /* 0x000fc800078e0212 */
[----:B-1----:R-:W-:Y:S01]  /*bf250*/  IMAD.WIDE R32, R160, 0x4, R16 ;  /* 0x00000004a0207825 */ /* 0x002fe200078e0210 */
[----:B------:R-:W4:Y:S04]  /*bf260*/  LDL.LU R117, [R1+0xbac] ;  /* 0x000bac0001757983 */ /* 0x000f280000300800 */
[----:B------:R1:W-:Y:S01]  /*bf270*/  @P1 STG.E desc[UR36][R32.64], R69 ;  /* 0x0000004520001986 */ /* 0x0003e2000c101924 */
[----:B------:R-:W-:-:S03]  /*bf280*/  ISETP.LT.AND P1, PT, R185, UR18, !P3 ;  /* 0x00000012b9007c0c */ /* 0x000fc6000df21270 */
[----:B------:R1:W-:Y:S01]  /*bf290*/  @P0 STG.E desc[UR36][R34.64], R210 ;  /* 0x000000d222000986 */ /* 0x0003e2000c101924 */
[----:B------:R-:W-:Y:S01]  /*bf2a0*/  ISETP.LT.AND P0, PT, R155, UR18, !P3 ;  /* 0x000000129b007c0c */ /* 0x000fe2000df01270 */
[----:B-1----:R-:W-:Y:S02]  /*bf2b0*/  IMAD.WIDE R32, R160, 0x4, R20 ;  /* 0x00000004a0207825 */ /* 0x002fe400078e0214 */
[----:B------:R-:W4:Y:S04]  /*bf2c0*/  LDL.LU R210, [R1+0x46c] ;  /* 0x00046c0001d27983 */ /* 0x000f280000300800 */
[----:B------:R1:W-:Y:S01]  /*bf2d0*/  @P2 STG.E desc[UR36][R32.64], R208 ;  /* 0x000000d020002986 */ /* 0x0003e2000c101924 */
[----:B------:R-:W-:-:S03]  /*bf2e0*/  ISETP.LT.AND P2, PT, R153, UR18, !P3 ;  /* 0x0000001299007c0c */ /* 0x000fc6000df41270 */
[----:B------:R-:W4:Y:S01]  /*bf2f0*/  LDL.LU R69, [R1+0x22c] ;  /* 0x00022c0001457983 */ /* 0x000f220000300800 */
[----:B------:R-:W-:-:S04]  /*bf300*/  IMAD.WIDE R34, R160, 0x4, R24 ;  /* 0x00000004a0227825 */ /* 0x000fc800078e0218 */
[----:B-1----:R-:W-:-:S05]  /*bf310*/  IMAD.WIDE R32, R160, 0x4, R22 ;  /* 0x00000004a0207825 */ /* 0x002fca00078e0216 */
[----:B--2---:R1:W-:Y:S04]  /*bf320*/  @P1 STG.E desc[UR36][R32.64], R148 ;  /* 0x0000009420001986 */ /* 0x0043e8000c101924 */
[----:B------:R2:W-:Y:S04]  /*bf330*/  @P0 STG.E desc[UR36][R34.64], R73 ;  /* 0x0000004922000986 */ /* 0x0005e8000c101924 */
[----:B-1----:R-:W4:Y:S01]  /*bf340*/  LDL.LU R148, [R1+0x10c] ;  /* 0x00010c0001947983 */ /* 0x002f220000300800 */
[----:B------:R-:W-:-:S03]  /*bf350*/  IMAD.WIDE R32, R160, 0x4, R26 ;  /* 0x00000004a0207825 */ /* 0x000fc600078e021a */
[----:B------:R-:W4:Y:S04]  /*bf360*/  LDL.LU R208, [R1+0x19c] ;  /* 0x00019c0001d07983 */ /* 0x000f280000300800 */
[----:B--2---:R-:W2:Y:S04]  /*bf370*/  LDL.LU R73, [R1+0xe30] ;  /* 0x000e300001497983 */ /* 0x004ea80000300800 */
[----:B---3--:R1:W-:Y:S04]  /*bf380*/  @P2 STG.E desc[UR36][R32.64], R116 ;  /* 0x0000007420002986 */ /* 0x0083e8000c101924 */
[----:B-1----:R-:W3:Y:S01]  /*bf390*/  LDL.LU R116, [R1+0xe90] ;  /* 0x000e900001747983 */ /* 0x002ee20000300800 */
[----:B------:R-:W-:-:S02]  /*bf3a0*/  ISETP.LT.AND P1, PT, R151, UR18, !P3 ;  /* 0x0000001297007c0c */ /* 0x000fc4000df21270 */
[----:B------:R-:W-:Y:S01]  /*bf3b0*/  ISETP.LT.AND P0, PT, R149, UR18, !P3 ;  /* 0x0000001295007c0c */ /* 0x000fe2000df01270 */
[----:B------:R-:W-:Y:S01]  /*bf3c0*/  IMAD.WIDE R32, R160, 0x4, R28 ;  /* 0x00000004a0207825 */ /* 0x000fe200078e021c */
[----:B------:R-:W-:-:S03]  /*bf3d0*/  ISETP.LT.AND P2, PT, R186, UR18, !P3 ;  /* 0x00000012ba007c0c */ /* 0x000fc6000df41270 */
[----:B------:R-:W-:Y:S01]  /*bf3e0*/  IMAD.WIDE R34, R160, 0x4, R48 ;  /* 0x00000004a0227825 */ /* 0x000fe200078e0230 */
[----:B------:R-:W-:-:S03]  /*bf3f0*/  LOP3.LUT P4, RZ, R58, 0x2000000, RZ, 0xc0, !PT ;  /* 0x020000003aff7812 */ /* 0x000fc6000788c0ff */
[----:B------:R-:W-:Y:S02]  /*bf400*/  IMAD.WIDE R36, R159, 0x4, R12 ;  /* 0x000000049f247825 */ /* 0x000fe400078e020c */
[----:B----4-:R1:W-:Y:S01]  /*bf410*/  @P1 STG.E desc[UR36][R32.64], R72 ;  /* 0x0000004820001986 */ /* 0x0103e2000c101924 */
[----:B------:R-:W-:Y:S01]  /*bf420*/  ISETP.LT.AND P1, PT, R184, UR18, !P3 ;  /* 0x00000012b8007c0c */ /* 0x000fe2000df21270 */
[----:B-1----:R-:W-:Y:S02]  /*bf430*/  IMAD.WIDE R32, R160, 0x4, R30 ;  /* 0x00000004a0207825 */ /* 0x002fe400078e021e */
[----:B------:R-:W4:Y:S04]  /*bf440*/  LDL.LU R72, [R1+0xe20] ;  /* 0x000e200001487983 */ /* 0x000f280000300800 */
[----:B------:R1:W-:Y:S01]  /*bf450*/  @P0 STG.E desc[UR36][R34.64], R209 ;  /* 0x000000d122000986 */ /* 0x0003e2000c101924 */
[----:B------:R-:W-:-:S03]  /*bf460*/  ISETP.LT.AND P0, PT, R154, UR18, !P3 ;  /* 0x000000129a007c0c */ /* 0x000fc6000df01270 */
[----:B-1----:R-:W4:Y:S01]  /*bf470*/  LDL.LU R209, [R1+0xef0] ;  /* 0x000ef00001d17983 */ /* 0x002f220000300800 */
[----:B------:R-:W-:-:S03]  /*bf480*/  IMAD.WIDE R34, R160, 0x4, R52 ;  /* 0x00000004a0227825 */ /* 0x000fc600078e0234 */
[----:B------:R1:W-:Y:S01]  /*bf490*/  @P2 STG.E desc[UR36][R32.64], R117 ;  /* 0x0000007520002986 */ /* 0x0003e2000c101924 */
[----:B------:R-:W-:Y:S02]  /*bf4a0*/  ISETP.LT.AND P2, PT, R152, UR18, !P3 ;  /* 0x0000001298007c0c */ /* 0x000fe4000df41270 */
[----:B------:R-:W-:Y:S01]  /*bf4b0*/  ISETP.LT.AND P3, PT, R150, UR18, !P3 ;  /* 0x0000001296007c0c */ /* 0x000fe2000df61270 */
[----:B-1----:R-:W-:Y:S01]  /*bf4c0*/  IMAD.WIDE R32, R160, 0x4, R50 ;  /* 0x00000004a0207825 */ /* 0x002fe200078e0232 */
        /* <DEDUP_REMOVED lines=8> */
[----:B------:R1:W-:Y:S04]  /*bf550*/  @P2 STG.E desc[UR36][R32.64], R148 ;  /* 0x0000009420002986 */ /* 0x0003e8000c101924 */
[----:B-1----:R-:W4:Y:S01]  /*bf560*/  LDL.LU R148, [R1+0xe10] ;  /* 0x000e100001947983 */ /* 0x002f220000300800 */
[----:B------:R-:W-:-:S03]  /*bf570*/  IMAD.WIDE R32, R160, 0x4, R56 ;  /* 0x00000004a0207825 */ /* 0x000fc600078e0238 */
[----:B------:R-:W4:Y:S04]  /*bf580*/  LDL.LU R207, [R1+0xe50] ;  /* 0x000e500001cf7983 */ /* 0x000f280000300800 */
[----:B------:R-:W-:Y:S04]  /*bf590*/  @P3 STG.E desc[UR36][R32.64], R208 ;  /* 0x000000d020003986 */ /* 0x000fe8000c101924 */
[----:B--2---:R1:W-:Y:S04]  /*bf5a0*/  @P1 STG.E desc[UR36][R34.64], R73 ;  /* 0x0000004922001986 */ /* 0x0043e8000c101924 */
[----:B-1----:R-:W2:Y:S04]  /*bf5b0*/  LDL.LU R73, [R1+0xe00] ;  /* 0x000e000001497983 */ /* 0x002ea80000300800 */
[----:B---3--:R1:W-:Y:S04]  /*bf5c0*/  @P0 STG.E desc[UR36][R36.64], R116 ;  /* 0x0000007424000986 */ /* 0x0083e8000c101924 */
[----:B-1----:R-:W3:Y:S01]  /*bf5d0*/  LDL.LU R116, [R1+0xec0] ;  /* 0x000ec00001747983 */ /* 0x002ee20000300800 */
[----:B------:R-:W-:-:S02]  /*bf5e0*/  ISETP.LT.AND P2, PT, R145, UR18, !P4 ;  /* 0x0000001291007c0c */ /* 0x000fc4000e741270 */
[----:B------:R-:W-:Y:S01]  /*bf5f0*/  ISETP.LT.AND P1, PT, R118, UR18, !P4 ;  /* 0x0000001276007c0c */ /* 0x000fe2000e721270 */
[----:B------:R-:W-:Y:S01]  /*bf600*/  IMAD.WIDE R32, R159, 0x4, R14 ;  /* 0x000000049f207825 */ /* 0x000fe200078e020e */
[----:B------:R-:W-:Y:S01]  /*bf610*/  ISETP.LT.AND P3, PT, R119, UR18, !P4 ;  /* 0x0000001277007c0c */ /* 0x000fe2000e761270 */
[----:B------:R-:W3:Y:S01]  /*bf620*/  LDL.LU R69, [R1+0xea0] ;  /* 0x000ea00001457983 */ /* 0x000ee20000300800 */
[----:B------:R-:W-:Y:S01]  /*bf630*/  ISETP.LT.AND P0, PT, R187, UR18, !P4 ;  /* 0x00000012bb007c0c */ /* 0x000fe2000e701270 */
[----:B------:R-:W-:-:S04]  /*bf640*/  IMAD.WIDE R34, R159, 0x4, R18 ;  /* 0x000000049f227825 */ /* 0x000fc800078e0212 */
[----:B------:R-:W-:Y:S02]  /*bf650*/  IMAD.WIDE R36, R159, 0x4, R20 ;  /* 0x000000049f247825 */ /* 0x000fe400078e0214 */
[----:B----4-:R1:W-:Y:S01]  /*bf660*/  @P2 STG.E desc[UR36][R32.64], R72 ;  /* 0x0000004820002986 */ /* 0x0103e2000c101924 */
[----:B------:R-:W-:Y:S01]  /*bf670*/  ISETP.LT.AND P2, PT, R185, UR18, !P4 ;  /* 0x00000012b9007c0c */ /* 0x000fe2000e741270 */
[----:B-1----:R-:W-:-:S05]  /*bf680*/  IMAD.WIDE R32, R159, 0x4, R16 ;  /* 0x000000049f207825 */ /* 0x002fca00078e0210 */
[----:B------:R1:W-:Y:S01]  /*bf690*/  @P1 STG.E desc[UR36][R32.64], R209 ;  /* 0x000000d120001986 */ /* 0x0003e2000c101924 */
[----:B------:R-:W-:-:S03]  /*bf6a0*/  ISETP.LT.AND P1, PT, R155, UR18, !P4 ;  /* 0x000000129b007c0c */ /* 0x000fc6000e721270 */
[----:B------:R4:W-:Y:S01]  /*bf6b0*/  @P3 STG.E desc[UR36][R34.64], R117 ;  /* 0x0000007522003986 */ /* 0x0009e2000c101924 */
[----:B------:R-:W-:Y:S01]  /*bf6c0*/  ISETP.LT.AND P3, PT, R153, UR18, !P4 ;  /* 0x0000001299007c0c */ /* 0x000fe2000e761270 */
[----:B-1----:R-:W-:Y:S02]  /*bf6d0*/  IMAD.WIDE R32, R159, 0x4, R22 ;  /* 0x000000049f207825 */ /* 0x002fe400078e0216 */
[----:B----4-:R-:W4:Y:S04]  /*bf6e0*/  LDL.LU R117, [R1+0xe40] ;  /* 0x000e400001757983 */ /* 0x010f280000300800 */
[----:B------:R-:W4:Y:S04]  /*bf6f0*/  LDL.LU R208, [R1+0xdd0] ;  /* 0x000dd00001d07983 */ /* 0x000f280000300800 */
[----:B------:R1:W-:Y:S01]  /*bf700*/  @P0 STG.E desc[UR36][R36.64], R210 ;  /* 0x000000d224000986 */ /* 0x0003e2000c101924 */
[----:B------:R-:W-:-:S03]  /*bf710*/  ISETP.LT.AND P0, PT, R151, UR18, !P4 ;  /* 0x0000001297007c0c */ /* 0x000fc6000e701270 */
[----:B------:R-:W4:Y:S01]  /*bf720*/  LDL.LU R72, [R1+0xdc0] ;  /* 0x000dc00001487983 */ /* 0x000f220000300800 */
[----:B------:R-:W-:-:S03]  /*bf730*/  IMAD.WIDE R34, R159, 0x4, R26 ;  /* 0x000000049f227825 */ /* 0x000fc600078e021a */
[----:B-1----:R-:W4:Y:S01]  /*bf740*/  LDL.LU R210, [R1+0xf0c] ;  /* 0x000f0c0001d27983 */ /* 0x002f220000300800 */
[----:B------:R-:W-:-:S03]  /*bf750*/  IMAD.WIDE R36, R159, 0x4, R28 ;  /* 0x000000049f247825 */ /* 0x000fc600078e021c */
[----:B------:R-:W4:Y:S04]  /*bf760*/  LDL.LU R209, [R1+0xdb0] ;  /* 0x000db00001d17983 */ /* 0x000f280000300800 */
[----:B------:R1:W-:Y:S02]  /*bf770*/  @P2 STG.E desc[UR36][R32.64], R148 ;  /* 0x0000009420002986 */ /* 0x0003e4000c101924 */
[----:B-1----:R-:W-:Y:S02]  /*bf780*/  IMAD.WIDE R32, R159, 0x4, R24 ;  /* 0x000000049f207825 */ /* 0x002fe400078e0218 */
[----:B------:R-:W4:Y:S04]  /*bf790*/  LDL.LU R148, [R1+0xda0] ;  /* 0x000da00001947983 */ /* 0x000f280000300800 */
[----:B------:R-:W-:Y:S04]  /*bf7a0*/  @P1 STG.E desc[UR36][R32.64], R207 ;  /* 0x000000cf20001986 */ /* 0x000fe8000c101924 */
[----:B------:R-:W4:Y:S04]  /*bf7b0*/  LDL.LU R206, [R1+0xd90] ;  /* 0x000d900001ce7983 */ /* 0x000f280000300800 */
[----:B--2---:R1:W-:Y:S04]  /*bf7c0*/  @P3 STG.E desc[UR36][R34.64], R73 ;  /* 0x0000004922003986 */ /* 0x0043e8000c101924 */
[----:B-1----:R-:W2:Y:S04]  /*bf7d0*/  LDL.LU R73, [R1+0xd80] ;  /* 0x000d800001497983 */ /* 0x002ea80000300800 */
[----:B---3--:R1:W-:Y:S04]  /*bf7e0*/  @P0 STG.E desc[UR36][R36.64], R116 ;  /* 0x0000007424000986 */ /* 0x0083e8000c101924 */
[----:B-1----:R-:W3:Y:S01]  /*bf7f0*/  LDL.LU R116, [R1+0xd70] ;  /* 0x000d700001747983 */ /* 0x002ee20000300800 */
[----:B------:R-:W-:-:S02]  /*bf800*/  ISETP.LT.AND P2, PT, R149, UR18, !P4 ;  /* 0x0000001295007c0c */ /* 0x000fc4000e741270 */
[----:B------:R-:W-:Y:S01]  /*bf810*/  ISETP.LT.AND P0, PT, R186, UR18, !P4 ;  /* 0x00000012ba007c0c */ /* 0x000fe2000e701270 */
[C---:B------:R-:W-:Y:S01]  /*bf820*/  IMAD.WIDE R32, R159.reuse, 0x4, R48 ;  /* 0x000000049f207825 */ /* 0x040fe200078e0230 */
[----:B------:R-:W-:Y:S01]  /*bf830*/  ISETP.LT.AND P3, PT, R184, UR18, !P4 ;  /* 0x00000012b8007c0c */ /* 0x000fe2000e761270 */
[----:B------:R-:W3:Y:S01]  /*bf840*/  LDL.LU R207, [R1+0xcf0] ;  /* 0x000cf00001cf7983 */ /* 0x000ee20000300800 */
[----:B------:R-:W-:Y:S01]  /*bf850*/  ISETP.LT.AND P1, PT, R154, UR18, !P4 ;  /* 0x000000129a007c0c */ /* 0x000fe2000e721270 */
[----:B------:R-:W-:-:S06]  /*bf860*/  IMAD.WIDE R34, R159, 0x4, R50 ;  /* 0x000000049f227825 */ /* 0x000fcc00078e0232 */
[----:B------:R1:W-:Y:S01]  /*bf870*/  @P2 STG.E desc[UR36][R32.64], R69 ;  /* 0x0000004520002986 */ /* 0x0003e2000c101924 */
[----:B------:R-:W-:Y:S01]  /*bf880*/  ISETP.LT.AND P2, PT, R152, UR18, !P4 ;  /* 0x0000001298007c0c */ /* 0x000fe2000e741270 */
[C---:B------:R-:W-:Y:S01]  /*bf890*/  IMAD.WIDE R36, R159.reuse, 0x4, R52 ;  /* 0x000000049f247825 */ /* 0x040fe200078e0234 */
[----:B------:R-:W-:Y:S02]  /*bf8a0*/  ISETP.LT.AND P4, PT, R150, UR18, !P4 ;  /* 0x0000001296007c0c */ /* 0x000fe4000e781270 */
[----:B------:R-:W-:Y:S01]  /*bf8b0*/  LOP3.LUT P5, RZ, R58, 0x1000000, RZ, 0xc0, !PT ;  /* 0x010000003aff7812 */ /* 0x000fe200078ac0ff */
[----:B-1----:R-:W-:-:S05]  /*bf8c0*/  IMAD.WIDE R32, R159, 0x4, R30 ;  /* 0x000000049f207825 */ /* 0x002fca00078e021e */
[----:B----4-:R1:W-:Y:S01]  /*bf8d0*/  @P0 STG.E desc[UR36][R32.64], R117 ;  /* 0x0000007520000986 */ /* 0x0103e2000c101924 */
[----:B------:R-:W-:-:S03]  /*bf8e0*/  ISETP.LT.AND P0, PT, R145, UR18, !P5 ;  /* 0x0000001291007c0c */ /* 0x000fc6000ef01270 */
[----:B------:R4:W-:Y:S01]  /*bf8f0*/  @P3 STG.E desc[UR36][R34.64], R208 ;  /* 0x000000d022003986 */ /* 0x0009e2000c101924 */
[----:B------:R-:W-:-:S03]  /*bf900*/  ISETP.LT.AND P3, PT, R211, UR18, !P5 ;  /* 0x00000012d3007c0c */ /* 0x000fc6000ef61270 */
[----:B-1----:R-:W3:Y:S01]  /*bf910*/  LDL.LU R117, [R1+0x4d0] ;  /* 0x0004d00001757983 */ /* 0x002ee20000300800 */
[----:B------:R-:W-:-:S03]  /*bf920*/  IMAD.WIDE R32, R159, 0x4, R54 ;  /* 0x000000049f207825 */ /* 0x000fc600078e0236 */
[----:B------:R1:W-:Y:S01]  /*bf930*/  @P1 STG.E desc[UR36][R36.64], R72 ;  /* 0x0000004824001986 */ /* 0x0003e2000c101924 */
[----:B------:R-:W-:Y:S01]  /*bf940*/  ISETP.LT.AND P1, PT, R144, UR18, !P5 ;  /* 0x0000001290007c0c */ /* 0x000fe2000ef21270 */
[----:B----4-:R-:W-:Y:S02]  /*bf950*/  IMAD.WIDE R34, R159, 0x4, R56 ;  /* 0x000000049f227825 */ /* 0x010fe400078e0238 */
[----:B------:R-:W4:Y:S04]  /*bf960*/  LDL.LU R69, [R1+0x440] ;  /* 0x0004400001457983 */ /* 0x000f280000300800 */
[----:B------:R-:W4:Y:S04]  /*bf970*/  LDL.LU R208, [R1+0x210] ;  /* 0x0002100001d07983 */ /* 0x000f280000300800 */
[----:B-1----:R-:W4:Y:S01]  /*bf980*/  LDL.LU R72, [R1+0x180] ;  /* 0x0001800001487983 */ /* 0x002f220000300800 */
[----:B------:R-:W-:-:S03]  /*bf990*/  IMAD.WIDE R36, R210, 0x4, R14 ;  /* 0x00000004d2247825 */ /* 0x000fc600078e020e */
[----:B------:R1:W-:Y:S02]  /*bf9a0*/  @P2 STG.E desc[UR36][R32.64], R209 ;  /* 0x000000d120002986 */ /* 0x0003e4000c101924 */
[C---:B-1----:R-:W-:Y:S02]  /*bf9b0*/  IMAD.WIDE R32, R210.reuse, 0x4, R2 ;  /* 0x00000004d2207825 */ /* 0x042fe400078e0202 */
[----:B------:R-:W4:Y:S04]  /*bf9c0*/  LDL.LU R209, [R1+0xf0] ;  /* 0x0000f00001d17983 */ /* 0x000f280000300800 */
[----:B------:R1:W-:Y:S04]  /*bf9d0*/  @P4 STG.E desc[UR36][R34.64], R148 ;  /* 0x0000009422004986 */ /* 0x0003e8000c101924 */
[----:B------:R-:W-:Y:S01]  /*bf9e0*/  @P3 STG.E desc[UR36][R32.64], R206 ;  /* 0x000000ce20003986 */ /* 0x000fe2000c101924 */
[----:B-1----:R-:W-:-:S03]  /*bf9f0*/  IMAD.WIDE R34, R210, 0x4, R12 ;  /* 0x00000004d2227825 */ /* 0x002fc600078e020c */
[----:B------:R-:W4:Y:S04]  /*bfa00*/  LDL.LU R148, [R1+0x80] ;  /* 0x0000800001947983 */ /* 0x000f280000300800 */
[----:B--2---:R1:W-:Y:S04]  /*bfa10*/  @P1 STG.E desc[UR36][R34.64], R73 ;  /* 0x0000004922001986 */ /* 0x0043e8000c101924 */
[----:B-1----:R-:W2:Y:S04]  /*bfa20*/  LDL.LU R73, [R1+0x70] ;  /* 0x0000700001497983 */ /* 0x002ea80000300800 */
[----:B---3--:R1:W-:Y:S04]  /*bfa30*/  @P0 STG.E desc[UR36][R36.64], R116 ;  /* 0x0000007424000986 */ /* 0x0083e8000c101924 */
[----:B-1----:R-:W3:Y:S01]  /*bfa40*/  LDL.LU R116, [R1+0x60] ;  /* 0x0000600001747983 */ /* 0x002ee20000300800 */
[----:B------:R-:W-:-:S02]  /*bfa50*/  ISETP.LT.AND P4, PT, R118, UR18, !P5 ;  /* 0x0000001276007c0c */ /* 0x000fc4000ef81270 */
[----:B------:R-:W-:Y:S02]  /*bfa60*/  ISETP.LT.AND P2, PT, R119, UR18, !P5 ;  /* 0x0000001277007c0c */ /* 0x000fe4000ef41270 */
[----:B------:R-:W-:Y:S01]  /*bfa70*/  ISETP.LT.AND P3, PT, R187, UR18, !P5 ;  /* 0x00000012bb007c0c */ /* 0x000fe2000ef61270 */
[C---:B------:R-:W-:Y:S01]  /*bfa80*/  IMAD.WIDE R32, R210.reuse, 0x4, R16 ;  /* 0x00000004d2207825 */ /* 0x040fe200078e0210 */
[----:B------:R-:W-:Y:S02]  /*bfa90*/  ISETP.LT.AND P1, PT, R185, UR18, !P5 ;  /* 0x00000012b9007c0c */ /* 0x000fe4000ef21270 */
[----:B------:R-:W-:Y:S01]  /*bfaa0*/  ISETP.LT.AND P0, PT, R155, UR18, !P5 ;  /* 0x000000129b007c0c */ /* 0x000fe2000ef01270 */
[----:B------:R-:W-:-:S04]  /*bfab0*/  IMAD.WIDE R34, R210, 0x4, R18 ;  /* 0x00000004d2227825 */ /* 0x000fc800078e0212 */
[----:B------:R1:W-:Y:S01]  /*bfac0*/  @P4 STG.E desc[UR36][R32.64], R207 ;  /* 0x000000cf20004986 */ /* 0x0003e2000c101924 */
[----:B------:R-:W-:Y:S01]  /*bfad0*/  ISETP.LT.AND P4, PT, R153, UR18, !P5 ;  /* 0x0000001299007c0c */ /* 0x000fe2000ef81270 */
[----:B------:R-:W-:-:S04]  /*bfae0*/  IMAD.WIDE R36, R210, 0x4, R24 ;  /* 0x00000004d2247825 */ /* 0x000fc800078e0218 */
[----:B-1----:R-:W-:Y:S01]  /*bfaf0*/  IMAD.WIDE R32, R210, 0x4, R20 ;  /* 0x00000004d2207825 */ /* 0x002fe200078e0214 */
[----:B------:R1:W-:Y:S01]  /*bfb00*/  @P2 STG.E desc[UR36][R34.64], R117 ;  /* 0x0000007522002986 */ /* 0x0003e2000c101924 */
[----:B------:R-:W-:-:S03]  /*bfb10*/  ISETP.LT.AND P2, PT, R151, UR18, !P5 ;  /* 0x0000001297007c0c */ /* 0x000fc6000ef41270 */
[----:B----4-:R4:W-:Y:S01]  /*bfb20*/  @P3 STG.E desc[UR36][R32.64], R69 ;  /* 0x0000004520003986 */ /* 0x0109e2000c101924 */
[----:B-1----:R-:W-:Y:S01]  /*bfb30*/  IMAD.WIDE R34, R210, 0x4, R22 ;  /* 0x00000004d2227825 */ /* 0x002fe200078e0216 */
[----:B------:R-:W-:Y:S02]  /*bfb40*/  ISETP.LT.AND P3, PT, R149, UR18, !P5 ;  /* 0x0000001295007c0c */ /* 0x000fe4000ef61270 */
[----:B------:R-:W3:Y:S04]  /*bfb50*/  LDL.LU R117, [R1+0x40] ;  /* 0x0000400001757983 */ /* 0x000ee80000300800 */
[----:B------:R1:W-:Y:S01]  /*bfb60*/  @P1 STG.E desc[UR36][R34.64], R208 ;  /* 0x000000d022001986 */ /* 0x0003e2000c101924 */
[----:B------:R-:W-:Y:S01]  /*bfb70*/  ISETP.LT.AND P1, PT, R186, UR18, !P5 ;  /* 0x00000012ba007c0c */ /* 0x000fe2000ef21270 */
[----:B----4-:R-:W-:-:S02]  /*bfb80*/  IMAD.WIDE R32, R210, 0x4, R26 ;  /* 0x00000004d2207825 */ /* 0x010fc400078e021a */
[----:B------:R4:W-:Y:S01]  /*bfb90*/  @P0 STG.E desc[UR36][R36.64], R72 ;  /* 0x0000004824000986 */ /* 0x0009e2000c101924 */
[----:B------:R-:W-:Y:S01]  /*bfba0*/  ISETP.LT.AND P0, PT, R184, UR18, !P5 ;  /* 0x00000012b8007c0c */ /* 0x000fe2000ef01270 */
[C---:B-1----:R-:W-:Y:S02]  /*bfbb0*/  IMAD.WIDE R34, R210.reuse, 0x4, R28 ;  /* 0x00000004d2227825 */ /* 0x042fe400078e021c */
[----:B------:R-:W3:Y:S04]  /*bfbc0*/  LDL.LU R208, [R1+0xe34] ;  /* 0x000e340001d07983 */ /* 0x000ee80000300800 */
[----:B------:R1:W-:Y:S01]  /*bfbd0*/  @P4 STG.E desc[UR36][R32.64], R209 ;  /* 0x000000d120004986 */ /* 0x0003e2000c101924 */
[----:B----4-:R-:W-:-:S04]  /*bfbe0*/  IMAD.WIDE R36, R210, 0x4, R50 ;  /* 0x00000004d2247825 */ /* 0x010fc800078e0232 */
[C---:B-1----:R-:W-:Y:S01]  /*bfbf0*/  IMAD.WIDE R32, R210.reuse, 0x4, R48 ;  /* 0x00000004d2207825 */ /* 0x042fe200078e0230 */
[----:B------:R-:W4:Y:S04]  /*bfc00*/  LDL.LU R209, [R1+0xe94] ;  /* 0x000e940001d17983 */ /* 0x000f280000300800 */
[----:B------:R1:W-:Y:S02]  /*bfc10*/  @P2 STG.E desc[UR36][R34.64], R148 ;  /* 0x0000009422002986 */ /* 0x0003e4000c101924 */
[----:B-1----:R-:W-:Y:S02]  /*bfc20*/  IMAD.WIDE R34, R210, 0x4, R30 ;  /* 0x00000004d2227825 */ /* 0x002fe400078e021e */
[----:B------:R-:W4:Y:S04]  /*bfc30*/  LDL.LU R148, [R1+0xe24] ;  /* 0x000e240001947983 */ /* 0x000f280000300800 */
[----:B------:R-:W4:Y:S04]  /*bfc40*/  LDL.LU R72, [R1+0xef4] ;  /* 0x000ef40001487983 */ /* 0x000f280000300800 */
[----:B--2---:R-:W-:Y:S04]  /*bfc50*/  @P3 STG.E desc[UR36][R32.64], R73 ;  /* 0x0000004920003986 */ /* 0x004fe8000c101924 */
[----:B---3--:R-:W-:Y:S04]  /*bfc60*/  @P1 STG.E desc[UR36][R34.64], R116 ;  /* 0x0000007422001986 */ /* 0x008fe8000c101924 */
[----:B------:R1:W-:Y:S04]  /*bfc70*/  @P0 STG.E desc[UR36][R36.64], R158 ;  /* 0x0000009e24000986 */ /* 0x0003e8000c101924 */
[----:B-1----:R-:W2:Y:S04]  /*bfc80*/  LDL.LU R158, [R1+0x47bc] ;  /* 0x0047bc00019e7983 */ /* 0x002ea80000300800 */
[----:B------:R-:W3:Y:S01]  /*bfc90*/  LDL.LU R116, [R1+0xeb4] ;  /* 0x000eb40001747983 */ /* 0x000ee20000300800 */
[----:B------:R-:W-:-:S02]  /*bfca0*/  ISETP.LT.AND P4, PT, R154, UR18, !P5 ;  /* 0x000000129a007c0c */ /* 0x000fc4000ef81270 */
[----:B------:R-:W-:Y:S02]  /*bfcb0*/  ISETP.LT.AND P2, PT, R152, UR18, !P5 ;  /* 0x0000001298007c0c */ /* 0x000fe4000ef41270 */
[----:B------:R-:W-:Y:S01]  /*bfcc0*/  LOP3.LUT P6, RZ, R58, 0x800000, RZ, 0xc0, !PT ;  /* 0x008000003aff7812 */ /* 0x000fe200078cc0ff */
[----:B------:R-:W-:Y:S01]  /*bfcd0*/  IMAD.WIDE R32, R210, 0x4, R52 ;  /* 0x00000004d2207825 */ /* 0x000fe200078e0234 */
[----:B------:R-:W-:Y:S02]  /*bfce0*/  ISETP.LT.AND P5, PT, R150, UR18, !P5 ;  /* 0x0000001296007c0c */ /* 0x000fe4000efa1270 */
[----:B------:R-:W-:Y:S01]  /*bfcf0*/  ISETP.LT.AND P3, PT, R211, UR18, !P6 ;  /* 0x00000012d3007c0c */ /* 0x000fe2000f761270 */
[----:B------:R-:W-:Y:S01]  /*bfd00*/  IMAD.WIDE R34, R210, 0x4, R54 ;  /* 0x00000004d2227825 */ /* 0x000fe200078e0236 */
[----:B------:R-:W-:Y:S02]  /*bfd10*/  ISETP.LT.AND P1, PT, R144, UR18, !P6 ;  /* 0x0000001290007c0c */ /* 0x000fe4000f721270 */
[----:B------:R-:W-:Y:S01]  /*bfd20*/  ISETP.LT.AND P0, PT, R145, UR18, !P6 ;  /* 0x0000001291007c0c */ /* 0x000fe2000f701270 */
[----:B------:R-:W-:Y:S01]  /*bfd30*/  IMAD.WIDE R38, R210, 0x4, R56 ;  /* 0x00000004d2267825 */ /* 0x000fe200078e0238 */
[----:B------:R-:W-:Y:S04]  /*bfd40*/  @P4 STG.E desc[UR36][R32.64], R117 ;  /* 0x0000007520004986 */ /* 0x000fe8000c101924 */
[----:B------:R1:W-:Y:S04]  /*bfd50*/  @P2 STG.E desc[UR36][R34.64], R156 ;  /* 0x0000009c22002986 */ /* 0x0003e8000c101924 */
[----:B------:R1:W-:Y:S04]  /*bfd60*/  @P5 STG.E desc[UR36][R38.64], R157 ;  /* 0x0000009d26005986 */ /* 0x0003e8000c101924 */
[----:B-1----:R-:W3:Y:S04]  /*bfd70*/  LDL.LU R156, [R1+0x47b8] ;  /* 0x0047b800019c7983 */ /* 0x002ee80000300800 */
[----:B------:R-:W3:Y:S04]  /*bfd80*/  LDL.LU R69, [R1+0xe84] ;  /* 0x000e840001457983 */ /* 0x000ee80000300800 */
[----:B------:R-:W3:Y:S04]  /*bfd90*/  LDL.LU R73, [R1+0xe14] ;  /* 0x000e140001497983 */ /* 0x000ee80000300800 */
[----:B------:R-:W3:Y:S04]  /*bfda0*/  LDL.LU R117, [R1+0xe54] ;  /* 0x000e540001757983 */ /* 0x000ee80000300800 */
[----:B------:R-:W3:Y:S04]  /*bfdb0*/  LDL.LU R210, [R1+0xe04] ;  /* 0x000e040001d27983 */ /* 0x000ee80000300800 */
[----:B------:R-:W3:Y:S04]  /*bfdc0*/  LDL.LU R157, [R1+0x47b4] ;  /* 0x0047b400019d7983 */ /* 0x000ee80000300800 */
[----:B------:R-:W3:Y:S01]  /*bfdd0*/  LDL.LU R58, [R1+0x3acc] ;  /* 0x003acc00013a7983 */ /* 0x000ee20000300800 */
[----:B--2---:R-:W-:-:S04]  /*bfde0*/  IMAD.WIDE R32, R158, 0x4, R2 ;  /* 0x000000049e207825 */ /* 0x004fc800078e0202 */
[C---:B------:R-:W-:Y:S01]  /*bfdf0*/  IMAD.WIDE R34, R158.reuse, 0x4, R12 ;  /* 0x000000049e227825 */ /* 0x040fe200078e020c */
[----:B------:R-:W-:Y:S03]  /*bfe00*/  @P3 STG.E desc[UR36][R32.64], R208 ;  /* 0x000000d020003986 */ /* 0x000fe6000c101924 */
[----:B------:R-:W-:Y:S01]  /*bfe10*/  IMAD.WIDE R36, R158, 0x4, R14 ;  /* 0x000000049e247825 */ /* 0x000fe200078e020e */
[----:B----4-:R1:W-:Y:S04]  /*bfe20*/  @P1 STG.E desc[UR36][R34.64], R209 ;  /* 0x000000d122001986 */ /* 0x0103e8000c101924 */
[----:B------:R2:W-:Y:S04]  /*bfe30*/  @P0 STG.E desc[UR36][R36.64], R148 ;  /* 0x0000009424000986 */ /* 0x0005e8000c101924 */
[----:B-1----:R-:W4:Y:S04]  /*bfe40*/  LDL.LU R209, [R1+0xec4] ;  /* 0x000ec40001d17983 */ /* 0x002f280000300800 */
[----:B--2---:R-:W2:Y:S01]  /*bfe50*/  LDL.LU R148, [R1+0xea4] ;  /* 0x000ea40001947983 */ /* 0x004ea20000300800 */
[----:B------:R-:W-:-:S02]  /*bfe60*/  ISETP.LT.AND P4, PT, R118, UR18, !P6 ;  /* 0x0000001276007c0c */ /* 0x000fc4000f781270 */
[----:B------:R-:W-:Y:S01]  /*bfe70*/  ISETP.LT.AND P2, PT, R119, UR18, !P6 ;  /* 0x0000001277007c0c */ /* 0x000fe2000f741270 */
[C---:B------:R-:W-:Y:S01]  /*bfe80*/  IMAD.WIDE R38, R158.reuse, 0x4, R16 ;  /* 0x000000049e267825 */ /* 0x040fe200078e0210 */
[----:B------:R-:W2:Y:S03]  /*bfe90*/  LDL.LU R208, [R1+0xe44] ;  /* 0x000e440001d07983 */ /* 0x000ea60000300800 */
[----:B------:R-:W-:-:S06]  /*bfea0*/  IMAD.WIDE R32, R158, 0x4, R18 ;  /* 0x000000049e207825 */ /* 0x000fcc00078e0212 */
[----:B------:R1:W-:Y:S04]  /*bfeb0*/  @P4 STG.E desc[UR36][R38.64], R72 ;  /* 0x0000004826004986 */ /* 0x0003e8000c101924 */
[----:B---3--:R3:W-:Y:S04]  /*bfec0*/  @P2 STG.E desc[UR36][R32.64], R116 ;  /* 0x0000007420002986 */ /* 0x0087e8000c101924 */
[----:B-1----:R-:W2:Y:S04]  /*bfed0*/  LDL.LU R72, [R1+0xdd4] ;  /* 0x000dd40001487983 */ /* 0x002ea80000300800 */
[----:B---3--:R-:W3:Y:S01]  /*bfee0*/  LDL.LU R116, [R1+0xdc4] ;  /* 0x000dc40001747983 */ /* 0x008ee20000300800 */
[----:B------:R-:W-:-:S02]  /*bfef0*/  ISETP.LT.AND P0, PT, R187, UR18, !P6 ;  /* 0x00000012bb007c0c */ /* 0x000fc4000f701270 */
[----:B------:R-:W-:Y:S02]  /*bff00*/  ISETP.LT.AND P4, PT, R185, UR18, !P6 ;  /* 0x00000012b9007c0c */ /* 0x000fe4000f781270 */
[----:B------:R-:W-:Y:S02]  /*bff10*/  ISETP.LT.AND P3, PT, R155, UR18, !P6 ;  /* 0x000000129b007c0c */ /* 0x000fe4000f761270 */
[----:B------:R-:W-:Y:S01]  /*bff20*/  ISETP.LT.AND P1, PT, R153, UR18, !P6 ;  /* 0x0000001299007c0c */ /* 0x000fe2000f721270 */
[C---:B------:R-:W-:Y:S01]  /*bff30*/  IMAD.WIDE R32, R158.reuse, 0x4, R20 ;  /* 0x000000049e207825 */ /* 0x040fe200078e0214 */
[----:B------:R-:W-:Y:S02]  /*bff40*/  ISETP.LT.AND P5, PT, R151, UR18, !P6 ;  /* 0x0000001297007c0c */ /* 0x000fe4000f7a1270 */
[----:B------:R-:W-:Y:S01]  /*bff50*/  ISETP.LT.AND P2, PT, R149, UR18, !P6 ;  /* 0x0000001295007c0c */ /* 0x000fe2000f741270 */
[----:B------:R-:W-:-:S04]  /*bff60*/  IMAD.WIDE R34, R158, 0x4, R22 ;  /* 0x000000049e227825 */ /* 0x000fc800078e0216 */
[----:B------:R-:W-:-:S04]  /*bff70*/  IMAD.WIDE R36, R158, 0x4, R24 ;  /* 0x000000049e247825 */ /* 0x000fc800078e0218 */
[C---:B------:R-:W-:Y:S01]  /*bff80*/  IMAD.WIDE R38, R158.reuse, 0x4, R26 ;  /* 0x000000049e267825 */ /* 0x040fe200078e021a */
[----:B------:R1:W-:Y:S04]  /*bff90*/  @P0 STG.E desc[UR36][R32.64], R69 ;  /* 0x0000004520000986 */ /* 0x0003e8000c101924 */
[----:B------:R1:W-:Y:S04]  /*bffa0*/  @P4 STG.E desc[UR36][R34.64], R73 ;  /* 0x0000004922004986 */ /* 0x0003e8000c101924 */
[----:B------:R1:W-:Y:S04]  /*bffb0*/  @P3 STG.E desc[UR36][R36.64], R117 ;  /* 0x0000007524003986 */ /* 0x0003e8000c101924 */
[----:B------:R1:W-:Y:S02]  /*bffc0*/  @P1 STG.E desc[UR36][R38.64], R210 ;  /* 0x000000d226001986 */ /* 0x0003e4000c101924 */
[----:B-1----:R-:W-:-:S02]  /*bffd0*/  IMAD.WIDE R32, R158, 0x4, R28 ;  /* 0x000000049e207825 */ /* 0x002fc400078e021c */
[----:B------:R-:W3:Y:S02]  /*bffe0*/  LDL.LU R73, [R1+0xdb4] ;  /* 0x000db40001497983 */ /* 0x000ee40000300800 */
[----:B------:R-:W-:Y:S02]  /*bfff0*/  IMAD.WIDE R34, R158, 0x4, R48 ;  /* 0x000000049e227825 */ /* 0x000fe400078e0230 */
[----:B------:R-:W3:Y:S04]  /*c0000*/  LDL.LU R117, [R1+0xda4] ;  /* 0x000da40001757983 */ /* 0x000ee80000300800 */
[----:B------:R-:W3:Y:S04]  /*c0010*/  LDL.LU R210, [R1+0xd94] ;  /* 0x000d940001d27983 */ /* 0x000ee80000300800 */
[----:B----4-:R1:W-:Y:S04]  /*c0020*/  @P5 STG.E desc[UR36][R32.64], R209 ;  /* 0x000000d120005986 */ /* 0x0103e8000c101924 */
[----:B--2---:R2:W-:Y:S04]  /*c0030*/  @P2 STG.E desc[UR36][R34.64], R148 ;  /* 0x0000009422002986 */ /* 0x0045e8000c101924 */
[----:B-1----:R-:W4:Y:S04]  /*c0040*/  LDL.LU R209, [R1+0xd84] ;  /* 0x000d840001d17983 */ /* 0x002f280000300800 */
[----:B--2---:R-:W2:Y:S01]  /*c0050*/  LDL.LU R148, [R1+0xd74] ;  /* 0x000d740001947983 */ /* 0x004ea20000300800 */
[----:B------:R-:W-:-:S02]  /*c0060*/  ISETP.LT.AND P1, PT, R186, UR18, !P6 ;  /* 0x00000012ba007c0c */ /* 0x000fc4000f721270 */
[----:B------:R-:W-:Y:S02]  /*c0070*/  ISETP.LT.AND P4, PT, R184, UR18, !P6 ;  /* 0x00000012b8007c0c */ /* 0x000fe4000f781270 */
[----:B------:R-:W-:Y:S01]  /*c0080*/  ISETP.LT.AND P3, PT, R154, UR18, !P6 ;  /* 0x000000129a007c0c */ /* 0x000fe2000f761270 */
[C---:B------:R-:W-:Y:S01]  /*c0090*/  IMAD.WIDE R32, R158.reuse, 0x4, R30 ;  /* 0x000000049e207825 */ /* 0x040fe200078e021e */
[----:B------:R-:W2:Y:S03]  /*c00a0*/  LDL.LU R69, [R1+0xcf4] ;  /* 0x000cf40001457983 */ /* 0x000ea60000300800 */
[----:B------:R-:W-:-:S04]  /*c00b0*/  IMAD.WIDE R34, R158, 0x4, R50 ;  /* 0x000000049e227825 */ /* 0x000fc800078e0232 */
[----:B------:R-:W-:Y:S01]  /*c00c0*/  IMAD.WIDE R36, R158, 0x4, R52 ;  /* 0x000000049e247825 */ /* 0x000fe200078e0234 */
[----:B------:R1:W-:Y:S04]  /*c00d0*/  @P1 STG.E desc[UR36][R32.64], R208 ;  /* 0x000000d020001986 */ /* 0x0003e8000c101924 */
[----:B------:R-:W-:Y:S04]  /*c00e0*/  @P4 STG.E desc[UR36][R34.64], R72 ;  /* 0x0000004822004986 */ /* 0x000fe8000c101924 */
[----:B---3--:R3:W-:Y:S04]  /*c00f0*/  @P3 STG.E desc[UR36][R36.64], R116 ;  /* 0x0000007424003986 */ /* 0x0087e8000c101924 */
[----:B-1----:R-:W2:Y:S04]  /*c0100*/  LDL.LU R208, [R1+0x4d4] ;  /* 0x0004d40001d07983 */ /* 0x002ea80000300800 */
[----:B---3--:R-:W3:Y:S01]  /*c0110*/  LDL.LU R116, [R1+0x444] ;  /* 0x0004440001747983 */ /* 0x008ee20000300800 */
[----:B------:R-:W-:-:S02]  /*c0120*/  ISETP.GE.AND P0, PT, R58, UR4, PT ;  /* 0x000000043a007c0c */ /* 0x000fc4000bf06270 */
[----:B------:R-:W-:Y:S01]  /*c0130*/  ISETP.LT.AND P2, PT, R152, UR18, !P6 ;  /* 0x0000001298007c0c */ /* 0x000fe2000f741270 */
[----:B------:R-:W-:Y:S01]  /*c0140*/  IMAD.WIDE R32, R158, 0x4, R54 ;  /* 0x000000049e207825 */ /* 0x000fe200078e0236 */
[----:B------:R-:W-:Y:S01]  /*c0150*/  ISETP.LT.AND P6, PT, R150, UR18, !P6 ;  /* 0x0000001296007c0c */ /* 0x000fe2000f7c1270 */
[----:B------:R-:W3:Y:S01]  /*c0160*/  LDL.LU R72, [R1+0x214] ;  /* 0x0002140001487983 */ /* 0x000ee20000300800 */
[----:B------:R-:W-:Y:S02]  /*c0170*/  ISETP.LT.AND P5, PT, R211, UR18, !P0 ;  /* 0x00000012d3007c0c */ /* 0x000fe4000c7a1270 */
[----:B------:R-:W-:Y:S01]  /*c0180*/  ISETP.LT.AND P4, PT, R144, UR18, !P0 ;  /* 0x0000001290007c0c */ /* 0x000fe2000c781270 */
[----:B------:R-:W-:Y:S01]  /*c0190*/  IMAD.WIDE R158, R158, 0x4, R56 ;  /* 0x000000049e9e7825 */ /* 0x000fe200078e0238 */
[----:B------:R-:W-:-:S03]  /*c01a0*/  ISETP.LT.AND P3, PT, R145, UR18, !P0 ;  /* 0x0000001291007c0c */ /* 0x000fc6000c761270 */
[C---:B------:R-:W-:Y:S02]  /*c01b0*/  IMAD.WIDE R34, R157.reuse, 0x4, R2 ;  /* 0x000000049d227825 */ /* 0x040fe400078e0202 */
[----:B------:R1:W-:Y:S04]  /*c01c0*/  @P2 STG.E desc[UR36][R32.64], R73 ;  /* 0x0000004920002986 */ /* 0x0003e8000c101924 */
[----:B------:R1:W-:Y:S04]  /*c01d0*/  @P6 STG.E desc[UR36][R158.64], R117 ;  /* 0x000000759e006986 */ /* 0x0003e8000c101924 */
[----:B------:R1:W-:Y:S04]  /*c01e0*/  @P5 STG.E desc[UR36][R34.64], R210 ;  /* 0x000000d222005986 */ /* 0x0003e8000c101924 */
[----:B-1----:R-:W3:Y:S01]  /*c01f0*/  LDL.LU R73, [R1+0x184] ;  /* 0x0001840001497983 */ /* 0x002ee20000300800 */
[----:B------:R-:W-:-:S03]  /*c0200*/  IMAD.WIDE R32, R157, 0x4, R12 ;  /* 0x000000049d207825 */ /* 0x000fc600078e020c */
[----:B------:R-:W3:Y:S01]  /*c0210*/  LDL.LU R117, [R1+0xf4] ;  /* 0x0000f40001757983 */ /* 0x000ee20000300800 */
[----:B------:R-:W-:-:S03]  /*c0220*/  IMAD.WIDE R34, R157, 0x4, R14 ;  /* 0x000000049d227825 */ /* 0x000fc600078e020e */
        /* <DEDUP_REMOVED lines=9> */
[----:B------:R-:W-:-:S04]  /*c02c0*/  IMAD.WIDE R36, R157, 0x4, R16 ;  /* 0x000000049d247825 */ /* 0x000fc800078e0210 */
[----:B------:R-:W-:-:S04]  /*c02d0*/  IMAD.WIDE R32, R157, 0x4, R18 ;  /* 0x000000049d207825 */ /* 0x000fc800078e0212 */
[----:B------:R-:W-:Y:S01]  /*c02e0*/  IMAD.WIDE R34, R157, 0x4, R20 ;  /* 0x000000049d227825 */ /* 0x000fe200078e0214 */
[----:B------:R-:W-:Y:S04]  /*c02f0*/  @P1 STG.E desc[UR36][R36.64], R69 ;  /* 0x0000004524001986 */ /* 0x000fe8000c101924 */
[----:B------:R-:W-:Y:S04]  /*c0300*/  @P6 STG.E desc[UR36][R32.64], R208 ;  /* 0x000000d020006986 */ /* 0x000fe8000c101924 */
[----:B---3--:R1:W-:Y:S04]  /*c0310*/  @P5 STG.E desc[UR36][R34.64], R116 ;  /* 0x0000007422005986 */ /* 0x0083e8000c101924 */
[----:B-1----:R-:W3:Y:S01]  /*c0320*/  LDL.LU R116, [R1+0x44] ;  /* 0x0000440001747983 */ /* 0x002ee20000300800 */
[----:B------:R-:W-:-:S02]  /*c0330*/  ISETP.LT.AND P2, PT, R185, UR18, !P0 ;  /* 0x00000012b9007c0c */ /* 0x000fc4000c741270 */
[----:B------:R-:W-:Y:S01]  /*c0340*/  ISETP.LT.AND P4, PT, R155, UR18, !P0 ;  /* 0x000000129b007c0c */ /* 0x000fe2000c781270 */
[----:B------:R-:W-:Y:S01]  /*c0350*/  IMAD.WIDE R36, R157, 0x4, R22 ;  /* 0x000000049d247825 */ /* 0x000fe200078e0216 */
[----:B------:R-:W-:Y:S02]  /*c0360*/  ISETP.LT.AND P3, PT, R153, UR18, !P0 ;  /* 0x0000001299007c0c */ /* 0x000fe4000c761270 */
[----:B------:R-:W-:Y:S02]  /*c0370*/  ISETP.LT.AND P1, PT, R151, UR18, !P0 ;  /* 0x0000001297007c0c */ /* 0x000fe4000c721270 */
[----:B------:R-:W-:Y:S01]  /*c0380*/  ISETP.LT.AND P6, PT, R149, UR18, !P0 ;  /* 0x0000001295007c0c */ /* 0x000fe2000c7c1270 */
[----:B------:R-:W-:Y:S01]  /*c0390*/  IMAD.WIDE R32, R157, 0x4, R24 ;  /* 0x000000049d207825 */ /* 0x000fe200078e0218 */
[----:B------:R-:W-:-:S03]  /*c03a0*/  ISETP.LT.AND P5, PT, R186, UR18, !P0 ;  /* 0x00000012ba007c0c */ /* 0x000fc6000c7a1270 */
[----:B------:R1:W-:Y:S01]  /*c03b0*/  @P2 STG.E desc[UR36][R36.64], R72 ;  /* 0x0000004824002986 */ /* 0x0003e2000c101924 */
[----:B------:R-:W-:Y:S01]  /*c03c0*/  ISETP.LT.AND P2, PT, R184, UR18, !P0 ;  /* 0x00000012b8007c0c */ /* 0x000fe2000c741270 */
[----:B------:R-:W-:-:S04]  /*c03d0*/  IMAD.WIDE R34, R157, 0x4, R26 ;  /* 0x000000049d227825 */ /* 0x000fc800078e021a */
[C---:B-1----:R-:W-:Y:S01]  /*c03e0*/  IMAD.WIDE R36, R157.reuse, 0x4, R28 ;  /* 0x000000049d247825 */ /* 0x042fe200078e021c */
[----:B------:R1:W-:Y:S04]  /*c03f0*/  @P4 STG.E desc[UR36][R32.64], R73 ;  /* 0x0000004920004986 */ /* 0x0003e8000c101924 */
[----:B------:R1:W-:Y:S04]  /*c0400*/  @P3 STG.E desc[UR36][R34.64], R117 ;  /* 0x0000007522003986 */ /* 0x0003e8000c101924 */
[----:B------:R1:W-:Y:S02]  /*c0410*/  @P1 STG.E desc[UR36][R36.64], R210 ;  /* 0x000000d224001986 */ /* 0x0003e4000c101924 */
[----:B-1----:R-:W-:-:S04]  /*c0420*/  IMAD.WIDE R32, R157, 0x4, R48 ;  /* 0x000000049d207825 */ /* 0x002fc800078e0230 */
[C---:B------:R-:W-:Y:S01]  /*c0430*/  IMAD.WIDE R34, R157.reuse, 0x4, R30 ;  /* 0x000000049d227825 */ /* 0x040fe200078e021e */
[----:B------:R-:W3:Y:S03]  /*c0440*/  LDL.LU R117, [R1+0xe38] ;  /* 0x000e380001757983 */ /* 0x000ee60000300800 */
[----:B------:R-:W-:Y:S01]  /*c0450*/  IMAD.WIDE R36, R157, 0x4, R50 ;  /* 0x000000049d247825 */ /* 0x000fe200078e0232 */
[----:B------:R-:W3:Y:S04]  /*c0460*/  LDL.LU R72, [R1+0xe98] ;  /* 0x000e980001487983 */ /* 0x000ee80000300800 */
[----:B------:R-:W3:Y:S04]  /*c0470*/  LDL.LU R210, [R1+0xe28] ;  /* 0x000e280001d27983 */ /* 0x000ee80000300800 */
[----:B----4-:R-:W-:Y:S04]  /*c0480*/  @P6 STG.E desc[UR36][R32.64], R209 ;  /* 0x000000d120006986 */ /* 0x010fe8000c101924 */
[----:B--2---:R-:W-:Y:S04]  /*c0490*/  @P5 STG.E desc[UR36][R34.64], R148 ;  /* 0x0000009422005986 */ /* 0x004fe8000c101924 */
[----:B------:R1:W-:Y:S04]  /*c04a0*/  @P2 STG.E desc[UR36][R36.64], R156 ;  /* 0x0000009c24002986 */ /* 0x0003e8000c101924 */
[----:B-1----:R-:W2:Y:S01]  /*c04b0*/  LDL.LU R156, [R1+0x47b0] ;  /* 0x0047b000019c7983 */ /* 0x002ea20000300800 */
[----:B------:R-:W-:-:S02]  /*c04c0*/  ISETP.LT.AND P4, PT, R154, UR18, !P0 ;  /* 0x000000129a007c0c */ /* 0x000fc4000c781270 */
[----:B------:R-:W-:Y:S01]  /*c04d0*/  ISETP.LT.AND P3, PT, R152, UR18, !P0 ;  /* 0x0000001298007c0c */ /* 0x000fe2000c761270 */
[C---:B------:R-:W-:Y:S01]  /*c04e0*/  IMAD.WIDE R32, R157.reuse, 0x4, R52 ;  /* 0x000000049d207825 */ /* 0x040fe200078e0234 */
[----:B------:R-:W4:Y:S03]  /*c04f0*/  LDL.LU R73, [R1+0xef8] ;  /* 0x000ef80001497983 */ /* 0x000f260000300800 */
[----:B------:R-:W-:Y:S01]  /*c0500*/  IMAD.WIDE R34, R157, 0x4, R54 ;  /* 0x000000049d227825 */ /* 0x000fe200078e0236 */
[----:B------:R-:W4:Y:S05]  /*c0510*/  LDL.LU R148, [R1+0xeb8] ;  /* 0x000eb80001947983 */ /* 0x000f2a0000300800 */
[----:B---3--:R-:W-:Y:S04]  /*c0520*/  @P4 STG.E desc[UR36][R32.64], R116 ;  /* 0x0000007420004986 */ /* 0x008fe8000c101924 */
[----:B------:R1:W-:Y:S04]  /*c0530*/  @P3 STG.E desc[UR36][R34.64], R142 ;  /* 0x0000008e22003986 */ /* 0x0003e8000c101924 */
[----:B-1----:R-:W3:Y:S04]  /*c0540*/  LDL.LU R142, [R1+0x47ac] ;  /* 0x0047ac00018e7983 */ /* 0x002ee80000300800 */
[----:B------:R-:W3:Y:S04]  /*c0550*/  LDL.LU R69, [R1+0xe88] ;  /* 0x000e880001457983 */ /* 0x000ee80000300800 */
[----:B------:R-:W3:Y:S04]  /*c0560*/  LDL.LU R208, [R1+0xe18] ;  /* 0x000e180001d07983 */ /* 0x000ee80000300800 */
[----:B------:R-:W3:Y:S04]  /*c0570*/  LDL.LU R209, [R1+0xe58] ;  /* 0x000e580001d17983 */ /* 0x000ee80000300800 */
[----:B------:R-:W3:Y:S01]  /*c0580*/  LDL.LU R116, [R1+0xe08] ;  /* 0x000e080001747983 */ /* 0x000ee20000300800 */
[----:B------:R-:W-:-:S02]  /*c0590*/  ISETP.GE.AND P1, PT, R38, UR4, PT ;  /* 0x0000000426007c0c */ /* 0x000fc4000bf26270 */
[----:B------:R-:W-:Y:S02]  /*c05a0*/  ISETP.LT.AND P0, PT, R150, UR18, !P0 ;  /* 0x0000001296007c0c */ /* 0x000fe4000c701270 */
[----:B------:R-:W-:Y:S02]  /*c05b0*/  ISETP.LT.AND P6, PT, R211, UR18, !P1 ;  /* 0x00000012d3007c0c */ /* 0x000fe4000cfc1270 */
[----:B------:R-:W-:Y:S02]  /*c05c0*/  ISETP.LT.AND P5, PT, R144, UR18, !P1 ;  /* 0x0000001290007c0c */ /* 0x000fe4000cfa1270 */
[----:B------:R-:W-:Y:S01]  /*c05d0*/  ISETP.LT.AND P2, PT, R145, UR18, !P1 ;  /* 0x0000001291007c0c */ /* 0x000fe2000cf41270 */
[----:B------:R-:W-:-:S06]  /*c05e0*/  IMAD.WIDE R32, R157, 0x4, R56 ;  /* 0x000000049d207825 */ /* 0x000fcc00078e0238 */
[----:B------:R1:W-:Y:S04]  /*c05f0*/  @P0 STG.E desc[UR36][R32.64], R143 ;  /* 0x0000008f20000986 */ /* 0x0003e8000c101924 */
[----:B-1----:R-:W3:Y:S01]  /*c0600*/  LDL.LU R143, [R1+0x47a8] ;  /* 0x0047a800018f7983 */ /* 0x002ee20000300800 */
[----:B--2---:R-:W-:-:S04]  /*c0610*/  IMAD.WIDE R34, R156, 0x4, R2 ;  /* 0x000000049c227825 */ /* 0x004fc800078e0202 */
[C---:B------:R-:W-:Y:S01]  /*c0620*/  IMAD.WIDE R36, R156.reuse, 0x4, R12 ;  /* 0x000000049c247825 */ /* 0x040fe200078e020c */
[----:B------:R1:W-:Y:S03]  /*c0630*/  @P6 STG.E desc[UR36][R34.64], R117 ;  /* 0x0000007522006986 */ /* 0x0003e6000c101924 */
[----:B------:R-:W-:Y:S01]  /*c0640*/  IMAD.WIDE R38, R156, 0x4, R14 ;  /* 0x000000049c267825 */ /* 0x000fe200078e020e */
[----:B------:R-:W-:Y:S04]  /*c0650*/  @P5 STG.E desc[UR36][R36.64], R72 ;  /* 0x0000004824005986 */ /* 0x000fe8000c101924 */
[----:B------:R2:W-:Y:S04]  /*c0660*/  @P2 STG.E desc[UR36][R38.64], R210 ;  /* 0x000000d226002986 */ /* 0x0005e8000c101924 */
[----:B-1----:R-:W3:Y:S04]  /*c0670*/  LDL.LU R117, [R1+0xec8] ;  /* 0x000ec80001757983 */ /* 0x002ee80000300800 */
[----:B------:R-:W3:Y:S04]  /*c0680*/  LDL.LU R58, [R1+0x4754] ;  /* 0x00475400013a7983 */ /* 0x000ee80000300800 */
[----:B--2---:R-:W2:Y:S01]  /*c0690*/  LDL.LU R210, [R1+0xea8] ;  /* 0x000ea80001d27983 */ /* 0x004ea20000300800 */
[----:B------:R-:W-:-:S02]  /*c06a0*/  ISETP.LT.AND P4, PT, R118, UR18, !P1 ;  /* 0x0000001276007c0c */ /* 0x000fc4000cf81270 */
[----:B------:R-:W-:Y:S02]  /*c06b0*/  ISETP.LT.AND P3, PT, R119, UR18, !P1 ;  /* 0x0000001277007c0c */ /* 0x000fe4000cf61270 */
[----:B------:R-:W-:Y:S01]  /*c06c0*/  ISETP.LT.AND P0, PT, R187, UR18, !P1 ;  /* 0x00000012bb007c0c */ /* 0x000fe2000cf01270 */
[C---:B------:R-:W-:Y:S01]  /*c06d0*/  IMAD.WIDE R32, R156.reuse, 0x4, R16 ;  /* 0x000000049c207825 */ /* 0x040fe200078e0210 */
[----:B------:R-:W-:Y:S01]  /*c06e0*/  ISETP.LT.AND P6, PT, R185, UR18, !P1 ;  /* 0x00000012b9007c0c */ /* 0x000fe2000cfc1270 */
[----:B------:R-:W2:Y:S01]  /*c06f0*/  LDL.LU R207, [R1+0xe48] ;  /* 0x000e480001cf7983 */ /* 0x000ea20000300800 */
[----:B------:R-:W-:Y:S01]  /*c0700*/  ISETP.LT.AND P5, PT, R155, UR18, !P1 ;  /* 0x000000129b007c0c */ /* 0x000fe2000cfa1270 */
[C---:B------:R-:W-:Y:S01]  /*c0710*/  IMAD.WIDE R34, R156.reuse, 0x4, R18 ;  /* 0x000000049c227825 */ /* 0x040fe200078e0212 */
[----:B------:R-:W-:Y:S01]  /*c0720*/  ISETP.LT.AND P2, PT, R153, UR18, !P1 ;  /* 0x0000001299007c0c */ /* 0x000fe2000cf41270 */
[----:B------:R-:W2:Y:S02]  /*c0730*/  LDL.LU R72, [R1+0xdd8] ;  /* 0x000dd80001487983 */ /* 0x000ea40000300800 */
[----:B------:R-:W-:-:S02]  /*c0740*/  IMAD.WIDE R38, R156, 0x4, R20 ;  /* 0x000000049c267825 */ /* 0x000fc400078e0214 */
[----:B----4-:R1:W-:Y:S02]  /*c0750*/  @P4 STG.E desc[UR36][R32.64], R73 ;  /* 0x0000004920004986 */ /* 0x0103e4000c101924 */
[C---:B------:R-:W-:Y:S02]  /*c0760*/  IMAD.WIDE R36, R156.reuse, 0x4, R22 ;  /* 0x000000049c247825 */ /* 0x040fe400078e0216 */
[----:B------:R4:W-:Y:S04]  /*c0770*/  @P3 STG.E desc[UR36][R34.64], R148 ;  /* 0x0000009422003986 */ /* 0x0009e8000c101924 */
[----:B---3--:R-:W-:Y:S04]  /*c0780*/  @P0 STG.E desc[UR36][R38.64], R69 ;  /* 0x0000004526000986 */ /* 0x008fe8000c101924 */
[----:B-1----:R-:W3:Y:S01]  /*c0790*/  LDL.LU R73, [R1+0xdc8] ;  /* 0x000dc80001497983 */ /* 0x002ee20000300800 */
[----:B------:R-:W-:-:S03]  /*c07a0*/  IMAD.WIDE R32, R156, 0x4, R26 ;  /* 0x000000049c207825 */ /* 0x000fc600078e021a */
[----:B----4-:R-:W4:Y:S01]  /*c07b0*/  LDL.LU R148, [R1+0xdb8] ;  /* 0x000db80001947983 */ /* 0x010f220000300800 */
[----:B------:R-:W-:-:S03]  /*c07c0*/  IMAD.WIDE R34, R156, 0x4, R24 ;  /* 0x000000049c227825 */ /* 0x000fc600078e0218 */
[----:B------:R-:W-:Y:S04]  /*c07d0*/  @P6 STG.E desc[UR36][R36.64], R208 ;  /* 0x000000d024006986 */ /* 0x000fe8000c101924 */
[----:B------:R1:W-:Y:S04]  /*c07e0*/  @P5 STG.E desc[UR36][R34.64], R209 ;  /* 0x000000d122005986 */ /* 0x0003e8000c101924 */
[----:B------:R1:W-:Y:S04]  /*c07f0*/  @P2 STG.E desc[UR36][R32.64], R116 ;  /* 0x0000007420002986 */ /* 0x0003e8000c101924 */
[----:B-1----:R-:W4:Y:S04]  /*c0800*/  LDL.LU R209, [R1+0xda8] ;  /* 0x000da80001d17983 */ /* 0x002f280000300800 */
[----:B------:R-:W4:Y:S01]  /*c0810*/  LDL.LU R116, [R1+0xd98] ;  /* 0x000d980001747983 */ /* 0x000f220000300800 */
[----:B------:R-:W-:-:S02]  /*c0820*/  ISETP.LT.AND P4, PT, R151, UR18, !P1 ;  /* 0x0000001297007c0c */ /* 0x000fc4000cf81270 */
[----:B------:R-:W-:Y:S01]  /*c0830*/  ISETP.LT.AND P3, PT, R149, UR18, !P1 ;  /* 0x0000001295007c0c */ /* 0x000fe2000cf61270 */
[C---:B------:R-:W-:Y:S01]  /*c0840*/  IMAD.WIDE R38, R156.reuse, 0x4, R28 ;  /* 0x000000049c267825 */ /* 0x040fe200078e021c */
[----:B------:R-:W4:Y:S03]  /*c0850*/  LDL.LU R69, [R1+0xd88] ;  /* 0x000d880001457983 */ /* 0x000f260000300800 */
[----:B------:R-:W-:-:S06]  /*c0860*/  IMAD.WIDE R32, R156, 0x4, R48 ;  /* 0x000000049c207825 */ /* 0x000fcc00078e0230 */
[----:B------:R1:W-:Y:S04]  /*c0870*/  @P4 STG.E desc[UR36][R38.64], R117 ;  /* 0x0000007526004986 */ /* 0x0003e8000c101924 */
[----:B--2---:R2:W-:Y:S04]  /*c0880*/  @P3 STG.E desc[UR36][R32.64], R210 ;  /* 0x000000d220003986 */ /* 0x0045e8000c101924 */
[----:B-1----:R-:W4:Y:S04]  /*c0890*/  LDL.LU R117, [R1+0xd78] ;  /* 0x000d780001757983 */ /* 0x002f280000300800 */
[----:B--2---:R-:W2:Y:S01]  /*c08a0*/  LDL.LU R210, [R1+0xcf8] ;  /* 0x000cf80001d27983 */ /* 0x004ea20000300800 */
[----:B------:R-:W-:-:S02]  /*c08b0*/  ISETP.LT.AND P2, PT, R186, UR18, !P1 ;  /* 0x00000012ba007c0c */ /* 0x000fc4000cf41270 */
[----:B------:R-:W-:Y:S02]  /*c08c0*/  ISETP.LT.AND P6, PT, R184, UR18, !P1 ;  /* 0x00000012b8007c0c */ /* 0x000fe4000cfc1270 */
[----:B------:R-:W-:Y:S02]  /*c08d0*/  ISETP.LT.AND P5, PT, R154, UR18, !P1 ;  /* 0x000000129a007c0c */ /* 0x000fe4000cfa1270 */
[----:B------:R-:W-:Y:S02]  /*c08e0*/  ISETP.LT.AND P4, PT, R152, UR18, !P1 ;  /* 0x0000001298007c0c */ /* 0x000fe4000cf81270 */
[----:B------:R-:W-:Y:S01]  /*c08f0*/  ISETP.GE.AND P0, PT, R58, UR4, PT ;  /* 0x000000043a007c0c */ /* 0x000fe2000bf06270 */
[----:B------:R-:W-:Y:S01]  /*c0900*/  IMAD.WIDE R32, R156, 0x4, R30 ;  /* 0x000000049c207825 */ /* 0x000fe200078e021e */
[----:B------:R-:W2:Y:S01]  /*c0910*/  LDL.LU R208, [R1+0x4d8] ;  /* 0x0004d80001d07983 */ /* 0x000ea20000300800 */
[----:B------:R-:W-:Y:S02]  /*c0920*/  ISETP.LT.AND P1, PT, R150, UR18, !P1 ;  /* 0x0000001296007c0c */ /* 0x000fe4000cf21270 */
[----:B------:R-:W-:Y:S01]  /*c0930*/  IMAD.WIDE R34, R156, 0x4, R50 ;  /* 0x000000049c227825 */ /* 0x000fe200078e0232 */
[----:B------:R-:W-:-:S03]  /*c0940*/  ISETP.LT.AND P3, PT, R211, UR18, !P0 ;  /* 0x00000012d3007c0c */ /* 0x000fc6000c761270 */
[C---:B------:R-:W-:Y:S01]  /*c0950*/  IMAD.WIDE R36, R156.reuse, 0x4, R52 ;  /* 0x000000049c247825 */ /* 0x040fe200078e0234 */
[----:B------:R1:W-:Y:S03]  /*c0960*/  @P2 STG.E desc[UR36][R32.64], R207 ;  /* 0x000000cf20002986 */ /* 0x0003e6000c101924 */
[C---:B------:R-:W-:Y:S01]  /*c0970*/  IMAD.WIDE R38, R156.reuse, 0x4, R54 ;  /* 0x000000049c267825 */ /* 0x040fe200078e0236 */
[----:B------:R4:W-:Y:S04]  /*c0980*/  @P6 STG.E desc[UR36][R34.64], R72 ;  /* 0x0000004822006986 */ /* 0x0009e8000c101924 */
[----:B---3--:R-:W-:Y:S01]  /*c0990*/  @P5 STG.E desc[UR36][R36.64], R73 ;  /* 0x0000004924005986 */ /* 0x008fe2000c101924 */
[----:B------:R-:W-:-:S03]  /*c09a0*/  IMAD.WIDE R156, R156, 0x4, R56 ;  /* 0x000000049c9c7825 */ /* 0x000fc600078e0238 */
[----:B----4-:R3:W-:Y:S01]  /*c09b0*/  @P4 STG.E desc[UR36][R38.64], R148 ;  /* 0x0000009426004986 */ /* 0x0107e2000c101924 */
[----:B-1----:R-:W-:-:S03]  /*c09c0*/  IMAD.WIDE R32, R143, 0x4, R2 ;  /* 0x000000048f207825 */ /* 0x002fc600078e0202 */
[----:B------:R-:W4:Y:S04]  /*c09d0*/  LDL.LU R72, [R1+0x448] ;  /* 0x0004480001487983 */ /* 0x000f280000300800 */
[----:B---3--:R-:W3:Y:S04]  /*c09e0*/  LDL.LU R148, [R1+0x218] ;  /* 0x0002180001947983 */ /* 0x008ee80000300800 */
[----:B------:R-:W3:Y:S04]  /*c09f0*/  LDL.LU R73, [R1+0x188] ;  /* 0x0001880001497983 */ /* 0x000ee80000300800 */
[----:B------:R1:W-:Y:S04]  /*c0a00*/  @P1 STG.E desc[UR36][R156.64], R209 ;  /* 0x000000d19c001986 */ /* 0x0003e8000c101924 */
[----:B------:R-:W3:Y:S04]  /*c0a10*/  LDL.LU R58, [R1+0x4758] ;  /* 0x00475800013a7983 */ /* 0x000ee80000300800 */
[----:B------:R1:W-:Y:S04]  /*c0a20*/  @P3 STG.E desc[UR36][R32.64], R116 ;  /* 0x0000007420003986 */ /* 0x0003e8000c101924 */
[----:B-1----:R-:W3:Y:S04]  /*c0a30*/  LDL.LU R209, [R1+0xf8] ;  /* 0x0000f80001d17983 */ /* 0x002ee80000300800 */
[----:B------:R-:W3:Y:S01]  /*c0a40*/  LDL.LU R116, [R1+0x88] ;  /* 0x0000880001747983 */ /* 0x000ee20000300800 */
[----:B------:R-:W-:-:S02]  /*c0a50*/  ISETP.LT.AND P6, PT, R144, UR18, !P0 ;  /* 0x0000001290007c0c */ /* 0x000fc4000c7c1270 */
[----:B------:R-:W-:Y:S02]  /*c0a60*/  ISETP.LT.AND P5, PT, R145, UR18, !P0 ;  /* 0x0000001291007c0c */ /* 0x000fe4000c7a1270 */
[----:B------:R-:W-:Y:S01]  /*c0a70*/  ISETP.LT.AND P4, PT, R118, UR18, !P0 ;  /* 0x0000001276007c0c */ /* 0x000fe2000c781270 */
[----:B------:R-:W-:-:S04]  /*c0a80*/  IMAD.WIDE R32, R143, 0x4, R12 ;  /* 0x000000048f207825 */ /* 0x000fc800078e020c */
[----:B------:R-:W-:-:S04]  /*c0a90*/  IMAD.WIDE R34, R143, 0x4, R14 ;  /* 0x000000048f227825 */ /* 0x000fc800078e020e */
[----:B------:R-:W-:Y:S01]  /*c0aa0*/  IMAD.WIDE R36, R143, 0x4, R16 ;  /* 0x000000048f247825 */ /* 0x000fe200078e0210 */
[----:B------:R-:W-:Y:S04]  /*c0ab0*/  @P6 STG.E desc[UR36][R32.64], R69 ;  /* 0x0000004520006986 */ /* 0x000fe8000c101924 */
[----:B------:R1:W-:Y:S04]  /*c0ac0*/  @P5 STG.E desc[UR36][R34.64], R117 ;  /* 0x0000007522005986 */ /* 0x0003e8000c101924 */
[----:B--2---:R2:W-:Y:S04]  /*c0ad0*/  @P4 STG.E desc[UR36][R36.64], R210 ;  /* 0x000000d224004986 */ /* 0x0045e8000c101924 */
[----:B-1----:R-:W3:Y:S04]  /*c0ae0*/  LDL.LU R117, [R1+0x68] ;  /* 0x0000680001757983 */ /* 0x002ee80000300800 */
[----:B--2---:R-:W2:Y:S01]  /*c0af0*/  LDL.LU R210, [R1+0x58] ;  /* 0x0000580001d27983 */ /* 0x004ea20000300800 */
[----:B------:R-:W-:Y:S01]  /*c0b00*/  ISETP.LT.AND P2, PT, R119, UR18, !P0 ;  /* 0x0000001277007c0c */ /* 0x000fe2000c741270 */
[----:B------:R-:W-:Y:S01]  /*c0b10*/  IMAD.WIDE R38, R143, 0x4, R18 ;  /* 0x000000048f267825 */ /* 0x000fe200078e0212 */
[----:B------:R-:W-:-:S02]  /*c0b20*/  ISETP.LT.AND P3, PT, R187, UR18, !P0 ;  /* 0x00000012bb007c0c */ /* 0x000fc4000c761270 */
[----:B------:R-:W-:Y:S02]  /*c0b30*/  ISETP.LT.AND P1, PT, R185, UR18, !P0 ;  /* 0x00000012b9007c0c */ /* 0x000fe4000c721270 */
[----:B------:R-:W-:Y:S01]  /*c0b40*/  ISETP.LT.AND P6, PT, R155, UR18, !P0 ;  /* 0x000000129b007c0c */ /* 0x000fe2000c7c1270 */
[----:B------:R-:W-:Y:S01]  /*c0b50*/  IMAD.WIDE R32, R143, 0x4, R20 ;  /* 0x000000048f207825 */ /* 0x000fe200078e0214 */
[----:B------:R-:W-:Y:S02]  /*c0b60*/  ISETP.LT.AND P5, PT, R151, UR18, !P0 ;  /* 0x0000001297007c0c */ /* 0x000fe4000c7a1270 */
[----:B------:R-:W-:-:S03]  /*c0b70*/  ISETP.LT.AND P4, PT, R149, UR18, !P0 ;  /* 0x0000001295007c0c */ /* 0x000fc6000c781270 */
[----:B------:R1:W-:Y:S01]  /*c0b80*/  @P2 STG.E desc[UR36][R38.64], R208 ;  /* 0x000000d026002986 */ /* 0x0003e2000c101924 */
[----:B------:R-:W-:Y:S01]  /*c0b90*/  ISETP.LT.AND P2, PT, R153, UR18, !P0 ;  /* 0x0000001299007c0c */ /* 0x000fe2000c741270 */
[----:B------:R-:W-:-:S04]  /*c0ba0*/  IMAD.WIDE R34, R143, 0x4, R22 ;  /* 0x000000048f227825 */ /* 0x000fc800078e0216 */
[C---:B------:R-:W-:Y:S01]  /*c0bb0*/  IMAD.WIDE R36, R143.reuse, 0x4, R28 ;  /* 0x000000048f247825 */ /* 0x040fe200078e021c */
[----:B----4-:R4:W-:Y:S03]  /*c0bc0*/  @P3 STG.E desc[UR36][R32.64], R72 ;  /* 0x0000004820003986 */ /* 0x0109e6000c101924 */
[C---:B-1----:R-:W-:Y:S01]  /*c0bd0*/  IMAD.WIDE R38, R143.reuse, 0x4, R48 ;  /* 0x000000048f267825 */ /* 0x042fe200078e0230 */
[----:B---3--:R1:W-:Y:S03]  /*c0be0*/  @P1 STG.E desc[UR36][R34.64], R148 ;  /* 0x0000009422001986 */ /* 0x0083e6000c101924 */
[----:B----4-:R-:W-:-:S04]  /*c0bf0*/  IMAD.WIDE R32, R143, 0x4, R24 ;  /* 0x000000048f207825 */ /* 0x010fc800078e0218 */
[----:B-1----:R-:W-:Y:S01]  /*c0c00*/  IMAD.WIDE R34, R143, 0x4, R26 ;  /* 0x000000048f227825 */ /* 0x002fe200078e021a */
[----:B------:R-:W-:Y:S04]  /*c0c10*/  @P6 STG.E desc[UR36][R32.64], R73 ;  /* 0x0000004920006986 */ /* 0x000fe8000c101924 */
[----:B------:R-:W3:Y:S04]  /*c0c20*/  LDL.LU R148, [R1+0xe3c] ;  /* 0x000e3c0001947983 */ /* 0x000ee80000300800 */
[----:B------:R-:W-:Y:S04]  /*c0c30*/  @P2 STG.E desc[UR36][R34.64], R209 ;  /* 0x000000d122002986 */ /* 0x000fe8000c101924 */
[----:B------:R-:W-:Y:S04]  /*c0c40*/  @P5 STG.E desc[UR36][R36.64], R116 ;  /* 0x0000007424005986 */ /* 0x000fe8000c101924 */
[----:B------:R1:W-:Y:S04]  /*c0c50*/  @P4 STG.E desc[UR36][R38.64], R142 ;  /* 0x0000008e26004986 */ /* 0x0003e8000c101924 */
[----:B-1----:R-:W4:Y:S01]  /*c0c60*/  LDL.LU R142, [R1+0x47a4] ;  /* 0x0047a400018e7983 */ /* 0x002f220000300800 */
[----:B------:R-:W-:-:S02]  /*c0c70*/  ISETP.LT.AND P3, PT, R186, UR18, !P0 ;  /* 0x00000012ba007c0c */ /* 0x000fc4000c761270 */
[----:B------:R-:W-:Y:S01]  /*c0c80*/  ISETP.LT.AND P1, PT, R184, UR18, !P0 ;  /* 0x00000012b8007c0c */ /* 0x000fe2000c721270 */
[----:B------:R-:W3:Y:S01]  /*c0c90*/  LDL.LU R209, [R1+0xe9c] ;  /* 0x000e9c0001d17983 */ /* 0x000ee20000300800 */
[----:B------:R-:W-:-:S03]  /*c0ca0*/  IMAD.WIDE R32, R143, 0x4, R30 ;  /* 0x000000048f207825 */ /* 0x000fc600078e021e */
[----:B------:R-:W3:Y:S01]  /*c0cb0*/  LDL.LU R116, [R1+0xe2c] ;  /* 0x000e2c0001747983 */ /* 0x000ee20000300800 */
[----:B------:R-:W-:-:S03]  /*c0cc0*/  IMAD.WIDE R34, R143, 0x4, R50 ;  /* 0x000000048f227825 */ /* 0x000fc600078e0232 */
[----:B------:R-:W3:Y:S04]  /*c0cd0*/  LDL.LU R207, [R1+0xefc] ;  /* 0x000efc0001cf7983 */ /* 0x000ee80000300800 */
[----:B------:R-:W3:Y:S04]  /*c0ce0*/  LDL.LU R69, [R1+0xebc] ;  /* 0x000ebc0001457983 */ /* 0x000ee80000300800 */
[----:B------:R1:W-:Y:S04]  /*c0cf0*/  @P3 STG.E desc[UR36][R32.64], R117 ;  /* 0x0000007520003986 */ /* 0x0003e8000c101924 */
[----:B--2---:R2:W-:Y:S04]  /*c0d00*/  @P1 STG.E desc[UR36][R34.64], R210 ;  /* 0x000000d222001986 */ /* 0x0045e8000c101924 */
[----:B-1----:R-:W3:Y:S04]  /*c0d10*/  LDL.LU R117, [R1+0xe8c] ;  /* 0x000e8c0001757983 */ /* 0x002ee80000300800 */
[----:B--2---:R-:W2:Y:S01]  /*c0d20*/  LDL.LU R210, [R1+0xe1c] ;  /* 0x000e1c0001d27983 */ /* 0x004ea20000300800 */
[----:B------:R-:W-:-:S02]  /*c0d30*/  ISETP.GE.AND P6, PT, R58, UR4, PT ;  /* 0x000000043a007c0c */ /* 0x000fc4000bfc6270 */
[----:B------:R-:W-:Y:S02]  /*c0d40*/  ISETP.LT.AND P2, PT, R154, UR18, !P0 ;  /* 0x000000129a007c0c */ /* 0x000fe4000c741270 */
[----:B------:R-:W-:Y:S02]  /*c0d50*/  ISETP.LT.AND P4, PT, R152, UR18, !P0 ;  /* 0x0000001298007c0c */ /* 0x000fe4000c781270 */
[----:B------:R-:W-:Y:S02]  /*c0d60*/  ISETP.LT.AND P0, PT, R150, UR18, !P0 ;  /* 0x0000001296007c0c */ /* 0x000fe4000c701270 */
[----:B------:R-:W-:Y:S01]  /*c0d70*/  ISETP.LT.AND P5, PT, R211, UR18, !P6 ;  /* 0x00000012d3007c0c */ /* 0x000fe2000f7a1270 */
[----:B------:R-:W-:-:S04]  /*c0d80*/  IMAD.WIDE R34, R143, 0x4, R52 ;  /* 0x000000048f227825 */ /* 0x000fc800078e0234 */
[----:B------:R-:W-:-:S04]  /*c0d90*/  IMAD.WIDE R32, R143, 0x4, R54 ;  /* 0x000000048f207825 */ /* 0x000fc800078e0236 */
[----:B------:R-:W-:Y:S01]  /*c0da0*/  IMAD.WIDE R36, R143, 0x4, R56 ;  /* 0x000000048f247825 */ /* 0x000fe200078e0238 */
[----:B------:R1:W-:Y:S04]  /*c0db0*/  @P2 STG.E desc[UR36][R34.64], R74 ;  /* 0x0000004a22002986 */ /* 0x0003e8000c101924 */
[----:B------:R1:W-:Y:S04]  /*c0dc0*/  @P4 STG.E desc[UR36][R32.64], R140 ;  /* 0x0000008c20004986 */ /* 0x0003e8000c101924 */
[----:B------:R1:W-:Y:S04]  /*c0dd0*/  @P0 STG.E desc[UR36][R36.64], R141 ;  /* 0x0000008d24000986 */ /* 0x0003e8000c101924 */
[----:B-1----:R-:W2:Y:S04]  /*c0de0*/  LDL.LU R74, [R1+0x47a0] ;  /* 0x0047a000014a7983 */ /* 0x002ea80000300800 */
[----:B------:R-:W2:Y:S04]  /*c0df0*/  LDL.LU R140, [R1+0x479c] ;  /* 0x00479c00018c7983 */ /* 0x000ea80000300800 */
[----:B------:R-:W2:Y:S04]  /*c0e00*/  LDL.LU R141, [R1+0x4798] ;  /* 0x00479800018d7983 */ /* 0x000ea80000300800 */
[----:B------:R-:W2:Y:S01]  /*c0e10*/  LDL.LU R208, [R1+0xe5c] ;  /* 0x000e5c0001d07983 */ /* 0x000ea20000300800 */
[----:B----4-:R-:W-:-:S05]  /*c0e20*/  IMAD.WIDE R38, R142, 0x4, R2 ;  /* 0x000000048e267825 */ /* 0x010fca00078e0202 */
[----:B---3--:R1:W-:Y:S04]  /*c0e30*/  @P5 STG.E desc[UR36][R38.64], R148 ;  /* 0x0000009426005986 */ /* 0x0083e8000c101924 */
[----:B-1----:R-:W3:Y:S01]  /*c0e40*/  LDL.LU R148, [R1+0xe0c] ;  /* 0x000e0c0001947983 */ /* 0x002ee20000300800 */
[----:B------:R-:W-:Y:S02]  /*c0e50*/  ISETP.LT.AND P3, PT, R144, UR18, !P6 ;  /* 0x0000001290007c0c */ /* 0x000fe4000f761270 */
[----:B------:R-:W-:Y:S01]  /*c0e60*/  ISETP.LT.AND P1, PT, R145, UR18, !P6 ;  /* 0x0000001291007c0c */ /* 0x000fe2000f721270 */
[----:B------:R-:W-:Y:S01]  /*c0e70*/  IMAD.WIDE R32, R142, 0x4, R12 ;  /* 0x000000048e207825 */ /* 0x000fe200078e020c */
[----:B------:R-:W-:Y:S01]  /*c0e80*/  ISETP.LT.AND P5, PT, R118, UR18, !P6 ;  /* 0x0000001276007c0c */ /* 0x000fe2000f7a1270 */
[----:B------:R-:W4:Y:S01]  /*c0e90*/  LDL.LU R72, [R1+0xecc] ;  /* 0x000ecc0001487983 */ /* 0x000f220000300800 */
[----:B------:R-:W-:Y:S01]  /*c0ea0*/  ISETP.LT.AND P4, PT, R119, UR18, !P6 ;  /* 0x0000001277007c0c */ /* 0x000fe2000f781270 */
[----:B------:R-:W-:Y:S01]  /*c0eb0*/  IMAD.WIDE R34, R142, 0x4, R14 ;  /* 0x000000048e227825 */ /* 0x000fe200078e020e */
[----:B------:R-:W-:Y:S01]  /*c0ec0*/  ISETP.LT.AND P2, PT, R187, UR18, !P6 ;  /* 0x00000012bb007c0c */ /* 0x000fe2000f741270 */
[----:B------:R-:W4:Y:S01]  /*c0ed0*/  LDL.LU R58, [R1+0x475c] ;  /* 0x00475c00013a7983 */ /* 0x000f220000300800 */
[----:B------:R-:W-:-:S03]  /*c0ee0*/  ISETP.LT.AND P0, PT, R185, UR18, !P6 ;  /* 0x00000012b9007c0c */ /* 0x000fc6000f701270 */
[----:B------:R1:W-:Y:S01]  /*c0ef0*/  @P3 STG.E desc[UR36][R32.64], R209 ;  /* 0x000000d120003986 */ /* 0x0003e2000c101924 */
[----:B------:R-:W-:-:S03]  /*c0f00*/  IMAD.WIDE R36, R142, 0x4, R20 ;  /* 0x000000048e247825 */ /* 0x000fc600078e0214 */
[----:B------:R1:W-:Y:S01]  /*c0f10*/  @P1 STG.E desc[UR36][R34.64], R116 ;  /* 0x0000007422001986 */ /* 0x0003e2000c101924 */
[----:B------:R-:W-:-:S03]  /*c0f20*/  IMAD.WIDE R38, R142, 0x4, R22 ;  /* 0x000000048e267825 */ /* 0x000fc600078e0216 */
[----:B------:R-:W4:Y:S01]  /*c0f30*/  LDL.LU R73, [R1+0xeac] ;  /* 0x000eac0001497983 */ /* 0x000f220000300800 */
[----:B-1----:R-:W-:-:S03]  /*c0f40*/  IMAD.WIDE R32, R142, 0x4, R16 ;  /* 0x000000048e207825 */ /* 0x002fc600078e0210 */
[----:B------:R-:W4:Y:S01]  /*c0f50*/  LDL.LU R209, [R1+0xe4c] ;  /* 0x000e4c0001d17983 */ /* 0x000f220000300800 */
[----:B------:R-:W-:-:S03]  /*c0f60*/  IMAD.WIDE R34, R142, 0x4, R18 ;  /* 0x000000048e227825 */ /* 0x000fc600078e0212 */
[----:B------:R-:W-:Y:S04]  /*c0f70*/  @P5 STG.E desc[UR36][R32.64], R207 ;  /* 0x000000cf20005986 */ /* 0x000fe8000c101924 */
[----:B------:R-:W-:Y:S04]  /*c0f80*/  @P4 STG.E desc[UR36][R34.64], R69 ;  /* 0x0000004522004986 */ /* 0x000fe8000c101924 */
[----:B------:R-:W4:Y:S04]  /*c0f90*/  LDL.LU R116, [R1+0xddc] ;  /* 0x000ddc0001747983 */ /* 0x000f280000300800 */
[----:B------:R1:W-:Y:S04]  /*c0fa0*/  @P2 STG.E desc[UR36][R36.64], R117 ;  /* 0x0000007524002986 */ /* 0x0003e8000c101924 */
[----:B--2---:R2:W-:Y:S04]  /*c0fb0*/  @P0 STG.E desc[UR36][R38.64], R210 ;  /* 0x000000d226000986 */ /* 0x0045e8000c101924 */
[----:B-1----:R-:W4:Y:S04]  /*c0fc0*/  LDL.LU R117, [R1+0xdcc] ;  /* 0x000dcc0001757983 */ /* 0x002f280000300800 */
[----:B--2---:R-:W2:Y:S01]  /*c0fd0*/  LDL.LU R210, [R1+0xdbc] ;  /* 0x000dbc0001d27983 */ /* 0x004ea20000300800 */
[----:B------:R-:W-:-:S02]  /*c0fe0*/  ISETP.LT.AND P3, PT, R155, UR18, !P6 ;  /* 0x000000129b007c0c */ /* 0x000fc4000f761270 */
[----:B------:R-:W-:Y:S01]  /*c0ff0*/  ISETP.LT.AND P1, PT, R153, UR18, !P6 ;  /* 0x0000001299007c0c */ /* 0x000fe2000f721270 */
[C---:B------:R-:W-:Y:S01]  /*c1000*/  IMAD.WIDE R32, R142.reuse, 0x4, R24 ;  /* 0x000000048e207825 */ /* 0x040fe200078e0218 */
[----:B------:R-:W2:Y:S03]  /*c1010*/  LDL.LU R206, [R1+0xdac] ;  /* 0x000dac0001ce7983 */ /* 0x000ea60000300800 */
[----:B------:R-:W-:Y:S01]  /*c1020*/  IMAD.WIDE R34, R142, 0x4, R26 ;  /* 0x000000048e227825 */ /* 0x000fe200078e021a */
[----:B------:R-:W2:Y:S04]  /*c1030*/  LDL.LU R207, [R1+0xd9c] ;  /* 0x000d9c0001cf7983 */ /* 0x000ea80000300800 */
[----:B------:R-:W2:Y:S04]  /*c1040*/  LDL.LU R69, [R1+0xd8c] ;  /* 0x000d8c0001457983 */ /* 0x000ea80000300800 */
[----:B------:R-:W-:Y:S01]  /*c1050*/  @P3 STG.E desc[UR36][R32.64], R208 ;  /* 0x000000d020003986 */ /* 0x000fe2000c101924 */
[----:B------:R-:W-:-:S02]  /*c1060*/  ISETP.LT.AND P5, PT, R151, UR18, !P6 ;  /* 0x0000001297007c0c */ /* 0x000fc4000f7a1270 */
[----:B------:R-:W-:Y:S02]  /*c1070*/  ISETP.LT.AND P0, PT, R149, UR18, !P6 ;  /* 0x0000001295007c0c */ /* 0x000fe4000f701270 */
[----:B------:R-:W-:Y:S02]  /*c1080*/  ISETP.LT.AND P4, PT, R186, UR18, !P6 ;  /* 0x00000012ba007c0c */ /* 0x000fe4000f781270 */
[----:B------:R-:W-:Y:S01]  /*c1090*/  ISETP.LT.AND P2, PT, R184, UR18, !P6 ;  /* 0x00000012b8007c0c */ /* 0x000fe2000f741270 */
[----:B---3--:R1:W-:Y:S04]  /*c10a0*/  @P1 STG.E desc[UR36][R34.64], R148 ;  /* 0x0000009422001986 */ /* 0x0083e8000c101924 */
[----:B-1----:R-:W3:Y:S01]  /*c10b0*/  LDL.LU R148, [R1+0xd7c] ;  /* 0x000d7c0001947983 */ /* 0x002ee20000300800 */
[----:B------:R-:W-:Y:S01]  /*c10c0*/  IMAD.WIDE R32, R142, 0x4, R28 ;  /* 0x000000048e207825 */ /* 0x000fe200078e021c */
[----:B------:R-:W-:-:S02]  /*c10d0*/  ISETP.LT.AND P3, PT, R154, UR18, !P6 ;  /* 0x000000129a007c0c */ /* 0x000fc4000f761270 */
[----:B------:R-:W-:Y:S01]  /*c10e0*/  ISETP.LT.AND P1, PT, R152, UR18, !P6 ;  /* 0x0000001298007c0c */ /* 0x000fe2000f721270 */
[----:B------:R-:W3:Y:S01]  /*c10f0*/  LDL.LU R208, [R1+0xcfc] ;  /* 0x000cfc0001d07983 */ /* 0x000ee20000300800 */
[----:B------:R-:W-:-:S03]  /*c1100*/  IMAD.WIDE R34, R142, 0x4, R48 ;  /* 0x000000048e227825 */ /* 0x000fc600078e0230 */
[----:B----4-:R1:W-:Y:S01]  /*c1110*/  @P5 STG.E desc[UR36][R32.64], R72 ;  /* 0x0000004820005986 */ /* 0x0103e2000c101924 */
[----:B------:R-:W-:-:S04]  /*c1120*/  IMAD.WIDE R36, R142, 0x4, R30 ;  /* 0x000000048e247825 */ /* 0x000fc800078e021e */
[C---:B------:R-:W-:Y:S01]  /*c1130*/  IMAD.WIDE R38, R142.reuse, 0x4, R50 ;  /* 0x000000048e267825 */ /* 0x040fe200078e0232 */
[----:B------:R4:W-:Y:S04]  /*c1140*/  @P0 STG.E desc[UR36][R34.64], R73 ;  /* 0x0000004922000986 */ /* 0x0009e8000c101924 */
[----:B-1----:R-:W3:Y:S01]  /*c1150*/  LDL.LU R72, [R1+0x4dc] ;  /* 0x0004dc0001487983 */ /* 0x002ee20000300800 */
[----:B------:R-:W-:-:S03]  /*c1160*/  IMAD.WIDE R32, R142, 0x4, R52 ;  /* 0x000000048e207825 */ /* 0x000fc600078e0234 */
[----:B------:R1:W-:Y:S01]  /*c1170*/  @P4 STG.E desc[UR36][R36.64], R209 ;  /* 0x000000d124004986 */ /* 0x0003e2000c101924 */
[----:B----4-:R-:W-:-:S03]  /*c1180*/  IMAD.WIDE R34, R142, 0x4, R54 ;  /* 0x000000048e227825 */ /* 0x010fc600078e0236 */
[----:B------:R-:W4:Y:S04]  /*c1190*/  LDL.LU R73, [R1+0x44c] ;  /* 0x00044c0001497983 */ /* 0x000f280000300800 */
[----:B------:R1:W-:Y:S04]  /*c11a0*/  @P2 STG.E desc[UR36][R38.64], R116 ;  /* 0x0000007426002986 */ /* 0x0003e8000c101924 */
[----:B-1----:R-:W4:Y:S04]  /*c11b0*/  LDL.LU R209, [R1+0x21c] ;  /* 0x00021c0001d17983 */ /* 0x002f280000300800 */
[----:B------:R-:W4:Y:S04]  /*c11c0*/  LDL.LU R116, [R1+0x18c] ;  /* 0x00018c0001747983 */ /* 0x000f280000300800 */
[----:B------:R1:W-:Y:S04]  /*c11d0*/  @P3 STG.E desc[UR36][R32.64], R117 ;  /* 0x0000007520003986 */ /* 0x0003e8000c101924 */
[----:B--2---:R2:W-:Y:S04]  /*c11e0*/  @P1 STG.E desc[UR36][R34.64], R210 ;  /* 0x000000d222001986 */ /* 0x0045e8000c101924 */
[----:B-1----:R-:W4:Y:S04]  /*c11f0*/  LDL.LU R117, [R1+0xfc] ;  /* 0x0000fc0001757983 */ /* 0x002f280000300800 */
[----:B------:R-:W4:Y:S04]  /*c1200*/  LDL.LU R62, [R1+0x4764] ;  /* 0x00476400013e7983 */ /* 0x000f280000300800 */
        /* <DEDUP_REMOVED lines=8> */
[C---:B------:R-:W-:Y:S01]  /*c1290*/  IMAD.WIDE R34, R141.reuse, 0x4, R12 ;  /* 0x000000048d227825 */ /* 0x040fe200078e020c */
[----:B------:R-:W-:Y:S03]  /*c12a0*/  @P6 STG.E desc[UR36][R142.64], R206 ;  /* 0x000000ce8e006986 */ /* 0x000fe6000c101924 */
[----:B------:R-:W-:Y:S01]  /*c12b0*/  IMAD.WIDE R36, R141, 0x4, R14 ;  /* 0x000000048d247825 */ /* 0x000fe200078e020e */
[----:B------:R1:W-:Y:S04]  /*c12c0*/  @P4 STG.E desc[UR36][R32.64], R207 ;  /* 0x000000cf20004986 */ /* 0x0003e8000c101924 */
[----:B------:R1:W-:Y:S01]  /*c12d0*/  @P2 STG.E desc[UR36][R34.64], R69 ;  /* 0x0000004522002986 */ /* 0x0003e2000c101924 */
[----:B------:R-:W-:-:S02]  /*c12e0*/  ISETP.LT.AND P3, PT, R118, UR18, !P5 ;  /* 0x0000001276007c0c */ /* 0x000fc4000ef61270 */
[----:B------:R-:W-:Y:S02]  /*c12f0*/  ISETP.LT.AND P1, PT, R119, UR18, !P5 ;  /* 0x0000001277007c0c */ /* 0x000fe4000ef21270 */
[----:B------:R-:W-:Y:S01]  /*c1300*/  ISETP.LT.AND P6, PT, R187, UR18, !P5 ;  /* 0x00000012bb007c0c */ /* 0x000fe2000efc1270 */
[----:B-1----:R-:W-:Y:S01]  /*c1310*/  IMAD.WIDE R32, R141, 0x4, R16 ;  /* 0x000000048d207825 */ /* 0x002fe200078e0210 */
[----:B------:R-:W-:-:S03]  /*c1320*/  ISETP.LT.AND P4, PT, R185, UR18, !P5 ;  /* 0x00000012b9007c0c */ /* 0x000fc6000ef81270 */
[----:B------:R-:W-:Y:S01]  /*c1330*/  IMAD.WIDE R34, R141, 0x4, R18 ;  /* 0x000000048d227825 */ /* 0x000fe200078e0212 */
[----:B---3--:R1:W-:Y:S04]  /*c1340*/  @P0 STG.E desc[UR36][R36.64], R148 ;  /* 0x0000009424000986 */ /* 0x0083e8000c101924 */
[----:B-1----:R-:W3:Y:S01]  /*c1350*/  LDL.LU R148, [R1+0x6c] ;  /* 0x00006c0001947983 */ /* 0x002ee20000300800 */
[----:B------:R-:W-:Y:S02]  /*c1360*/  ISETP.LT.AND P2, PT, R155, UR18, !P5 ;  /* 0x000000129b007c0c */ /* 0x000fe4000ef41270 */
[----:B------:R-:W-:Y:S01]  /*c1370*/  ISETP.LT.AND P0, PT, R153, UR18, !P5 ;  /* 0x0000001299007c0c */ /* 0x000fe2000ef01270 */
[----:B------:R1:W-:Y:S01]  /*c1380*/  @P3 STG.E desc[UR36][R32.64], R208 ;  /* 0x000000d020003986 */ /* 0x0003e2000c101924 */
[----:B------:R-:W-:-:S03]  /*c1390*/  ISETP.LT.AND P3, PT, R151, UR18, !P5 ;  /* 0x0000001297007c0c */ /* 0x000fc6000ef61270 */
[----:B------:R4:W-:Y:S01]  /*c13a0*/  @P1 STG.E desc[UR36][R34.64], R72 ;  /* 0x0000004822001986 */ /* 0x0009e2000c101924 */
[----:B------:R-:W-:Y:S01]  /*c13b0*/  ISETP.LT.AND P1, PT, R149, UR18, !P5 ;  /* 0x0000001295007c0c */ /* 0x000fe2000ef21270 */
[----:B------:R-:W-:-:S04]  /*c13c0*/  IMAD.WIDE R36, R141, 0x4, R24 ;  /* 0x000000048d247825 */ /* 0x000fc800078e0218 */
[----:B-1----:R-:W-:-:S04]  /*c13d0*/  IMAD.WIDE R32, R141, 0x4, R20 ;  /* 0x000000048d207825 */ /* 0x002fc800078e0214 */
[C---:B----4-:R-:W-:Y:S01]  /*c13e0*/  IMAD.WIDE R34, R141.reuse, 0x4, R22 ;  /* 0x000000048d227825 */ /* 0x050fe200078e0216 */
[----:B------:R-:W-:Y:S03]  /*c13f0*/  @P6 STG.E desc[UR36][R32.64], R73 ;  /* 0x0000004920006986 */ /* 0x000fe6000c101924 */
[C---:B------:R-:W-:Y:S01]  /*c1400*/  IMAD.WIDE R38, R141.reuse, 0x4, R26 ;  /* 0x000000048d267825 */ /* 0x040fe200078e021a */
[----:B------:R-:W-:Y:S03]  /*c1410*/  @P4 STG.E desc[UR36][R34.64], R209 ;  /* 0x000000d122004986 */ /* 0x000fe6000c101924 */
[----:B------:R-:W-:-:S04]  /*c1420*/  IMAD.WIDE R58, R141, 0x4, R28 ;  /* 0x000000048d3a7825 */ /* 0x000fc800078e021c */
[----:B------:R-:W-:Y:S01]  /*c1430*/  IMAD.WIDE R60, R141, 0x4, R48 ;  /* 0x000000048d3c7825 */ /* 0x000fe200078e0230 */
[----:B------:R-:W-:Y:S04]  /*c1440*/  @P2 STG.E desc[UR36][R36.64], R116 ;  /* 0x0000007424002986 */ /* 0x000fe8000c101924 */
[----:B------:R-:W-:Y:S04]  /*c1450*/  @P0 STG.E desc[UR36][R38.64], R117 ;  /* 0x0000007526000986 */ /* 0x000fe8000c101924 */
[----:B--2---:R-:W-:Y:S04]  /*c1460*/  @P3 STG.E desc[UR36][R58.64], R210 ;  /* 0x000000d23a003986 */ /* 0x004fe8000c101924 */
[----:B------:R1:W-:Y:S04]  /*c1470*/  @P1 STG.E desc[UR36][R60.64], R140 ;  /* 0x0000008c3c001986 */ /* 0x0003e8000c101924 */
[----:B-1----:R-:W2:Y:S01]  /*c1480*/  LDL.LU R140, [R1+0x4794] ;  /* 0x00479400018c7983 */ /* 0x002ea20000300800 */
[----:B------:R-:W-:-:S02]  /*c1490*/  ISETP.LT.AND P2, PT, R186, UR18, !P5 ;  /* 0x00000012ba007c0c */ /* 0x000fc4000ef41270 */
[----:B------:R-:W-:Y:S02]  /*c14a0*/  ISETP.LT.AND P6, PT, R184, UR18, !P5 ;  /* 0x00000012b8007c0c */ /* 0x000fe4000efc1270 */
[----:B------:R-:W-:Y:S01]  /*c14b0*/  ISETP.LT.AND P4, PT, R154, UR18, !P5 ;  /* 0x000000129a007c0c */ /* 0x000fe2000ef81270 */
[----:B------:R-:W-:-:S04]  /*c14c0*/  IMAD.WIDE R32, R141, 0x4, R30 ;  /* 0x000000048d207825 */ /* 0x000fc800078e021e */
[----:B------:R-:W-:-:S04]  /*c14d0*/  IMAD.WIDE R34, R141, 0x4, R50 ;  /* 0x000000048d227825 */ /* 0x000fc800078e0232 */
[C---:B------:R-:W-:Y:S01]  /*c14e0*/  IMAD.WIDE R36, R141.reuse, 0x4, R52 ;  /* 0x000000048d247825 */ /* 0x040fe200078e0234 */
[----:B------:R-:W-:Y:S02]  /*c14f0*/  ISETP.GE.AND P0, PT, R62, UR4, PT ;  /* 0x000000043e007c0c */ /* 0x000fe4000bf06270 */
[----:B------:R-:W-:Y:S02]  /*c1500*/  ISETP.LT.AND P1, PT, R152, UR18, !P5 ;  /* 0x0000001298007c0c */ /* 0x000fe4000ef21270 */
[----:B------:R-:W-:Y:S01]  /*c1510*/  ISETP.LT.AND P5, PT, R150, UR18, !P5 ;  /* 0x0000001296007c0c */ /* 0x000fe2000efa1270 */
[----:B------:R-:W-:-:S04]  /*c1520*/  IMAD.WIDE R38, R141, 0x4, R54 ;  /* 0x000000048d267825 */ /* 0x000fc800078e0236 */
[----:B------:R-:W-:Y:S01]  /*c1530*/  IMAD.WIDE R58, R141, 0x4, R56 ;  /* 0x000000048d3a7825 */ /* 0x000fe200078e0238 */
[----:B------:R-:W-:Y:S01]  /*c1540*/  ISETP.LT.AND P3, PT, R211, UR18, !P0 ;  /* 0x00000012d3007c0c */ /* 0x000fe2000c761270 */
[----:B---3--:R-:W-:Y:S04]  /*c1550*/  @P2 STG.E desc[UR36][R32.64], R148 ;  /* 0x0000009420002986 */ /* 0x008fe8000c101924 */
[----:B------:R1:W-:Y:S04]  /*c1560*/  @P6 STG.E desc[UR36][R34.64], R74 ;  /* 0x0000004a22006986 */ /* 0x0003e8000c101924 */
[----:B------:R3:W-:Y:S04]  /*c1570*/  @P4 STG.E desc[UR36][R36.64], R67 ;  /* 0x0000004324004986 */ /* 0x0007e8000c101924 */
[----:B-1----:R-:W4:Y:S04]  /*c1580*/  LDL.LU R74, [R1+0x4790] ;  /* 0x00479000014a7983 */ /* 0x002f280000300800 */
[----:B---3--:R-:W3:Y:S04]  /*c1590*/  LDL.LU R67, [R1+0x478c] ;  /* 0x00478c0001437983 */ /* 0x008ee80000300800 */
[----:B------:R-:W3:Y:S04]  /*c15a0*/  LDL.LU R62, [R1+0x4760] ;  /* 0x00476000013e7983 */ /* 0x000ee80000300800 */
[----:B------:R1:W-:Y:S04]  /*c15b0*/  @P1 STG.E desc[UR36][R38.64], R66 ;  /* 0x0000004226001986 */ /* 0x0003e8000c101924 */
[----:B------:R1:W-:Y:S04]  /*c15c0*/  @P5 STG.E desc[UR36][R58.64], R146 ;  /* 0x000000923a005986 */ /* 0x0003e8000c101924 */
[----:B-1----:R-:W4:Y:S04]  /*c15d0*/  LDL.LU R66, [R1+0x4788] ;  /* 0x0047880001427983 */ /* 0x002f280000300800 */
[----:B------:R-:W4:Y:S04]  /*c15e0*/  LDL.LU R146, [R1+0x4784] ;  /* 0x0047840001927983 */ /* 0x000f280000300800 */
[----:B------:R-:W4:Y:S01]  /*c15f0*/  LDL.LU R64, [R1+0x477c] ;  /* 0x00477c0001407983 */ /* 0x000f220000300800 */
[----:B------:R-:W-:-:S02]  /*c1600*/  ISETP.LT.AND P2, PT, R144, UR18, !P0 ;  /* 0x0000001290007c0c */ /* 0x000fc4000c741270 */
[----:B------:R-:W-:Y:S02]  /*c1610*/  ISETP.LT.AND P6, PT, R145, UR18, !P0 ;  /* 0x0000001291007c0c */ /* 0x000fe4000c7c1270 */
[----:B------:R-:W-:Y:S02]  /*c1620*/  ISETP.LT.AND P4, PT, R118, UR18, !P0 ;  /* 0x0000001276007c0c */ /* 0x000fe4000c781270 */
[----:B------:R-:W-:Y:S02]  /*c1630*/  ISETP.LT.AND P5, PT, R119, UR18, !P0 ;  /* 0x0000001277007c0c */ /* 0x000fe4000c7a1270 */
[----:B------:R-:W-:Y:S01]  /*c1640*/  ISETP.LT.AND P1, PT, R187, UR18, !P0 ;  /* 0x00000012bb007c0c */ /* 0x000fe2000c721270 */
[----:B--2---:R-:W-:-:S05]  /*c1650*/  IMAD.WIDE R60, R140, 0x4, R2 ;  /* 0x000000048c3c7825 */ /* 0x004fca00078e0202 */
[----:B------:R1:W-:Y:S01]  /*c1660*/  @P3 STG.E desc[UR36][R60.64], R75 ;  /* 0x0000004b3c003986 */ /* 0x0003e2000c101924 */
[----:B------:R-:W-:Y:S01]  /*c1670*/  ISETP.LT.AND P3, PT, R185, UR18, !P0 ;  /* 0x00000012b9007c0c */ /* 0x000fe2000c761270 */
[----:B------:R-:W-:-:S04]  /*c1680*/  IMAD.WIDE R32, R140, 0x4, R12 ;  /* 0x000000048c207825 */ /* 0x000fc800078e020c */
[C---:B------:R-:W-:Y:S01]  /*c1690*/  IMAD.WIDE R34, R140.reuse, 0x4, R14 ;  /* 0x000000048c227825 */ /* 0x040fe200078e020e */
[----:B------:R2:W-:Y:S03]  /*c16a0*/  @P2 STG.E desc[UR36][R32.64], R248 ;  /* 0x000000f820002986 */ /* 0x0005e6000c101924 */
[C---:B------:R-:W-:Y:S01]  /*c16b0*/  IMAD.WIDE R36, R140.reuse, 0x4, R16 ;  /* 0x000000048c247825 */ /* 0x040fe200078e0210 */
[----:B------:R2:W-:Y:S03]  /*c16c0*/  @P6 STG.E desc[UR36][R34.64], R244 ;  /* 0x000000f422006986 */ /* 0x0005e6000c101924 */
[C---:B------:R-:W-:Y:S01]  /*c16d0*/  IMAD.WIDE R38, R140.reuse, 0x4, R18 ;  /* 0x000000048c267825 */ /* 0x040fe200078e0212 */
[----:B------:R2:W-:Y:S03]  /*c16e0*/  @P4 STG.E desc[UR36][R36.64], R240 ;  /* 0x000000f024004986 */ /* 0x0005e6000c101924 */
[----:B------:R-:W-:Y:S01]  /*c16f0*/  IMAD.WIDE R58, R140, 0x4, R20 ;  /* 0x000000048c3a7825 */ /* 0x000fe200078e0214 */
[----:B------:R-:W-:-:S03]  /*c1700*/  ISETP.LT.AND P4, PT, R155, UR18, !P0 ;  /* 0x000000129b007c0c */ /* 0x000fc6000c781270 */
[C---:B-1----:R-:W-:Y:S01]  /*c1710*/  IMAD.WIDE R60, R140.reuse, 0x4, R22 ;  /* 0x000000048c3c7825 */ /* 0x042fe200078e0216 */
[----:B------:R1:W-:Y:S01]  /*c1720*/  @P5 STG.E desc[UR36][R38.64], R236 ;  /* 0x000000ec26005986 */ /* 0x0003e2000c101924 */
[----:B------:R-:W-:Y:S02]  /*c1730*/  ISETP.LT.AND P2, PT, R153, UR18, !P0 ;  /* 0x0000001299007c0c */ /* 0x000fe4000c741270 */
[----:B------:R-:W-:Y:S01]  /*c1740*/  ISETP.LT.AND P5, PT, R151, UR18, !P0 ;  /* 0x0000001297007c0c */ /* 0x000fe2000c7a1270 */
[----:B------:R1:W-:Y:S04]  /*c1750*/  @P1 STG.E desc[UR36][R58.64], R232 ;  /* 0x000000e83a001986 */ /* 0x0003e8000c101924 */
[----:B------:R1:W-:Y:S01]  /*c1760*/  @P3 STG.E desc[UR36][R60.64], R228 ;  /* 0x000000e43c003986 */ /* 0x0003e2000c101924 */
[----:B------:R-:W-:Y:S01]  /*c1770*/  ISETP.LT.AND P3, PT, R149, UR18, !P0 ;  /* 0x0000001295007c0c */ /* 0x000fe2000c761270 */
[----:B--2---:R-:W-:-:S04]  /*c1780*/  IMAD.WIDE R32, R140, 0x4, R24 ;  /* 0x000000048c207825 */ /* 0x004fc800078e0218 */
[C---:B------:R-:W-:Y:S01]  /*c1790*/  IMAD.WIDE R34, R140.reuse, 0x4, R26 ;  /* 0x000000048c227825 */ /* 0x040fe200078e021a */
[----:B------:R2:W-:Y:S03]  /*c17a0*/  @P4 STG.E desc[UR36][R32.64], R224 ;  /* 0x000000e020004986 */ /* 0x0005e6000c101924 */
[----:B------:R-:W-:Y:S01]  /*c17b0*/  IMAD.WIDE R36, R140, 0x4, R28 ;  /* 0x000000048c247825 */ /* 0x000fe200078e021c */
[----:B------:R-:W-:-:S03]  /*c17c0*/  ISETP.LT.AND P1, PT, R186, UR18, !P0 ;  /* 0x00000012ba007c0c */ /* 0x000fc6000c721270 */
[----:B-1----:R-:W-:Y:S01]  /*c17d0*/  IMAD.WIDE R38, R140, 0x4, R48 ;  /* 0x000000048c267825 */ /* 0x002fe200078e0230 */
[----:B------:R1:W-:Y:S01]  /*c17e0*/  @P2 STG.E desc[UR36][R34.64], R220 ;  /* 0x000000dc22002986 */ /* 0x0003e2000c101924 */
[----:B------:R-:W-:Y:S02]  /*c17f0*/  ISETP.LT.AND P6, PT, R184, UR18, !P0 ;  /* 0x00000012b8007c0c */ /* 0x000fe4000c7c1270 */
[----:B------:R-:W-:Y:S01]  /*c1800*/  ISETP.LT.AND P2, PT, R154, UR18, !P0 ;  /* 0x000000129a007c0c */ /* 0x000fe2000c741270 */
[----:B------:R-:W-:Y:S04]  /*c1810*/  @P5 STG.E desc[UR36][R36.64], R216 ;  /* 0x000000d824005986 */ /* 0x000fe8000c101924 */
[----:B------:R-:W-:Y:S01]  /*c1820*/  @P3 STG.E desc[UR36][R38.64], R212 ;  /* 0x000000d426003986 */ /* 0x000fe2000c101924 */
[----:B------:R-:W-:Y:S01]  /*c1830*/  ISETP.LT.AND P3, PT, R152, UR18, !P0 ;  /* 0x0000001298007c0c */ /* 0x000fe2000c761270 */
[----:B------:R-:W-:-:S04]  /*c1840*/  IMAD.WIDE R58, R140, 0x4, R30 ;  /* 0x000000048c3a7825 */ /* 0x000fc800078e021e */
[C---:B------:R-:W-:Y:S01]  /*c1850*/  IMAD.WIDE R60, R140.reuse, 0x4, R50 ;  /* 0x000000048c3c7825 */ /* 0x040fe200078e0232 */
[----:B------:R-:W-:Y:S03]  /*c1860*/  @P1 STG.E desc[UR36][R58.64], R180 ;  /* 0x000000b43a001986 */ /* 0x000fe6000c101924 */
[C---:B--2---:R-:W-:Y:S01]  /*c1870*/  IMAD.WIDE R32, R140.reuse, 0x4, R52 ;  /* 0x000000048c207825 */ /* 0x044fe200078e0234 */
[----:B------:R-:W-:Y:S03]  /*c1880*/  @P6 STG.E desc[UR36][R60.64], R136 ;  /* 0x000000883c006986 */ /* 0x000fe6000c101924 */
[----:B-1----:R-:W-:Y:S01]  /*c1890*/  IMAD.WIDE R34, R140, 0x4, R54 ;  /* 0x000000048c227825 */ /* 0x002fe200078e0236 */
[----:B------:R-:W-:Y:S04]  /*c18a0*/  @P2 STG.E desc[UR36][R32.64], R132 ;  /* 0x0000008420002986 */ /* 0x000fe8000c101924 */
[----:B------:R-:W-:Y:S04]  /*c18b0*/  @P3 STG.E desc[UR36][R34.64], R128 ;  /* 0x0000008022003986 */ /* 0x000fe8000c101924 */
[----:B------:R1:W2:Y:S04]  /*c18c0*/  LDS.128 R32, [R0] ;  /* 0x0000000000207984 */ /* 0x0002a80000000c00 */
[----:B-1----:R-:W2:Y:S01]  /*c18d0*/  LDL.LU R0, [R1+0x4778] ;  /* 0x0047780001007983 */ /* 0x002ea20000300800 */
[----:B------:R-:W-:-:S02]  /*c18e0*/  ISETP.LT.AND P0, PT, R150, UR18, !P0 ;  /* 0x0000001296007c0c */ /* 0x000fc4000c701270 */
[----:B---3--:R-:W-:Y:S01]  /*c18f0*/  ISETP.GE.AND P4, PT, R62, UR4, PT ;  /* 0x000000043e007c0c */ /* 0x008fe2000bf86270 */
[----:B------:R-:W-:-:S03]  /*c1900*/  IMAD.WIDE R140, R140, 0x4, R56 ;  /* 0x000000048c8c7825 */ /* 0x000fc600078e0238 */
[----:B------:R-:W-:Y:S02]  /*c1910*/  ISETP.LT.AND P1, PT, R211, UR18, !P4 ;  /* 0x00000012d3007c0c */ /* 0x000fe4000e721270 */
[----:B------:R-:W-:Y:S02]  /*c1920*/  ISETP.LT.AND P6, PT, R144, UR18, !P4 ;  /* 0x0000001290007c0c */ /* 0x000fe4000e7c1270 */
[----:B------:R-:W-:Y:S02]  /*c1930*/  ISETP.LT.AND P5, PT, R145, UR18, !P4 ;  /* 0x0000001291007c0c */ /* 0x000fe4000e7a1270 */
[----:B------:R-:W-:Y:S01]  /*c1940*/  ISETP.LT.AND P2, PT, R118, UR18, !P4 ;  /* 0x0000001276007c0c */ /* 0x000fe2000e741270 */
[----:B------:R-:W-:Y:S01]  /*c1950*/  @P0 STG.E desc[UR36][R140.64], R124 ;  /* 0x0000007c8c000986 */ /* 0x000fe2000c101924 */
[----:B----4-:R-:W-:Y:S01]  /*c1960*/  IMAD.WIDE R36, R74, 0x4, R2 ;  /* 0x000000044a247825 */ /* 0x010fe200078e0202 */
[----:B------:R-:W-:-:S03]  /*c1970*/  ISETP.LT.AND P0, PT, R119, UR18, !P4 ;  /* 0x0000001277007c0c */ /* 0x000fc6000e701270 */
[C---:B------:R-:W-:Y:S01]  /*c1980*/  IMAD.WIDE R38, R74.reuse, 0x4, R12 ;  /* 0x000000044a267825 */ /* 0x040fe200078e020c */
[----:B------:R1:W-:Y:S03]  /*c1990*/  @P1 STG.E desc[UR36][R36.64], R120 ;  /* 0x0000007824001986 */ /* 0x0003e6000c101924 */
[C---:B------:R-:W-:Y:S01]  /*c19a0*/  IMAD.WIDE R58, R74.reuse, 0x4, R14 ;  /* 0x000000044a3a7825 */ /* 0x040fe200078e020e */
[----:B------:R3:W-:Y:S03]  /*c19b0*/  @P6 STG.E desc[UR36][R38.64], R84 ;  /* 0x0000005426006986 */ /* 0x0007e6000c101924 */
[----:B------:R-:W-:Y:S01]  /*c19c0*/  IMAD.WIDE R60, R74, 0x4, R16 ;  /* 0x000000044a3c7825 */ /* 0x000fe200078e0210 */
[----:B------:R4:W-:Y:S01]  /*c19d0*/  @P5 STG.E desc[UR36][R58.64], R4 ;  /* 0x000000043a005986 */ /* 0x0009e2000c101924 */
[----:B------:R-:W-:-:S02]  /*c19e0*/  ISETP.LT.AND P6, PT, R187, UR18, !P4 ;  /* 0x00000012bb007c0c */ /* 0x000fc4000e7c1270 */
[----:B------:R-:W-:Y:S01]  /*c19f0*/  ISETP.LT.AND P5, PT, R185, UR18, !P4 ;  /* 0x00000012b9007c0c */ /* 0x000fe2000e7a1270 */
[C---:B------:R-:W-:Y:S01]  /*c1a00*/  IMAD.WIDE R62, R74.reuse, 0x4, R18 ;  /* 0x000000044a3e7825 */ /* 0x040fe200078e0212 */
[----:B------:R4:W-:Y:S01]  /*c1a10*/  @P2 STG.E desc[UR36][R60.64], R92 ;  /* 0x0000005c3c002986 */ /* 0x0009e2000c101924 */
[----:B------:R-:W-:Y:S02]  /*c1a20*/  ISETP.LT.AND P3, PT, R155, UR18, !P4 ;  /* 0x000000129b007c0c */ /* 0x000fe4000e761270 */
[----:B------:R-:W-:Y:S02]  /*c1a30*/  ISETP.LT.AND P2, PT, R153, UR18, !P4 ;  /* 0x0000001299007c0c */ /* 0x000fe4000e741270 */
[----:B------:R-:W-:Y:S01]  /*c1a40*/  ISETP.LT.AND P1, PT, R151, UR18, !P4 ;  /* 0x0000001297007c0c */ /* 0x000fe2000e721270 */
[----:B------:R4:W-:Y:S01]  /*c1a50*/  @P0 STG.E desc[UR36][R62.64], R40 ;  /* 0x000000283e000986 */ /* 0x0009e2000c101924 */
[----:B-1----:R-:W-:Y:S01]  /*c1a60*/  IMAD.WIDE R36, R74, 0x4, R20 ;  /* 0x000000044a247825 */ /* 0x002fe200078e0214 */
[----:B------:R-:W-:-:S03]  /*c1a70*/  ISETP.LT.AND P0, PT, R149, UR18, !P4 ;  /* 0x0000001295007c0c */ /* 0x000fc6000e701270 */
[C---:B---3--:R-:W-:Y:S01]  /*c1a80*/  IMAD.WIDE R38, R74.reuse, 0x4, R22 ;  /* 0x000000044a267825 */ /* 0x048fe200078e0216 */
[----:B------:R1:W-:Y:S03]  /*c1a90*/  @P6 STG.E desc[UR36][R36.64], R8 ;  /* 0x0000000824006986 */ /* 0x0003e6000c101924 */
[C---:B----4-:R-:W-:Y:S01]  /*c1aa0*/  IMAD.WIDE R58, R74.reuse, 0x4, R24 ;  /* 0x000000044a3a7825 */ /* 0x050fe200078e0218 */
[----:B------:R3:W-:Y:S03]  /*c1ab0*/  @P5 STG.E desc[UR36][R38.64], R76 ;  /* 0x0000004c26005986 */ /* 0x0007e6000c101924 */
[C---:B------:R-:W-:Y:S01]  /*c1ac0*/  IMAD.WIDE R60, R74.reuse, 0x4, R26 ;  /* 0x000000044a3c7825 */ /* 0x040fe200078e021a */
[----:B------:R4:W-:Y:S03]  /*c1ad0*/  @P3 STG.E desc[UR36][R58.64], R44 ;  /* 0x0000002c3a003986 */ /* 0x0009e6000c101924 */
[----:B------:R-:W-:Y:S01]  /*c1ae0*/  IMAD.WIDE R68, R74, 0x4, R28 ;  /* 0x000000044a447825 */ /* 0x000fe200078e021c */
[----:B------:R1:W-:Y:S01]  /*c1af0*/  @P2 STG.E desc[UR36][R60.64], R88 ;  /* 0x000000583c002986 */ /* 0x0003e2000c101924 */
[----:B------:R-:W-:-:S02]  /*c1b00*/  ISETP.LT.AND P2, PT, R186, UR18, !P4 ;  /* 0x00000012ba007c0c */ /* 0x000fc4000e741270 */
[----:B------:R-:W-:Y:S01]  /*c1b10*/  IMAD.WIDE R62, R74, 0x4, R48 ;  /* 0x000000044a3e7825 */ /* 0x000fe200078e0230 */
[----:B------:R-:W-:Y:S01]  /*c1b20*/  @P1 STG.E desc[UR36][R68.64], R80 ;  /* 0x0000005044001986 */ /* 0x000fe2000c101924 */
[----:B------:R-:W-:Y:S02]  /*c1b30*/  ISETP.LT.AND P6, PT, R184, UR18, !P4 ;  /* 0x00000012b8007c0c */ /* 0x000fe4000e7c1270 */
[----:B------:R-:W-:Y:S02]  /*c1b40*/  ISETP.GE.AND P1, PT, R64, UR4, PT ;  /* 0x0000000440007c0c */ /* 0x000fe4000bf26270 */
[----:B------:R-:W-:Y:S01]  /*c1b50*/  ISETP.LT.AND P5, PT, R154, UR18, !P4 ;  /* 0x000000129a007c0c */ /* 0x000fe2000e7a1270 */
[----:B------:R4:W-:Y:S01]  /*c1b60*/  @P0 STG.E desc[UR36][R62.64], R96 ;  /* 0x000000603e000986 */ /* 0x0009e2000c101924 */
[----:B------:R-:W-:Y:S02]  /*c1b70*/  ISETP.LT.AND P3, PT, R152, UR18, !P4 ;  /* 0x0000001298007c0c */ /* 0x000fe4000e761270 */
[----:B------:R-:W-:-:S02]  /*c1b80*/  ISETP.LT.AND P4, PT, R150, UR18, !P4 ;  /* 0x0000001296007c0c */ /* 0x000fc4000e781270 */
[----:B------:R-:W-:Y:S01]  /*c1b90*/  ISETP.LT.AND P0, PT, R211, UR18, !P1 ;  /* 0x00000012d3007c0c */ /* 0x000fe2000cf01270 */
[----:B-1----:R-:W-:-:S04]  /*c1ba0*/  IMAD.WIDE R36, R74, 0x4, R30 ;  /* 0x000000044a247825 */ /* 0x002fc800078e021e */
[C---:B---3--:R-:W-:Y:S01]  /*c1bb0*/  IMAD.WIDE R38, R74.reuse, 0x4, R50 ;  /* 0x000000044a267825 */ /* 0x048fe200078e0232 */
[----:B------:R-:W-:Y:S03]  /*c1bc0*/  @P2 STG.E desc[UR36][R36.64], R100 ;  /* 0x0000006424002986 */ /* 0x000fe6000c101924 */
[C---:B----4-:R-:W-:Y:S01]  /*c1bd0*/  IMAD.WIDE R58, R74.reuse, 0x4, R52 ;  /* 0x000000044a3a7825 */ /* 0x050fe200078e0234 */
[----:B------:R-:W-:Y:S03]  /*c1be0*/  @P6 STG.E desc[UR36][R38.64], R104 ;  /* 0x0000006826006986 */ /* 0x000fe6000c101924 */
[C---:B------:R-:W-:Y:S01]  /*c1bf0*/  IMAD.WIDE R60, R74.reuse, 0x4, R54 ;  /* 0x000000044a3c7825 */ /* 0x040fe200078e0236 */
[----:B------:R-:W-:Y:S03]  /*c1c00*/  @P5 STG.E desc[UR36][R58.64], R108 ;  /* 0x0000006c3a005986 */ /* 0x000fe6000c101924 */
[----:B------:R-:W-:Y:S01]  /*c1c10*/  IMAD.WIDE R74, R74, 0x4, R56 ;  /* 0x000000044a4a7825 */ /* 0x000fe200078e0238 */
[----:B------:R-:W-:Y:S03]  /*c1c20*/  @P3 STG.E desc[UR36][R60.64], R112 ;  /* 0x000000703c003986 */ /* 0x000fe6000c101924 */
[----:B------:R-:W-:Y:S01]  /*c1c30*/  IMAD.WIDE R62, R67, 0x4, R2 ;  /* 0x00000004433e7825 */ /* 0x000fe200078e0202 */
[----:B--2---:R-:W-:Y:S04]  /*c1c40*/  @P4 STG.E desc[UR36][R74.64], R32 ;  /* 0x000000204a004986 */ /* 0x004fe8000c101924 */
[----:B------:R1:W-:Y:S01]  /*c1c50*/  @P0 STG.E desc[UR36][R62.64], R65 ;  /* 0x000000413e000986 */ /* 0x0003e2000c101924 */
[----:B------:R-:W-:-:S03]  /*c1c60*/  ISETP.LT.AND P6, PT, R144, UR18, !P1 ;  /* 0x0000001290007c0c */ /* 0x000fc6000cfc1270 */
[----:B-1----:R-:W2:Y:S04]  /*c1c70*/  LDL.LU R65, [R1+0x4780] ;  /* 0x0047800001417983 */ /* 0x002ea80000300800 */
[----:B------:R-:W3:Y:S01]  /*c1c80*/  LDL.LU R148, [R1+0x3b0] ;  /* 0x0003b00001947983 */ /* 0x000ee20000300800 */
[----:B------:R-:W-:Y:S01]  /*c1c90*/  IMAD.WIDE R36, R67, 0x4, R12 ;  /* 0x0000000443247825 */ /* 0x000fe200078e020c */
[----:B------:R-:W-:Y:S02]  /*c1ca0*/  ISETP.LT.AND P5, PT, R145, UR18, !P1 ;  /* 0x0000001291007c0c */ /* 0x000fe4000cfa1270 */
[----:B------:R-:W-:Y:S02]  /*c1cb0*/  ISETP.LT.AND P3, PT, R118, UR18, !P1 ;  /* 0x0000001276007c0c */ /* 0x000fe4000cf61270 */
[----:B------:R-:W-:Y:S01]  /*c1cc0*/  ISETP.LT.AND P2, PT, R119, UR18, !P1 ;  /* 0x0000001277007c0c */ /* 0x000fe2000cf41270 */
[----:B------:R1:W-:Y:S01]  /*c1cd0*/  @P6 STG.E desc[UR36][R36.64], R249 ;  /* 0x000000f924006986 */ /* 0x0003e2000c101924 */
[----:B------:R-:W-:-:S02]  /*c1ce0*/  ISETP.LT.AND P4, PT, R187, UR18, !P1 ;  /* 0x00000012bb007c0c */ /* 0x000fc4000cf81270 */
[----:B------:R-:W-:Y:S02]  /*c1cf0*/  ISETP.LT.AND P0, PT, R185, UR18, !P1 ;  /* 0x00000012b9007c0c */ /* 0x000fe4000cf01270 */
        /* <DEDUP_REMOVED lines=8> */
[C---:B------:R-:W-:Y:S01]  /*c1d80*/  IMAD.WIDE R68, R67.reuse, 0x4, R22 ;  /* 0x0000000443447825 */ /* 0x040fe200078e0216 */
[----:B------:R4:W-:Y:S03]  /*c1d90*/  @P4 STG.E desc[UR36][R62.64], R233 ;  /* 0x000000e93e004986 */ /* 0x0009e6000c101924 */
[----:B-1----:R-:W-:Y:S01]  /*c1da0*/  IMAD.WIDE R36, R67, 0x4, R24 ;  /* 0x0000000443247825 */ /* 0x002fe200078e0218 */
[----:B------:R1:W-:Y:S04]  /*c1db0*/  @P0 STG.E desc[UR36][R68.64], R229 ;  /* 0x000000e544000986 */ /* 0x0003e8000c101924 */
[----:B------:R1:W-:Y:S01]  /*c1dc0*/  @P6 STG.E desc[UR36][R36.64], R225 ;  /* 0x000000e124006986 */ /* 0x0003e2000c101924 */
[----:B------:R-:W-:-:S03]  /*c1dd0*/  ISETP.GE.AND P6, PT, R0, UR4, PT ;  /* 0x0000000400007c0c */ /* 0x000fc6000bfc6270 */
[----:B------:R-:W2:Y:S01]  /*c1de0*/  LDL.LU R0, [R1+0x4774] ;  /* 0x0047740001007983 */ /* 0x000ea20000300800 */
[----:B------:R-:W-:Y:S02]  /*c1df0*/  ISETP.LT.AND P2, PT, R153, UR18, !P1 ;  /* 0x0000001299007c0c */ /* 0x000fe4000cf41270 */
[----:B------:R-:W-:Y:S02]  /*c1e00*/  ISETP.LT.AND P5, PT, R151, UR18, !P1 ;  /* 0x0000001297007c0c */ /* 0x000fe4000cfa1270 */
[----:B------:R-:W-:Y:S01]  /*c1e10*/  ISETP.LT.AND P3, PT, R149, UR18, !P1 ;  /* 0x0000001295007c0c */ /* 0x000fe2000cf61270 */
[----:B----4-:R-:W-:-:S04]  /*c1e20*/  IMAD.WIDE R38, R67, 0x4, R26 ;  /* 0x0000000443267825 */ /* 0x010fc800078e021a */
[----:B------:R-:W-:Y:S01]  /*c1e30*/  IMAD.WIDE R58, R67, 0x4, R28 ;  /* 0x00000004433a7825 */ /* 0x000fe200078e021c */
[----:B------:R-:W-:-:S03]  /*c1e40*/  ISETP.LT.AND P4, PT, R186, UR18, !P1 ;  /* 0x00000012ba007c0c */ /* 0x000fc6000cf81270 */
[----:B------:R-:W-:Y:S01]  /*c1e50*/  IMAD.WIDE R60, R67, 0x4, R48 ;  /* 0x00000004433c7825 */ /* 0x000fe200078e0230 */
[----:B------:R4:W-:Y:S01]  /*c1e60*/  @P2 STG.E desc[UR36][R38.64], R221 ;  /* 0x000000dd26002986 */ /* 0x0009e2000c101924 */
[----:B------:R-:W-:Y:S02]  /*c1e70*/  ISETP.LT.AND P0, PT, R184, UR18, !P1 ;  /* 0x00000012b8007c0c */ /* 0x000fe4000cf01270 */
[----:B------:R-:W-:Y:S01]  /*c1e80*/  ISETP.LT.AND P2, PT, R154, UR18, !P1 ;  /* 0x000000129a007c0c */ /* 0x000fe2000cf41270 */
[----:B------:R1:W-:Y:S01]  /*c1e90*/  @P5 STG.E desc[UR36][R58.64], R217 ;  /* 0x000000d93a005986 */ /* 0x0003e2000c101924 */
[----:B------:R-:W-:-:S03]  /*c1ea0*/  ISETP.LT.AND P5, PT, R211, UR18, !P6 ;  /* 0x00000012d3007c0c */ /* 0x000fc6000f7a1270 */
[----:B------:R3:W-:Y:S01]  /*c1eb0*/  @P3 STG.E desc[UR36][R60.64], R213 ;  /* 0x000000d53c003986 */ /* 0x0007e2000c101924 */
[----:B------:R-:W-:Y:S02]  /*c1ec0*/  ISETP.LT.AND P3, PT, R152, UR18, !P1 ;  /* 0x0000001298007c0c */ /* 0x000fe4000cf61270 */
[----:B------:R-:W-:Y:S01]  /*c1ed0*/  ISETP.LT.AND P1, PT, R150, UR18, !P1 ;  /* 0x0000001296007c0c */ /* 0x000fe2000cf21270 */
[----:B------:R-:W-:-:S04]  /*c1ee0*/  IMAD.WIDE R62, R67, 0x4, R30 ;  /* 0x00000004433e7825 */ /* 0x000fc800078e021e */
[C---:B-1----:R-:W-:Y:S01]  /*c1ef0*/  IMAD.WIDE R68, R67.reuse, 0x4, R50 ;  /* 0x0000000443447825 */ /* 0x042fe200078e0232 */
[----:B------:R1:W-:Y:S03]  /*c1f00*/  @P4 STG.E desc[UR36][R62.64], R181 ;  /* 0x000000b53e004986 */ /* 0x0003e6000c101924 */
[C---:B------:R-:W-:Y:S01]  /*c1f10*/  IMAD.WIDE R36, R67.reuse, 0x4, R52 ;  /* 0x0000000443247825 */ /* 0x040fe200078e0234 */
[----:B------:R1:W-:Y:S03]  /*c1f20*/  @P0 STG.E desc[UR36][R68.64], R137 ;  /* 0x0000008944000986 */ /* 0x0003e6000c101924 */
[C---:B----4-:R-:W-:Y:S01]  /*c1f30*/  IMAD.WIDE R38, R67.reuse, 0x4, R54 ;  /* 0x0000000443267825 */ /* 0x050fe200078e0236 */
[----:B------:R4:W-:Y:S03]  /*c1f40*/  @P2 STG.E desc[UR36][R36.64], R133 ;  /* 0x0000008524002986 */ /* 0x0009e6000c101924 */
[----:B------:R-:W-:Y:S01]  /*c1f50*/  IMAD.WIDE R58, R67, 0x4, R56 ;  /* 0x00000004433a7825 */ /* 0x000fe200078e0238 */
[----:B------:R1:W-:Y:S01]  /*c1f60*/  @P3 STG.E desc[UR36][R38.64], R129 ;  /* 0x0000008126003986 */ /* 0x0003e2000c101924 */
[----:B------:R-:W-:-:S02]  /*c1f70*/  ISETP.LT.AND P4, PT, R144, UR18, !P6 ;  /* 0x0000001290007c0c */ /* 0x000fc4000f781270 */
[----:B------:R-:W-:Y:S01]  /*c1f80*/  ISETP.LT.AND P0, PT, R145, UR18, !P6 ;  /* 0x0000001291007c0c */ /* 0x000fe2000f701270 */
[----:B------:R1:W-:Y:S01]  /*c1f90*/  @P1 STG.E desc[UR36][R58.64], R125 ;  /* 0x0000007d3a001986 */ /* 0x0003e2000c101924 */
[----:B------:R-:W-:Y:S02]  /*c1fa0*/  ISETP.LT.AND P3, PT, R119, UR18, !P6 ;  /* 0x0000001277007c0c */ /* 0x000fe4000f761270 */
[----:B------:R-:W-:Y:S02]  /*c1fb0*/  ISETP.LT.AND P2, PT, R187, UR18, !P6 ;  /* 0x00000012bb007c0c */ /* 0x000fe4000f741270 */
[----:B------:R-:W-:Y:S01]  /*c1fc0*/  ISETP.LT.AND P1, PT, R185, UR18, !P6 ;  /* 0x00000012b9007c0c */ /* 0x000fe2000f721270 */
[----:B---3--:R-:W-:-:S05]  /*c1fd0*/  IMAD.WIDE R60, R148, 0x4, R2 ;  /* 0x00000004943c7825 */ /* 0x008fca00078e0202 */
[----:B------:R3:W-:Y:S01]  /*c1fe0*/  @P5 STG.E desc[UR36][R60.64], R121 ;  /* 0x000000793c005986 */ /* 0x0007e2000c101924 */
[----:B------:R-:W-:Y:S01]  /*c1ff0*/  ISETP.LT.AND P5, PT, R118, UR18, !P6 ;  /* 0x0000001276007c0c */ /* 0x000fe2000f7a1270 */
[----:B-1----:R-:W-:-:S04]  /*c2000*/  IMAD.WIDE R62, R148, 0x4, R12 ;  /* 0x00000004943e7825 */ /* 0x002fc800078e020c */
[C---:B------:R-:W-:Y:S01]  /*c2010*/  IMAD.WIDE R68, R148.reuse, 0x4, R14 ;  /* 0x0000000494447825 */ /* 0x040fe200078e020e */
[----:B------:R-:W-:Y:S03]  /*c2020*/  @P4 STG.E desc[UR36][R62.64], R85 ;  /* 0x000000553e004986 */ /* 0x000fe6000c101924 */
[C---:B----4-:R-:W-:Y:S01]  /*c2030*/  IMAD.WIDE R36, R148.reuse, 0x4, R16 ;  /* 0x0000000494247825 */ /* 0x050fe200078e0210 */
[----:B------:R1:W-:Y:S03]  /*c2040*/  @P0 STG.E desc[UR36][R68.64], R5 ;  /* 0x0000000544000986 */ /* 0x0003e6000c101924 */
[C---:B------:R-:W-:Y:S01]  /*c2050*/  IMAD.WIDE R38, R148.reuse, 0x4, R18 ;  /* 0x0000000494267825 */ /* 0x040fe200078e0212 */
[----:B------:R4:W-:Y:S03]  /*c2060*/  @P5 STG.E desc[UR36][R36.64], R93 ;  /* 0x0000005d24005986 */ /* 0x0009e6000c101924 */
[----:B------:R-:W-:Y:S01]  /*c2070*/  IMAD.WIDE R58, R148, 0x4, R20 ;  /* 0x00000004943a7825 */ /* 0x000fe200078e0214 */
[----:B------:R-:W-:Y:S01]  /*c2080*/  ISETP.LT.AND P4, PT, R155, UR18, !P6 ;  /* 0x000000129b007c0c */ /* 0x000fe2000f781270 */
[----:B------:R-:W-:Y:S01]  /*c2090*/  @P3 STG.E desc[UR36][R38.64], R41 ;  /* 0x0000002926003986 */ /* 0x000fe2000c101924 */
[----:B------:R-:W-:-:S03]  /*c20a0*/  ISETP.LT.AND P0, PT, R153, UR18, !P6 ;  /* 0x0000001299007c0c */ /* 0x000fc6000f701270 */
[----:B------:R2:W-:Y:S01]  /*c20b0*/  @P2 STG.E desc[UR36][R58.64], R9 ;  /* 0x000000093a002986 */ /* 0x0005e2000c101924 */
[----:B------:R-:W-:Y:S01]  /*c20c0*/  ISETP.LT.AND P2, PT, R151, UR18, !P6 ;  /* 0x0000001297007c0c */ /* 0x000fe2000f741270 */
[----:B---3--:R-:W-:-:S04]  /*c20d0*/  IMAD.WIDE R60, R148, 0x4, R22 ;  /* 0x00000004943c7825 */ /* 0x008fc800078e0216 */
[C---:B-1----:R-:W-:Y:S01]  /*c20e0*/  IMAD.WIDE R4, R148.reuse, 0x4, R24 ;  /* 0x0000000494047825 */ /* 0x042fe200078e0218 */
[----:B------:R-:W-:Y:S03]  /*c20f0*/  @P1 STG.E desc[UR36][R60.64], R77 ;  /* 0x0000004d3c001986 */ /* 0x000fe6000c101924 */
[C---:B------:R-:W-:Y:S01]  /*c2100*/  IMAD.WIDE R62, R148.reuse, 0x4, R26 ;  /* 0x00000004943e7825 */ /* 0x040fe200078e021a */
[----:B------:R1:W-:Y:S03]  /*c2110*/  @P4 STG.E desc[UR36][R4.64], R45 ;  /* 0x0000002d04004986 */ /* 0x0003e6000c101924 */
[----:B----4-:R-:W-:Y:S01]  /*c2120*/  IMAD.WIDE R36, R148, 0x4, R28 ;  /* 0x0000000494247825 */ /* 0x010fe200078e021c */
[----:B------:R-:W-:Y:S04]  /*c2130*/  @P0 STG.E desc[UR36][R62.64], R89 ;  /* 0x000000593e000986 */ /* 0x000fe8000c101924 */
[----:B------:R-:W-:Y:S01]  /*c2140*/  @P2 STG.E desc[UR36][R36.64], R81 ;  /* 0x0000005124002986 */ /* 0x000fe2000c101924 */
[----:B--2---:R-:W-:-:S03]  /*c2150*/  ISETP.GE.AND P2, PT, R0, UR4, PT ;  /* 0x0000000400007c0c */ /* 0x004fc6000bf46270 */
[----:B------:R-:W2:Y:S01]  /*c2160*/  LDL.LU R0, [R1+0x4770] ;  /* 0x0047700001007983 */ /* 0x000ea20000300800 */
[----:B------:R-:W-:Y:S02]  /*c2170*/  ISETP.LT.AND P1, PT, R149, UR18, !P6 ;  /* 0x0000001295007c0c */ /* 0x000fe4000f721270 */
[----:B------:R-:W-:Y:S02]  /*c2180*/  ISETP.LT.AND P5, PT, R186, UR18, !P6 ;  /* 0x00000012ba007c0c */ /* 0x000fe4000f7a1270 */
[----:B------:R-:W-:Y:S01]  /*c2190*/  ISETP.LT.AND P3, PT, R184, UR18, !P6 ;  /* 0x00000012b8007c0c */ /* 0x000fe2000f761270 */
[----:B------:R-:W-:Y:S01]  /*c21a0*/  IMAD.WIDE R8, R148, 0x4, R48 ;  /* 0x0000000494087825 */ /* 0x000fe200078e0230 */
[----:B------:R-:W-:-:S03]  /*c21b0*/  ISETP.LT.AND P0, PT, R154, UR18, !P6 ;  /* 0x000000129a007c0c */ /* 0x000fc6000f701270 */
[----:B------:R-:W-:Y:S01]  /*c21c0*/  IMAD.WIDE R38, R148, 0x4, R30 ;  /* 0x0000000494267825 */ /* 0x000fe200078e021e */
[----:B------:R-:W-:-:S03]  /*c21d0*/  ISETP.LT.AND P4, PT, R152, UR18, !P6 ;  /* 0x0000001298007c0c */ /* 0x000fc6000f781270 */
[----:B------:R-:W-:Y:S01]  /*c21e0*/  IMAD.WIDE R40, R148, 0x4, R50 ;  /* 0x0000000494287825 */ /* 0x000fe200078e0232 */
[----:B------:R3:W-:Y:S01]  /*c21f0*/  @P1 STG.E desc[UR36][R8.64], R97 ;  /* 0x0000006108001986 */ /* 0x0007e2000c101924 */
[----:B------:R-:W-:-:S03]  /*c2200*/  ISETP.LT.AND P6, PT, R150, UR18, !P6 ;  /* 0x0000001296007c0c */ /* 0x000fc6000f7c1270 */
[----:B------:R4:W-:Y:S01]  /*c2210*/  @P5 STG.E desc[UR36][R38.64], R101 ;  /* 0x0000006526005986 */ /* 0x0009e2000c101924 */
[----:B------:R-:W-:-:S03]  /*c2220*/  ISETP.LT.AND P5, PT, R211, UR18, !P2 ;  /* 0x00000012d3007c0c */ /* 0x000fc6000d7a1270 */
[----:B------:R3:W-:Y:S01]  /*c2230*/  @P3 STG.E desc[UR36][R40.64], R105 ;  /* 0x0000006928003986 */ /* 0x0007e2000c101924 */
[----:B------:R-:W-:Y:S02]  /*c2240*/  ISETP.LT.AND P3, PT, R144, UR18, !P2 ;  /* 0x0000001290007c0c */ /* 0x000fe4000d761270 */
[----:B------:R-:W-:Y:S01]  /*c2250*/  ISETP.LT.AND P1, PT, R145, UR18, !P2 ;  /* 0x0000001291007c0c */ /* 0x000fe2000d721270 */
[----:B-1----:R-:W-:-:S04]  /*c2260*/  IMAD.WIDE R4, R148, 0x4, R52 ;  /* 0x0000000494047825 */ /* 0x002fc800078e0234 */
[C---:B------:R-:W-:Y:S01]  /*c2270*/  IMAD.WIDE R44, R148.reuse, 0x4, R54 ;  /* 0x00000004942c7825 */ /* 0x040fe200078e0236 */
[----:B------:R1:W-:Y:S03]  /*c2280*/  @P0 STG.E desc[UR36][R4.64], R109 ;  /* 0x0000006d04000986 */ /* 0x0003e6000c101924 */
[----:B---3--:R-:W-:Y:S01]  /*c2290*/  IMAD.WIDE R8, R148, 0x4, R56 ;  /* 0x0000000494087825 */ /* 0x008fe200078e0238 */
[----:B------:R3:W-:Y:S03]  /*c22a0*/  @P4 STG.E desc[UR36][R44.64], R113 ;  /* 0x000000712c004986 */ /* 0x0007e6000c101924 */
[----:B------:R-:W-:Y:S01]  /*c22b0*/  IMAD.WIDE R36, R66, 0x4, R2 ;  /* 0x0000000442247825 */ /* 0x000fe200078e0202 */
[----:B------:R-:W-:-:S03]  /*c22c0*/  ISETP.LT.AND P4, PT, R118, UR18, !P2 ;  /* 0x0000001276007c0c */ /* 0x000fc6000d781270 */
[C---:B----4-:R-:W-:Y:S01]  /*c22d0*/  IMAD.WIDE R38, R66.reuse, 0x4, R12 ;  /* 0x0000000442267825 */ /* 0x050fe200078e020c */
[----:B------:R-:W-:Y:S01]  /*c22e0*/  ISETP.LT.AND P0, PT, R119, UR18, !P2 ;  /* 0x0000001277007c0c */ /* 0x000fe2000d701270 */
[----:B------:R4:W-:Y:S02]  /*c22f0*/  @P6 STG.E desc[UR36][R8.64], R33 ;  /* 0x0000002108006986 */ /* 0x0009e4000c101924 */
[----:B------:R-:W-:Y:S01]  /*c2300*/  IMAD.WIDE R40, R66, 0x4, R14 ;  /* 0x0000000442287825 */ /* 0x000fe200078e020e */
[----:B------:R-:W-:Y:S01]  /*c2310*/  ISETP.LT.AND P6, PT, R187, UR18, !P2 ;  /* 0x00000012bb007c0c */ /* 0x000fe2000d7c1270 */
[----:B------:R3:W-:Y:S01]  /*c2320*/  @P5 STG.E desc[UR36][R36.64], R147 ;  /* 0x0000009324005986 */ /* 0x0007e2000c101924 */
[----:B------:R-:W-:-:S03]  /*c2330*/  ISETP.LT.AND P5, PT, R185, UR18, !P2 ;  /* 0x00000012b9007c0c */ /* 0x000fc6000d7a1270 */
[----:B------:R4:W-:Y:S01]  /*c2340*/  @P3 STG.E desc[UR36][R38.64], R250 ;  /* 0x000000fa26003986 */ /* 0x0009e2000c101924 */
[----:B------:R-:W-:-:S03]  /*c2350*/  ISETP.LT.AND P3, PT, R155, UR18, !P2 ;  /* 0x000000129b007c0c */ /* 0x000fc6000d761270 */
[----:B------:R-:W-:Y:S01]  /*c2360*/  @P1 STG.E desc[UR36][R40.64], R246 ;  /* 0x000000f628001986 */ /* 0x000fe2000c101924 */
[----:B------:R-:W-:Y:S01]  /*c2370*/  ISETP.LT.AND P1, PT, R153, UR18, !P2 ;  /* 0x0000001299007c0c */ /* 0x000fe2000d721270 */
[----:B-1----:R-:W-:-:S04]  /*c2380*/  IMAD.WIDE R4, R66, 0x4, R16 ;  /* 0x0000000442047825 */ /* 0x002fc800078e0210 */
[C---:B---3--:R-:W-:Y:S01]  /*c2390*/  IMAD.WIDE R44, R66.reuse, 0x4, R18 ;  /* 0x00000004422c7825 */ /* 0x048fe200078e0212 */
[----:B------:R1:W-:Y:S03]  /*c23a0*/  @P4 STG.E desc[UR36][R4.64], R242 ;  /* 0x000000f204004986 */ /* 0x0003e6000c101924 */
[C---:B----4-:R-:W-:Y:S01]  /*c23b0*/  IMAD.WIDE R8, R66.reuse, 0x4, R20 ;  /* 0x0000000442087825 */ /* 0x050fe200078e0214 */
[----:B------:R-:W-:Y:S03]  /*c23c0*/  @P0 STG.E desc[UR36][R44.64], R238 ;  /* 0x000000ee2c000986 */ /* 0x000fe6000c101924 */
[C---:B------:R-:W-:Y:S01]  /*c23d0*/  IMAD.WIDE R32, R66.reuse, 0x4, R22 ;  /* 0x0000000442207825 */ /* 0x040fe200078e0216 */
[----:B------:R3:W-:Y:S03]  /*c23e0*/  @P6 STG.E desc[UR36][R8.64], R234 ;  /* 0x000000ea08006986 */ /* 0x0007e6000c101924 */
[C---:B------:R-:W-:Y:S01]  /*c23f0*/  IMAD.WIDE R36, R66.reuse, 0x4, R24 ;  /* 0x0000000442247825 */ /* 0x040fe200078e0218 */
[----:B------:R4:W-:Y:S03]  /*c2400*/  @P5 STG.E desc[UR36][R32.64], R230 ;  /* 0x000000e620005986 */ /* 0x0009e6000c101924 */
[----:B------:R-:W-:Y:S01]  /*c2410*/  IMAD.WIDE R38, R66, 0x4, R26 ;  /* 0x0000000442267825 */ /* 0x000fe200078e021a */
[----:B------:R1:W-:Y:S04]  /*c2420*/  @P3 STG.E desc[UR36][R36.64], R226 ;  /* 0x000000e224003986 */ /* 0x0003e8000c101924 */
[----:B------:R-:W-:Y:S01]  /*c2430*/  @P1 STG.E desc[UR36][R38.64], R222 ;  /* 0x000000de26001986 */ /* 0x000fe2000c101924 */
[----:B--2---:R-:W-:-:S03]  /*c2440*/  ISETP.GE.AND P1, PT, R0, UR4, PT ;  /* 0x0000000400007c0c */ /* 0x004fc6000bf26270 */
[----:B------:R-:W2:Y:S04]  /*c2450*/  LDL.LU R0, [R1+0x476c] ;  /* 0x00476c0001007983 */ /* 0x000ea80000300800 */
[----:B------:R-:W2:Y:S01]  /*c2460*/  LDL.LU R148, [R1+0xc] ;  /* 0x00000c0001947983 */ /* 0x000ea20000300800 */
[----:B------:R-:W-:Y:S02]  /*c2470*/  ISETP.LT.AND P4, PT, R151, UR18, !P2 ;  /* 0x0000001297007c0c */ /* 0x000fe4000d781270 */
[----:B------:R-:W-:Y:S01]  /*c2480*/  ISETP.LT.AND P0, PT, R149, UR18, !P2 ;  /* 0x0000001295007c0c */ /* 0x000fe2000d701270 */
[----:B-1----:R-:W-:Y:S01]  /*c2490*/  IMAD.WIDE R4, R66, 0x4, R28 ;  /* 0x0000000442047825 */ /* 0x002fe200078e021c */
[----:B------:R-:W-:Y:S02]  /*c24a0*/  ISETP.LT.AND P3, PT, R186, UR18, !P2 ;  /* 0x00000012ba007c0c */ /* 0x000fe4000d761270 */
[----:B------:R-:W-:Y:S01]  /*c24b0*/  ISETP.LT.AND P6, PT, R184, UR18, !P2 ;  /* 0x00000012b8007c0c */ /* 0x000fe2000d7c1270 */
[----:B------:R-:W-:Y:S01]  /*c24c0*/  IMAD.WIDE R40, R66, 0x4, R48 ;  /* 0x0000000442287825 */ /* 0x000fe200078e0230 */
[----:B------:R-:W-:-:S05]  /*c24d0*/  ISETP.LT.AND P5, PT, R154, UR18, !P2 ;  /* 0x000000129a007c0c */ /* 0x000fca000d7a1270 */
[----:B------:R1:W-:Y:S01]  /*c24e0*/  @P4 STG.E desc[UR36][R4.64], R218 ;  /* 0x000000da04004986 */ /* 0x0003e2000c101924 */
[----:B---3--:R-:W-:-:S03]  /*c24f0*/  IMAD.WIDE R8, R66, 0x4, R30 ;  /* 0x0000000442087825 */ /* 0x008fc600078e021e */
[----:B------:R-:W-:Y:S01]  /*c2500*/  @P0 STG.E desc[UR36][R40.64], R214 ;  /* 0x000000d628000986 */ /* 0x000fe2000c101924 */
[----:B------:R-:W-:Y:S02]  /*c2510*/  ISETP.LT.AND P0, PT, R152, UR18, !P2 ;  /* 0x0000001298007c0c */ /* 0x000fe4000d701270 */
[----:B------:R-:W-:Y:S01]  /*c2520*/  ISETP.LT.AND P2, PT, R150, UR18, !P2 ;  /* 0x0000001296007c0c */ /* 0x000fe2000d741270 */
[C---:B----4-:R-:W-:Y:S01]  /*c2530*/  IMAD.WIDE R32, R66.reuse, 0x4, R50 ;  /* 0x0000000442207825 */ /* 0x050fe200078e0232 */
[----:B------:R3:W-:Y:S03]  /*c2540*/  @P3 STG.E desc[UR36][R8.64], R182 ;  /* 0x000000b608003986 */ /* 0x0007e6000c101924 */
[----:B------:R-:W-:Y:S01]  /*c2550*/  IMAD.WIDE R36, R66, 0x4, R52 ;  /* 0x0000000442247825 */ /* 0x000fe200078e0234 */
[----:B------:R4:W-:Y:S01]  /*c2560*/  @P6 STG.E desc[UR36][R32.64], R138 ;  /* 0x0000008a20006986 */ /* 0x0009e2000c101924 */
[----:B------:R-:W-:-:S02]  /*c2570*/  ISETP.LT.AND P4, PT, R211, UR18, !P1 ;  /* 0x00000012d3007c0c */ /* 0x000fc4000cf81270 */
[----:B-1----:R-:W-:Y:S01]  /*c2580*/  IMAD.WIDE R4, R66, 0x4, R54 ;  /* 0x0000000442047825 */ /* 0x002fe200078e0236 */
[----:B------:R1:W-:Y:S01]  /*c2590*/  @P5 STG.E desc[UR36][R36.64], R134 ;  /* 0x0000008624005986 */ /* 0x0003e2000c101924 */
[----:B------:R-:W-:Y:S02]  /*c25a0*/  ISETP.LT.AND P5, PT, R144, UR18, !P1 ;  /* 0x0000001290007c0c */ /* 0x000fe4000cfa1270 */
[----:B------:R-:W-:Y:S01]  /*c25b0*/  IMAD.WIDE R66, R66, 0x4, R56 ;  /* 0x0000000442427825 */ /* 0x000fe200078e0238 */
[----:B------:R-:W-:Y:S01]  /*c25c0*/  ISETP.LT.AND P3, PT, R145, UR18, !P1 ;  /* 0x0000001291007c0c */ /* 0x000fe2000cf61270 */
[----:B------:R1:W-:Y:S01]  /*c25d0*/  @P0 STG.E desc[UR36][R4.64], R130 ;  /* 0x0000008204000986 */ /* 0x0003e2000c101924 */
[----:B------:R-:W-:-:S03]  /*c25e0*/  ISETP.LT.AND P6, PT, R118, UR18, !P1 ;  /* 0x0000001276007c0c */ /* 0x000fc6000cfc1270 */
[----:B------:R-:W-:Y:S01]  /*c25f0*/  @P2 STG.E desc[UR36][R66.64], R126 ;  /* 0x0000007e42002986 */ /* 0x000fe2000c101924 */
[----:B------:R-:W-:Y:S01]  /*c2600*/  ISETP.LT.AND P2, PT, R119, UR18, !P1 ;  /* 0x0000001277007c0c */ /* 0x000fe2000cf41270 */
[----:B------:R-:W-:-:S04]  /*c2610*/  IMAD.WIDE R38, R146, 0x4, R2 ;  /* 0x0000000492267825 */ /* 0x000fc800078e0202 */
[C---:B---3--:R-:W-:Y:S01]  /*c2620*/  IMAD.WIDE R8, R146.reuse, 0x4, R12 ;  /* 0x0000000492087825 */ /* 0x048fe200078e020c */
[----:B------:R3:W-:Y:S03]  /*c2630*/  @P4 STG.E desc[UR36][R38.64], R122 ;  /* 0x0000007a26004986 */ /* 0x0007e6000c101924 */
[----:B----4-:R-:W-:Y:S01]  /*c2640*/  IMAD.WIDE R32, R146, 0x4, R14 ;  /* 0x0000000492207825 */ /* 0x010fe200078e020e */
[----:B------:R-:W-:-:S03]  /*c2650*/  ISETP.LT.AND P0, PT, R187, UR18, !P1 ;  /* 0x00000012bb007c0c */ /* 0x000fc6000cf01270 */
[C---:B-1----:R-:W-:Y:S01]  /*c2660*/  IMAD.WIDE R36, R146.reuse, 0x4, R16 ;  /* 0x0000000492247825 */ /* 0x042fe200078e0210 */
[----:B------:R1:W-:Y:S01]  /*c2670*/  @P5 STG.E desc[UR36][R8.64], R86 ;  /* 0x0000005608005986 */ /* 0x0003e2000c101924 */
[----:B------:R-:W-:Y:S02]  /*c2680*/  ISETP.LT.AND P4, PT, R185, UR18, !P1 ;  /* 0x00000012b9007c0c */ /* 0x000fe4000cf81270 */
[----:B------:R-:W-:Y:S01]  /*c2690*/  IMAD.WIDE R4, R146, 0x4, R18 ;  /* 0x0000000492047825 */ /* 0x000fe200078e0212 */
[----:B------:R4:W-:Y:S01]  /*c26a0*/  @P3 STG.E desc[UR36][R32.64], R6 ;  /* 0x0000000620003986 */ /* 0x0009e2000c101924 */
[----:B------:R-:W-:-:S03]  /*c26b0*/  ISETP.LT.AND P5, PT, R155, UR18, !P1 ;  /* 0x000000129b007c0c */ /* 0x000fc6000cfa1270 */
[----:B------:R-:W-:Y:S01]  /*c26c0*/  @P6 STG.E desc[UR36][R36.64], R94 ;  /* 0x0000005e24006986 */ /* 0x000fe2000c101924 */
[----:B------:R-:W-:Y:S02]  /*c26d0*/  ISETP.LT.AND P6, PT, R153, UR18, !P1 ;  /* 0x0000001299007c0c */ /* 0x000fe4000cfc1270 */
[----:B------:R-:W-:Y:S01]  /*c26e0*/  ISETP.LT.AND P3, PT, R151, UR18, !P1 ;  /* 0x0000001297007c0c */ /* 0x000fe2000cf61270 */
[----:B------:R1:W-:Y:S01]  /*c26f0*/  @P2 STG.E desc[UR36][R4.64], R42 ;  /* 0x0000002a04002986 */ /* 0x0003e2000c101924 */
[----:B------:R-:W-:Y:S01]  /*c2700*/  ISETP.LT.AND P2, PT, R149, UR18, !P1 ;  /* 0x0000001295007c0c */ /* 0x000fe2000cf41270 */
[----:B---3--:R-:W-:-:S04]  /*c2710*/  IMAD.WIDE R38, R146, 0x4, R20 ;  /* 0x0000000492267825 */ /* 0x008fc800078e0214 */
[C---:B------:R-:W-:Y:S01]  /*c2720*/  IMAD.WIDE R40, R146.reuse, 0x4, R22 ;  /* 0x0000000492287825 */ /* 0x040fe200078e0216 */
[----:B------:R3:W-:Y:S03]  /*c2730*/  @P0 STG.E desc[UR36][R38.64], R10 ;  /* 0x0000000a26000986 */ /* 0x0007e6000c101924 */
[C---:B------:R-:W-:Y:S01]  /*c2740*/  IMAD.WIDE R44, R146.reuse, 0x4, R24 ;  /* 0x00000004922c7825 */ /* 0x040fe200078e0218 */
[----:B------:R3:W-:Y:S03]  /*c2750*/  @P4 STG.E desc[UR36][R40.64], R78 ;  /* 0x0000004e28004986 */ /* 0x0007e6000c101924 */
[C---:B-1----:R-:W-:Y:S01]  /*c2760*/  IMAD.WIDE R8, R146.reuse, 0x4, R26 ;  /* 0x0000000492087825 */ /* 0x042fe200078e021a */
[----:B------:R-:W-:Y:S03]  /*c2770*/  @P5 STG.E desc[UR36][R44.64], R46 ;  /* 0x0000002e2c005986 */ /* 0x000fe6000c101924 */
[----:B----4-:R-:W-:Y:S01]  /*c2780*/  IMAD.WIDE R32, R146, 0x4, R28 ;  /* 0x0000000492207825 */ /* 0x010fe200078e021c */
[----:B------:R-:W-:Y:S01]  /*c2790*/  ISETP.LT.AND P4, PT, R186, UR18, !P1 ;  /* 0x00000012ba007c0c */ /* 0x000fe2000cf81270 */
[----:B------:R1:W-:Y:S02]  /*c27a0*/  @P6 STG.E desc[UR36][R8.64], R90 ;  /* 0x0000005a08006986 */ /* 0x0003e4000c101924 */
[----:B------:R-:W-:Y:S01]  /*c27b0*/  IMAD.WIDE R4, R146, 0x4, R48 ;  /* 0x0000000492047825 */ /* 0x000fe200078e0230 */
[----:B------:R-:W-:Y:S01]  /*c27c0*/  ISETP.LT.AND P5, PT, R184, UR18, !P1 ;  /* 0x00000012b8007c0c */ /* 0x000fe2000cfa1270 */
[----:B------:R4:W-:Y:S01]  /*c27d0*/  @P3 STG.E desc[UR36][R32.64], R82 ;  /* 0x0000005220003986 */ /* 0x0009e2000c101924 */
[----:B------:R-:W-:-:S02]  /*c27e0*/  ISETP.LT.AND P6, PT, R154, UR18, !P1 ;  /* 0x000000129a007c0c */ /* 0x000fc4000cfc1270 */
[----:B------:R-:W-:Y:S01]  /*c27f0*/  ISETP.LT.AND P3, PT, R152, UR18, !P1 ;  /* 0x0000001298007c0c */ /* 0x000fe2000cf61270 */
[----:B------:R-:W-:Y:S01]  /*c2800*/  @P2 STG.E desc[UR36][R4.64], R98 ;  /* 0x0000006204002986 */ /* 0x000fe2000c101924 */
[----:B------:R-:W-:Y:S01]  /*c2810*/  ISETP.LT.AND P1, PT, R150, UR18, !P1 ;  /* 0x0000001296007c0c */ /* 0x000fe2000cf21270 */
[----:B------:R-:W-:-:S04]  /*c2820*/  IMAD.WIDE R36, R146, 0x4, R30 ;  /* 0x0000000492247825 */ /* 0x000fc800078e021e */
[C---:B---3--:R-:W-:Y:S01]  /*c2830*/  IMAD.WIDE R38, R146.reuse, 0x4, R50 ;  /* 0x0000000492267825 */ /* 0x048fe200078e0232 */
[----:B------:R-:W-:Y:S03]  /*c2840*/  @P4 STG.E desc[UR36][R36.64], R102 ;  /* 0x0000006624004986 */ /* 0x000fe6000c101924 */
[C---:B------:R-:W-:Y:S01]  /*c2850*/  IMAD.WIDE R40, R146.reuse, 0x4, R52 ;  /* 0x0000000492287825 */ /* 0x040fe200078e0234 */
[----:B------:R-:W-:Y:S03]  /*c2860*/  @P5 STG.E desc[UR36][R38.64], R106 ;  /* 0x0000006a26005986 */ /* 0x000fe6000c101924 */
[C---:B-1----:R-:W-:Y:S01]  /*c2870*/  IMAD.WIDE R8, R146.reuse, 0x4, R54 ;  /* 0x0000000492087825 */ /* 0x042fe200078e0236 */
[----:B------:R-:W-:Y:S03]  /*c2880*/  @P6 STG.E desc[UR36][R40.64], R110 ;  /* 0x0000006e28006986 */ /* 0x000fe6000c101924 */
[----:B------:R-:W-:Y:S01]  /*c2890*/  IMAD.WIDE R146, R146, 0x4, R56 ;  /* 0x0000000492927825 */ /* 0x000fe200078e0238 */
[----:B------:R-:W-:Y:S03]  /*c28a0*/  @P3 STG.E desc[UR36][R8.64], R114 ;  /* 0x0000007208003986 */ /* 0x000fe6000c101924 */
[----:B----4-:R-:W-:Y:S01]  /*c28b0*/  IMAD.WIDE R32, R65, 0x4, R2 ;  /* 0x0000000441207825 */ /* 0x010fe200078e0202 */
[----:B------:R-:W-:Y:S01]  /*c28c0*/  @P1 STG.E desc[UR36][R146.64], R34 ;  /* 0x0000002292001986 */ /* 0x000fe2000c101924 */
[----:B--2---:R-:W-:-:S03]  /*c28d0*/  ISETP.GE.AND P0, PT, R0, UR4, PT ;  /* 0x0000000400007c0c */ /* 0x004fc6000bf06270 */
[----:B------:R-:W2:Y:S01]  /*c28e0*/  LDL.LU R0, [R1+0x4768] ;  /* 0x0047680001007983 */ /* 0x000ea20000300800 */
[----:B------:R-:W-:-:S13]  /*c28f0*/  ISETP.LT.AND P2, PT, R211, UR18, !P0 ;  /* 0x00000012d3007c0c */ /* 0x000fda000c741270 */
[----:B------:R1:W-:Y:S04]  /*c2900*/  @P2 STG.E desc[UR36][R32.64], R148 ;  /* 0x0000009420002986 */ /* 0x0003e8000c101924 */
[----:B-1----:R-:W3:Y:S01]  /*c2910*/  LDL.LU R148, [R1+0x3b8] ;  /* 0x0003b80001947983 */ /* 0x002ee20000300800 */
[----:B------:R-:W-:Y:S02]  /*c2920*/  ISETP.LT.AND P5, PT, R144, UR18, !P0 ;  /* 0x0000001290007c0c */ /* 0x000fe4000c7a1270 */
[----:B------:R-:W-:Y:S01]  /*c2930*/  ISETP.LT.AND P4, PT, R145, UR18, !P0 ;  /* 0x0000001291007c0c */ /* 0x000fe2000c781270 */
[----:B------:R-:W-:Y:S01]  /*c2940*/  IMAD.WIDE R4, R65, 0x4, R12 ;  /* 0x0000000441047825 */ /* 0x000fe200078e020c */
[----:B------:R-:W-:Y:S02]  /*c2950*/  ISETP.LT.AND P6, PT, R118, UR18, !P0 ;  /* 0x0000001276007c0c */ /* 0x000fe4000c7c1270 */
[----:B------:R-:W-:Y:S01]  /*c2960*/  ISETP.LT.AND P1, PT, R119, UR18, !P0 ;  /* 0x0000001277007c0c */ /* 0x000fe2000c721270 */
[----:B------:R-:W-:Y:S01]  /*c2970*/  IMAD.WIDE R36, R65, 0x4, R14 ;  /* 0x0000000441247825 */ /* 0x000fe200078e020e */
[----:B------:R-:W-:-:S02]  /*c2980*/  ISETP.LT.AND P3, PT, R187, UR18, !P0 ;  /* 0x00000012bb007c0c */ /* 0x000fc4000c761270 */
[----:B------:R-:W-:-:S03]  /*c2990*/  ISETP.LT.AND P2, PT, R185, UR18, !P0 ;  /* 0x00000012b9007c0c */ /* 0x000fc6000c741270 */
[----:B------:R1:W-:Y:S01]  /*c29a0*/  @P5 STG.E desc[UR36][R4.64], R251 ;  /* 0x000000fb04005986 */ /* 0x0003e2000c101924 */
[----:B------:R-:W-:-:S03]  /*c29b0*/  IMAD.WIDE R38, R65, 0x4, R16 ;  /* 0x0000000441267825 */ /* 0x000fc600078e0210 */
[----:B------:R4:W-:Y:S01]  /*c29c0*/  @P4 STG.E desc[UR36][R36.64], R247 ;  /* 0x000000f724004986 */ /* 0x0009e2000c101924 */
[----:B------:R-:W-:Y:S01]  /*c29d0*/  ISETP.LT.AND P4, PT, R155, UR18, !P0 ;  /* 0x000000129b007c0c */ /* 0x000fe2000c781270 */
[----:B------:R-:W-:-:S04]  /*c29e0*/  IMAD.WIDE R40, R65, 0x4, R18 ;  /* 0x0000000441287825 */ /* 0x000fc800078e0212 */
[----:B------:R-:W-:Y:S01]  /*c29f0*/  IMAD.WIDE R8, R65, 0x4, R20 ;  /* 0x0000000441087825 */ /* 0x000fe200078e0214 */
[----:B------:R4:W-:Y:S01]  /*c2a00*/  @P6 STG.E desc[UR36][R38.64], R243 ;  /* 0x000000f326006986 */ /* 0x0009e2000c101924 */
[----:B------:R-:W-:Y:S02]  /*c2a10*/  ISETP.LT.AND P5, PT, R153, UR18, !P0 ;  /* 0x0000001299007c0c */ /* 0x000fe4000c7a1270 */
[----:B------:R-:W-:Y:S01]  /*c2a20*/  IMAD.WIDE R32, R65, 0x4, R22 ;  /* 0x0000000441207825 */ /* 0x000fe200078e0216 */
[----:B------:R4:W-:Y:S01]  /*c2a30*/  @P1 STG.E desc[UR36][R40.64], R239 ;  /* 0x000000ef28001986 */ /* 0x0009e2000c101924 */
[----:B------:R-:W-:Y:S02]  /*c2a40*/  ISETP.LT.AND P6, PT, R151, UR18, !P0 ;  /* 0x0000001297007c0c */ /* 0x000fe4000c7c1270 */
[----:B-1----:R-:W-:Y:S01]  /*c2a50*/  IMAD.WIDE R4, R65, 0x4, R24 ;  /* 0x0000000441047825 */ /* 0x002fe200078e0218 */
[----:B------:R1:W-:Y:S01]  /*c2a60*/  @P3 STG.E desc[UR36][R8.64], R235 ;  /* 0x000000eb08003986 */ /* 0x0003e2000c101924 */
[----:B------:R-:W-:-:S03]  /*c2a70*/  ISETP.LT.AND P3, PT, R149, UR18, !P0 ;  /* 0x0000001295007c0c */ /* 0x000fc6000c761270 */
[----:B------:R1:W-:Y:S01]  /*c2a80*/  @P2 STG.E desc[UR36][R32.64], R231 ;  /* 0x000000e720002986 */ /* 0x0003e2000c101924 */
[----:B------:R-:W-:-:S03]  /*c2a90*/  ISETP.LT.AND P2, PT, R186, UR18, !P0 ;  /* 0x00000012ba007c0c */ /* 0x000fc6000c741270 */
[----:B------:R1:W-:Y:S01]  /*c2aa0*/  @P4 STG.E desc[UR36][R4.64], R227 ;  /* 0x000000e304004986 */ /* 0x0003e2000c101924 */
[----:B------:R-:W-:Y:S01]  /*c2ab0*/  ISETP.LT.AND P4, PT, R184, UR18, !P0 ;  /* 0x00000012b8007c0c */ /* 0x000fe2000c781270 */
[----:B----4-:R-:W-:-:S04]  /*c2ac0*/  IMAD.WIDE R36, R65, 0x4, R26 ;  /* 0x0000000441247825 */ /* 0x010fc800078e021a */
[C---:B------:R-:W-:Y:S01]  /*c2ad0*/  IMAD.WIDE R38, R65.reuse, 0x4, R28 ;  /* 0x0000000441267825 */ /* 0x040fe200078e021c */
[----:B------:R4:W-:Y:S03]  /*c2ae0*/  @P5 STG.E desc[UR36][R36.64], R223 ;  /* 0x000000df24005986 */ /* 0x0009e6000c101924 */
[C---:B------:R-:W-:Y:S01]  /*c2af0*/  IMAD.WIDE R40, R65.reuse, 0x4, R48 ;  /* 0x0000000441287825 */ /* 0x040fe200078e0230 */
[----:B------:R4:W-:Y:S01]  /*c2b00*/  @P6 STG.E desc[UR36][R38.64], R219 ;  /* 0x000000db26006986 */ /* 0x0009e2000c101924 */
[----:B------:R-:W-:Y:S02]  /*c2b10*/  ISETP.LT.AND P5, PT, R154, UR18, !P0 ;  /* 0x000000129a007c0c */ /* 0x000fe4000c7a1270 */
[----:B-1----:R-:W-:Y:S01]  /*c2b20*/  IMAD.WIDE R8, R65, 0x4, R30 ;  /* 0x0000000441087825 */ /* 0x002fe200078e021e */
[----:B------:R1:W-:Y:S01]  /*c2b30*/  @P3 STG.E desc[UR36][R40.64], R215 ;  /* 0x000000d728003986 */ /* 0x0003e2000c101924 */
[----:B------:R-:W-:-:S02]  /*c2b40*/  ISETP.LT.AND P3, PT, R152, UR18, !P0 ;  /* 0x0000001298007c0c */ /* 0x000fc4000c761270 */
[C---:B------:R-:W-:Y:S01]  /*c2b50*/  IMAD.WIDE R32, R65.reuse, 0x4, R50 ;  /* 0x0000000441207825 */ /* 0x040fe200078e0232 */
[----:B------:R-:W-:Y:S01]  /*c2b60*/  ISETP.LT.AND P0, PT, R150, UR18, !P0 ;  /* 0x0000001296007c0c */ /* 0x000fe2000c701270 */
[----:B------:R1:W-:Y:S04]  /*c2b70*/  @P2 STG.E desc[UR36][R8.64], R183 ;  /* 0x000000b708002986 */ /* 0x0003e8000c101924 */
[----:B------:R1:W-:Y:S01]  /*c2b80*/  @P4 STG.E desc[UR36][R32.64], R139 ;  /* 0x0000008b20004986 */ /* 0x0003e2000c101924 */
[----:B------:R-:W-:-:S04]  /*c2b90*/  IMAD.WIDE R4, R65, 0x4, R52 ;  /* 0x0000000441047825 */ /* 0x000fc800078e0234 */
[C---:B----4-:R-:W-:Y:S01]  /*c2ba0*/  IMAD.WIDE R36, R65.reuse, 0x4, R54 ;  /* 0x0000000441247825 */ /* 0x050fe200078e0236 */
[----:B------:R1:W-:Y:S03]  /*c2bb0*/  @P5 STG.E desc[UR36][R4.64], R135 ;  /* 0x0000008704005986 */ /* 0x0003e6000c101924 */
[----:B------:R-:W-:Y:S01]  /*c2bc0*/  IMAD.WIDE R38, R65, 0x4, R56 ;  /* 0x0000000441267825 */ /* 0x000fe200078e0238 */
[----:B------:R1:W-:Y:S04]  /*c2bd0*/  @P3 STG.E desc[UR36][R36.64], R131 ;  /* 0x0000008324003986 */ /* 0x0003e8000c101924 */
[----:B------:R1:W-:Y:S01]  /*c2be0*/  @P0 STG.E desc[UR36][R38.64], R127 ;  /* 0x0000007f26000986 */ /* 0x0003e2000c101924 */
[----:B--2---:R-:W-:-:S04]  /*c2bf0*/  ISETP.GE.AND P1, PT, R0, UR4, PT ;  /* 0x0000000400007c0c */ /* 0x004fc8000bf26270 */
[----:B------:R-:W-:Y:S02]  /*c2c00*/  ISETP.LT.AND P6, PT, R211, UR18, !P1 ;  /* 0x00000012d3007c0c */ /* 0x000fe4000cfc1270 */
[----:B------:R-:W-:Y:S02]  /*c2c10*/  ISETP.LT.AND P2, PT, R144, UR18, !P1 ;  /* 0x0000001290007c0c */ /* 0x000fe4000cf41270 */
[----:B------:R-:W-:Y:S02]  /*c2c20*/  ISETP.LT.AND P4, PT, R145, UR18, !P1 ;  /* 0x0000001291007c0c */ /* 0x000fe4000cf81270 */
[----:B------:R-:W-:Y:S02]  /*c2c30*/  ISETP.LT.AND P5, PT, R118, UR18, !P1 ;  /* 0x0000001276007c0c */ /* 0x000fe4000cfa1270 */
[----:B------:R-:W-:Y:S02]  /*c2c40*/  ISETP.LT.AND P3, PT, R119, UR18, !P1 ;  /* 0x0000001277007c0c */ /* 0x000fe4000cf61270 */
[----:B------:R-:W-:Y:S01]  /*c2c50*/  ISETP.LT.AND P0, PT, R187, UR18, !P1 ;  /* 0x00000012bb007c0c */ /* 0x000fe2000cf01270 */
[----:B---3--:R-:W-:-:S04]  /*c2c60*/  IMAD.WIDE R2, R148, 0x4, R2 ;  /* 0x0000000494027825 */ /* 0x008fc800078e0202 */
[C---:B------:R-:W-:Y:S01]  /*c2c70*/  IMAD.WIDE R12, R148.reuse, 0x4, R12 ;  /* 0x00000004940c7825 */ /* 0x040fe200078e020c */
[----:B------:R1:W-:Y:S03]  /*c2c80*/  @P6 STG.E desc[UR36][R2.64], R123 ;  /* 0x0000007b02006986 */ /* 0x0003e6000c101924 */
[----:B------:R-:W-:Y:S01]  /*c2c90*/  IMAD.WIDE R14, R148, 0x4, R14 ;  /* 0x00000004940e7825 */ /* 0x000fe200078e020e */
[----:B------:R-:W-:Y:S01]  /*c2ca0*/  ISETP.LT.AND P6, PT, R185, UR18, !P1 ;  /* 0x00000012b9007c0c */ /* 0x000fe2000cfc1270 */
[----:B------:R1:W-:Y:S01]  /*c2cb0*/  @P2 STG.E desc[UR36][R12.64], R87 ;  /* 0x000000570c002986 */ /* 0x0003e2000c101924 */
[----:B------:R-:W-:-:S03]  /*c2cc0*/  ISETP.LT.AND P2, PT, R155, UR18, !P1 ;  /* 0x000000129b007c0c */ /* 0x000fc6000cf41270 */
[----:B------:R1:W-:Y:S01]  /*c2cd0*/  @P4 STG.E desc[UR36][R14.64], R7 ;  /* 0x000000070e004986 */ /* 0x0003e2000c101924 */
[----:B------:R-:W-:Y:S01]  /*c2ce0*/  ISETP.LT.AND P4, PT, R153, UR18, !P1 ;  /* 0x0000001299007c0c */ /* 0x000fe2000cf81270 */
[----:B------:R-:W-:-:S04]  /*c2cf0*/  IMAD.WIDE R16, R148, 0x4, R16 ;  /* 0x0000000494107825 */ /* 0x000fc800078e0210 */
[C---:B------:R-:W-:Y:S01]  /*c2d00*/  IMAD.WIDE R18, R148.reuse, 0x4, R18 ;  /* 0x0000000494127825 */ /* 0x040fe200078e0212 */
[----:B------:R1:W-:Y:S03]  /*c2d10*/  @P5 STG.E desc[UR36][R16.64], R95 ;  /* 0x0000005f10005986 */ /* 0x0003e6000c101924 */
[----:B------:R-:W-:Y:S01]  /*c2d20*/  IMAD.WIDE R20, R148, 0x4, R20 ;  /* 0x0000000494147825 */ /* 0x000fe200078e0214 */
[----:B------:R-:W-:-:S03]  /*c2d30*/  ISETP.LT.AND P5, PT, R151, UR18, !P1 ;  /* 0x0000001297007c0c */ /* 0x000fc6000cfa1270 */
[C---:B------:R-:W-:Y:S01]  /*c2d40*/  IMAD.WIDE R22, R148.reuse, 0x4, R22 ;  /* 0x0000000494167825 */ /* 0x040fe200078e0216 */
[----:B------:R1:W-:Y:S03]  /*c2d50*/  @P3 STG.E desc[UR36][R18.64], R43 ;  /* 0x0000002b12003986 */ /* 0x0003e6000c101924 */
[C---:B------:R-:W-:Y:S01]  /*c2d60*/  IMAD.WIDE R24, R148.reuse, 0x4, R24 ;  /* 0x0000000494187825 */ /* 0x040fe200078e0218 */
        /* <DEDUP_REMOVED lines=8> */
[----:B------:R1:W-:Y:S01]  /*c2df0*/  @P4 STG.E desc[UR36][R26.64], R91 ;  /* 0x0000005b1a004986 */ /* 0x0003e2000c101924 */
        /* <DEDUP_REMOVED lines=11> */
[C---:B------:R-:W-:Y:S01]  /*c2eb0*/  IMAD.WIDE R54, R148.reuse, 0x4, R54 ;  /* 0x0000000494367825 */ /* 0x040fe200078e0236 */
[----:B------:R1:W-:Y:S04]  /*c2ec0*/  @P2 STG.E desc[UR36][R52.64], R111 ;  /* 0x0000006f34002986 */ /* 0x0003e8000c101924 */
[----:B------:R1:W-:Y:S01]  /*c2ed0*/  @P4 STG.E desc[UR36][R54.64], R115 ;  /* 0x0000007336004986 */ /* 0x0003e2000c101924 */
[----:B------:R-:W-:Y:S01]  /*c2ee0*/  IMAD.WIDE R56, R148, 0x4, R56 ;  /* 0x0000000494387825 */ /* 0x000fe200078e0238 */
[----:B------:R-:W-:Y:S06]  /*c2ef0*/  @!P1 EXIT ;  /* 0x000000000000994d */ /* 0x000fec0003800000 */
[----:B------:R-:W-:Y:S01]  /*c2f00*/  STG.E desc[UR36][R56.64], R35 ;  /* 0x0000002338007986 */ /* 0x000fe2000c101924 */
[----:B------:R-:W-:Y:S05]  /*c2f10*/  EXIT ;  /* 0x000000000000794d */ /* 0x000fea0003800000 */
.L_x_2:
[----:B------:R-:W-:-:S00]  /*c2f20*/  BRA `(.L_x_2) ;  /* 0xfffffffc00fc7947 */ /* 0x000fc0000383ffff */
[----:B------:R-:W-:-:S00]  /*c2f30*/  NOP ;  /* 0x0000000000007918 */ /* 0x000fc00000000000 */
        /* <DEDUP_REMOVED lines=12> */
.L_x_3:


//--------------------- .nv.shared.matmul_kernel  --------------------------
	.section	.nv.shared.matmul_kernel,"aw",@nobits
	.sectionflags	@""
	.align	16
	.zero		1024


//--------------------- .nv.shared.reserved.0     --------------------------
	.section	.nv.shared.reserved.0,"aw",@nobits
	.weak		__nv_reservedSMEM_offset_0_alias
	.size		__nv_reservedSMEM_offset_0_alias, 0, 64
	.other		__nv_reservedSMEM_offset_0_alias,@"STO_CUDA_RESERVED_SHARED STV_DEFAULT"
__nv_reservedSMEM_offset_0_alias:
	.zero		0
	.zero		64


//--------------------- .nv.constant0.matmul_kernel --------------------------
	.section	.nv.constant0.matmul_kernel,"a",@progbits
	.sectionflags	@""
	.align	4
.nv.constant0.matmul_kernel:
	.zero		976


//--------------------- SYMBOLS --------------------------

	.type		.nv.reservedSmem.offset0,@object
	.size		.nv.reservedSmem.offset0,0x4
	.type		.nv.reservedSmem.cap,@object
	.size		.nv.reservedSmem.cap,0x4
